// auto-generated by cutlass_sweep.gemm — config: {"arch": "sm_90", "cluster_m": 1, "cluster_n": 1, "dtype": "int8", "dtype_b": "int8", "layout": "nt", "stages": 0, "tile_k": 128, "tile_m": 64, "tile_n": 384}
#include "cutlass/cutlass.h"
#include "cutlass/gemm/collective/collective_builder.hpp"
#include "cutlass/gemm/device/gemm_universal_adapter.h"
#include "cutlass/gemm/kernel/gemm_universal.hpp"
#include "cutlass/epilogue/collective/collective_builder.hpp"

using ElemA = int8_t;
using ElemB = int8_t;
using ElemCD = int8_t;
using Acc  = int32_t;
using TileShape    = cute::Shape<cute::_64, cute::_384, cute::_128>;
using ClusterShape = cute::Shape<cute::_1, cute::_1, cute::_1>;

using CollectiveEpilogue = typename cutlass::epilogue::collective::CollectiveBuilder<
    cutlass::arch::Sm90, cutlass::arch::OpClassTensorOp,
    TileShape, ClusterShape,
    cutlass::epilogue::collective::EpilogueTileAuto,
    Acc, Acc,
    ElemCD, cutlass::layout::RowMajor, 128 / cutlass::sizeof_bits<ElemCD>::value,
    ElemCD, cutlass::layout::RowMajor, 128 / cutlass::sizeof_bits<ElemCD>::value,
    cutlass::epilogue::collective::EpilogueScheduleAuto
  >::CollectiveOp;

using CollectiveMainloop = typename cutlass::gemm::collective::CollectiveBuilder<
    cutlass::arch::Sm90, cutlass::arch::OpClassTensorOp,
    ElemA, cutlass::layout::RowMajor, 128 / cutlass::sizeof_bits<ElemA>::value,
    ElemB, cutlass::layout::ColumnMajor, 128 / cutlass::sizeof_bits<ElemB>::value,
    Acc,
    TileShape, ClusterShape,
    cutlass::gemm::collective::StageCountAutoCarveout<static_cast<int>(sizeof(typename CollectiveEpilogue::SharedStorage))>,
    cutlass::gemm::collective::KernelScheduleAuto
  >::CollectiveOp;

using GemmKernel = cutlass::gemm::kernel::GemmUniversal<
    cute::Shape<int,int,int,int>,
    CollectiveMainloop,
    CollectiveEpilogue
>;
using Gemm = cutlass::gemm::device::GemmUniversalAdapter<GemmKernel>;

// Force the device kernel symbol into the cubin without needing a host main.
auto* _anchor = &cutlass::device_kernel<GemmKernel>;


// ===== COMPILED SASS (sm_90a) =====

	.target	sm_90a

	.elftype	@"ET_EXEC"


//--------------------- .note.nv.tkinfo           --------------------------
	.section	.note.nv.tkinfo,"",@"SHT_NOTE"
	.sectionflags	@"SHF_NOTE_NV_TKINFO"
	.tkinfo
        /*0018*/ 	.word	0x00000002
        /*0030*/ 	.string	""
        /*0030*/ 	.string	"ptxas"
        /*0030*/ 	.string	"Cuda compilation tools, release 13.0, V13.0.88"
        /*0030*/ 	.string	"Build cuda_13.0.r13.0/compiler.36424714_0"
        /*0030*/ 	.string	"-arch sm_90a -m 64 "



//--------------------- .note.nv.cuinfo           --------------------------
	.section	.note.nv.cuinfo,"",@"SHT_NOTE"
	.sectionflags	@"SHF_NOTE_NV_CUINFO"
        /*0018*/ 	.short	0x0002
        /*001a*/ 	.short	0x005a
        /*001c*/ 	.short	0x0082
	.zero		2


//--------------------- .nv.info                  --------------------------
	.section	.nv.info,"",@"SHT_CUDA_INFO"
	.align	4


	//----- nvinfo : EIATTR_REGCOUNT
	.align		4
        /*0000*/ 	.byte	0x04, 0x2f
        /*0002*/ 	.short	(.L_15 - .L_14)
	.align		4
.L_14:
        /*0004*/ 	.word	index@(_ZN7cutlass13device_kernelINS_4gemm6kernel13GemmUniversalIN4cute5tupleIJiiiiEEENS1_10collective13CollectiveMmaINS1_34MainloopSm90TmaGmmaWarpSpecializedILi4ENS5_IJNS4_1CILi1EEESB_SB_EEENS1_32KernelTmaWarpSpecializedPingpongEEENS5_IJNSA_ILi64EEENSA_ILi384EEENSA_ILi128EEEEEEaNS5_IJlSB_lEEEaSJ_NS4_8TiledMMAINS4_8MMA_AtomIJNS4_4SM904GMMA27MMA_64x192x32_S32S8S8_SS_TNEEEENS4_6LayoutISC_NS5_IJNSA_ILi0EEESR_SR_EEEEENS5_IJNS4_10UnderscoreESU_SU_EEEEENS4_13SM90_TMA_LOADENS4_14ComposedLayoutINS4_7SwizzleILi3ELi4ELi3EEENS4_18smem_ptr_flag_bitsILi8EEENSQ_INS5_IJNSA_ILi8EEESH_EEENS5_IJSH_SB_EEEEEEEvNS4_8identityESX_S17_vS18_EENS_8epilogue10collective6detail29Sm90TmaWarpSpecializedAdapterINS1B_15DefaultEpilogueIaSJ_SJ_NS1A_6thread17LinearCombinationIaLi1EiiLNS1F_9ScaleType4KindE0ELNS_15FloatRoundStyleE2EaEENS1_15EpilogueDefaultEEEEEvvEEEEvNT_6ParamsE)
        /*0008*/ 	.word	0x000000a8


	//----- nvinfo : EIATTR_FRAME_SIZE
	.align		4
.L_15:
        /*000c*/ 	.byte	0x04, 0x11
        /*000e*/ 	.short	(.L_17 - .L_16)
	.align		4
.L_16:
        /*0010*/ 	.word	index@(_ZN7cutlass13device_kernelINS_4gemm6kernel13GemmUniversalIN4cute5tupleIJiiiiEEENS1_10collective13CollectiveMmaINS1_34MainloopSm90TmaGmmaWarpSpecializedILi4ENS5_IJNS4_1CILi1EEESB_SB_EEENS1_32KernelTmaWarpSpecializedPingpongEEENS5_IJNSA_ILi64EEENSA_ILi384EEENSA_ILi128EEEEEEaNS5_IJlSB_lEEEaSJ_NS4_8TiledMMAINS4_8MMA_AtomIJNS4_4SM904GMMA27MMA_64x192x32_S32S8S8_SS_TNEEEENS4_6LayoutISC_NS5_IJNSA_ILi0EEESR_SR_EEEEENS5_IJNS4_10UnderscoreESU_SU_EEEEENS4_13SM90_TMA_LOADENS4_14ComposedLayoutINS4_7SwizzleILi3ELi4ELi3EEENS4_18smem_ptr_flag_bitsILi8EEENSQ_INS5_IJNSA_ILi8EEESH_EEENS5_IJSH_SB_EEEEEEEvNS4_8identityESX_S17_vS18_EENS_8epilogue10collective6detail29Sm90TmaWarpSpecializedAdapterINS1B_15DefaultEpilogueIaSJ_SJ_NS1A_6thread17LinearCombinationIaLi1EiiLNS1F_9ScaleType4KindE0ELNS_15FloatRoundStyleE2EaEENS1_15EpilogueDefaultEEEEEvvEEEEvNT_6ParamsE)
        /*0014*/ 	.word	0x00000000


	//----- nvinfo : EIATTR_MIN_STACK_SIZE
	.align		4
.L_17:
        /*0018*/ 	.byte	0x04, 0x12
        /*001a*/ 	.short	(.L_19 - .L_18)
	.align		4
.L_18:
        /*001c*/ 	.word	index@(_ZN7cutlass13device_kernelINS_4gemm6kernel13GemmUniversalIN4cute5tupleIJiiiiEEENS1_10collective13CollectiveMmaINS1_34MainloopSm90TmaGmmaWarpSpecializedILi4ENS5_IJNS4_1CILi1EEESB_SB_EEENS1_32KernelTmaWarpSpecializedPingpongEEENS5_IJNSA_ILi64EEENSA_ILi384EEENSA_ILi128EEEEEEaNS5_IJlSB_lEEEaSJ_NS4_8TiledMMAINS4_8MMA_AtomIJNS4_4SM904GMMA27MMA_64x192x32_S32S8S8_SS_TNEEEENS4_6LayoutISC_NS5_IJNSA_ILi0EEESR_SR_EEEEENS5_IJNS4_10UnderscoreESU_SU_EEEEENS4_13SM90_TMA_LOADENS4_14ComposedLayoutINS4_7SwizzleILi3ELi4ELi3EEENS4_18smem_ptr_flag_bitsILi8EEENSQ_INS5_IJNSA_ILi8EEESH_EEENS5_IJSH_SB_EEEEEEEvNS4_8identityESX_S17_vS18_EENS_8epilogue10collective6detail29Sm90TmaWarpSpecializedAdapterINS1B_15DefaultEpilogueIaSJ_SJ_NS1A_6thread17LinearCombinationIaLi1EiiLNS1F_9ScaleType4KindE0ELNS_15FloatRoundStyleE2EaEENS1_15EpilogueDefaultEEEEEvvEEEEvNT_6ParamsE)
        /*0020*/ 	.word	0x00000000
.L_19:


//--------------------- .nv.compat                --------------------------
	.section	.nv.compat,"",@"SHT_CUDA_COMPAT_INFO"
	.align	4
        /*0000*/ 	.byte	0x02, 0x09, 0x01, 0x00, 0x02, 0x02, 0x04, 0x00, 0x02, 0x05, 0x05, 0x00, 0x03, 0x07, 0x01, 0x01
        /*0010*/ 	.byte	0x02, 0x03, 0x01, 0x00, 0x02, 0x06, 0x01, 0x00, 0x04, 0x0b, 0x08, 0x00, 0x00, 0x00, 0x00, 0x00
        /*0020*/ 	.byte	0x00, 0x00, 0x00, 0x00


//--------------------- .nv.info._ZN7cutlass13device_kernelINS_4gemm6kernel13GemmUniversalIN4cute5tupleIJiiiiEEENS1_10collective13CollectiveMmaINS1_34MainloopSm90TmaGmmaWarpSpecializedILi4ENS5_IJNS4_1CILi1EEESB_SB_EEENS1_32KernelTmaWarpSpecializedPingpongEEENS5_IJNSA_ILi64EEENSA_ILi384EEENSA_ILi128EEEEEEaNS5_IJlSB_lEEEaSJ_NS4_8TiledMMAINS4_8MMA_AtomIJNS4_4SM904GMMA27MMA_64x192x32_S32S8S8_SS_TNEEEENS4_6LayoutISC_NS5_IJNSA_ILi0EEESR_SR_EEEEENS5_IJNS4_10UnderscoreESU_SU_EEEEENS4_13SM90_TMA_LOADENS4_14ComposedLayoutINS4_7SwizzleILi3ELi4ELi3EEENS4_18smem_ptr_flag_bitsILi8EEENSQ_INS5_IJNSA_ILi8EEESH_EEENS5_IJSH_SB_EEEEEEEvNS4_8identityESX_S17_vS18_EENS_8epilogue10collective6detail29Sm90TmaWarpSpecializedAdapterINS1B_15DefaultEpilogueIaSJ_SJ_NS1A_6thread17LinearCombinationIaLi1EiiLNS1F_9ScaleType4KindE0ELNS_15FloatRoundStyleE2EaEENS1_15EpilogueDefaultEEEEEvvEEEEvNT_6ParamsE --------------------------
	.section	.nv.info._ZN7cutlass13device_kernelINS_4gemm6kernel13GemmUniversalIN4cute5tupleIJiiiiEEENS1_10collective13CollectiveMmaINS1_34MainloopSm90TmaGmmaWarpSpecializedILi4ENS5_IJNS4_1CILi1EEESB_SB_EEENS1_32KernelTmaWarpSpecializedPingpongEEENS5_IJNSA_ILi64EEENSA_ILi384EEENSA_ILi128EEEEEEaNS5_IJlSB_lEEEaSJ_NS4_8TiledMMAINS4_8MMA_AtomIJNS4_4SM904GMMA27MMA_64x192x32_S32S8S8_SS_TNEEEENS4_6LayoutISC_NS5_IJNSA_ILi0EEESR_SR_EEEEENS5_IJNS4_10UnderscoreESU_SU_EEEEENS4_13SM90_TMA_LOADENS4_14ComposedLayoutINS4_7SwizzleILi3ELi4ELi3EEENS4_18smem_ptr_flag_bitsILi8EEENSQ_INS5_IJNSA_ILi8EEESH_EEENS5_IJSH_SB_EEEEEEEvNS4_8identityESX_S17_vS18_EENS_8epilogue10collective6detail29Sm90TmaWarpSpecializedAdapterINS1B_15DefaultEpilogueIaSJ_SJ_NS1A_6thread17LinearCombinationIaLi1EiiLNS1F_9ScaleType4KindE0ELNS_15FloatRoundStyleE2EaEENS1_15EpilogueDefaultEEEEEvvEEEEvNT_6ParamsE,"",@"SHT_CUDA_INFO"
	.sectionflags	@""
	.align	4


	//----- nvinfo : EIATTR_CUDA_API_VERSION
	.align		4
        /*0000*/ 	.byte	0x04, 0x37
        /*0002*/ 	.short	(.L_21 - .L_20)
.L_20:
        /*0004*/ 	.word	0x00000082


	//----- nvinfo : EIATTR_KPARAM_INFO
	.align		4
.L_21:
        /*0008*/ 	.byte	0x04, 0x17
        /*000a*/ 	.short	(.L_23 - .L_22)
.L_22:
        /*000c*/ 	.word	0x00000000
        /*0010*/ 	.short	0x0000
        /*0012*/ 	.short	0x0070
        /*0014*/ 	.byte	0x00, 0xf0, 0x01, 0x10


	//----- nvinfo : EIATTR_SPARSE_MMA_MASK
	.align		4
.L_23:
        /*0018*/ 	.byte	0x03, 0x50
        /*001a*/ 	.short	0x0000


	//----- nvinfo : EIATTR_MAXREG_COUNT
	.align		4
        /*001c*/ 	.byte	0x03, 0x1b
        /*001e*/ 	.short	0x00a8


	//----- nvinfo : EIATTR_NUM_BARRIERS
	.align		4
        /*0020*/ 	.byte	0x02, 0x4c
        /*0022*/ 	.byte	0x01
	.zero		1


	//----- nvinfo : EIATTR_EXTERNS
	.align		4
        /*0024*/ 	.byte	0x04, 0x0f
        /*0026*/ 	.short	(.L_25 - .L_24)


	//   ....[0]....
	.align		4
.L_24:
        /*0028*/ 	.word	index@(__assertfail)


	//----- nvinfo : EIATTR_MERCURY_ISA_VERSION
	.align		4
.L_25:
        /*002c*/ 	.byte	0x03, 0x5f
        /*002e*/ 	.short	0x0101


	//----- nvinfo : EIATTR_INT_WARP_WIDE_INSTR_OFFSETS
	.align		4
        /*0030*/ 	.byte	0x04, 0x31
        /*0032*/ 	.short	(.L_27 - .L_26)


	//   ....[0]....
.L_26:
        /*0034*/ 	.word	0x00000470


	//   ....[1]....
        /*0038*/ 	.word	0x00000490


	//   ....[2]....
        /*003c*/ 	.word	0x00000510


	//   ....[3]....
        /*0040*/ 	.word	0x00000520


	//   ....[4]....
        /*0044*/ 	.word	0x00000530


	//   ....[5]....
        /*0048*/ 	.word	0x00000550


	//   ....[6]....
        /*004c*/ 	.word	0x000005b0


	//   ....[7]....
        /*0050*/ 	.word	0x000005d0


	//----- nvinfo : EIATTR_COOP_GROUP_MASK_REGIDS
	.align		4
.L_27:
        /*0054*/ 	.byte	0x04, 0x29
        /*0056*/ 	.short	(.L_29 - .L_28)


	//   ....[0]....
.L_28:
        /*0058*/ 	.word	0xffffffff


	//   ....[1]....
        /*005c*/ 	.word	0xffffffff


	//   ....[2]....
        /*0060*/ 	.word	0xffffffff


	//   ....[3]....
        /*0064*/ 	.word	0xffffffff


	//   ....[4]....
        /*0068*/ 	.word	0xffffffff


	//   ....[5]....
        /*006c*/ 	.word	0xffffffff


	//----- nvinfo : EIATTR_COOP_GROUP_INSTR_OFFSETS
	.align		4
.L_29:
        /*0070*/ 	.byte	0x04, 0x28
        /*0072*/ 	.short	(.L_31 - .L_30)


	//   ....[0]....
.L_30:
        /*0074*/ 	.word	0x00000050


	//   ....[1]....
        /*0078*/ 	.word	0x00000080


	//   ....[2]....
        /*007c*/ 	.word	0x00000180


	//   ....[3]....
        /*0080*/ 	.word	0x00000390


	//   ....[4]....
        /*0084*/ 	.word	0x000003d0


	//   ....[5]....
        /*0088*/ 	.word	0x00000410


	//----- nvinfo : EIATTR_REG_RECONFIG
	.align		4
.L_31:
        /*008c*/ 	.byte	0x01, 0x54
	.zero		2


	//----- nvinfo : EIATTR_SYSCALL_OFFSETS
	.align		4
        /*0090*/ 	.byte	0x04, 0x46
        /*0092*/ 	.short	(.L_33 - .L_32)


	//   ....[0]....
.L_32:
        /*0094*/ 	.word	0x00001690


	//----- nvinfo : EIATTR_MBARRIER_INSTR_OFFSETS
	.align		4
.L_33:
        /*0098*/ 	.byte	0x04, 0x39
        /*009a*/ 	.short	(.L_35 - .L_34)


	//   ....[0]....
.L_34:
        /*009c*/ 	.word	0x00000300
        /*00a0*/ 	.word	0x000000ff
        /*00a4*/ 	.word	0x00000000
        /*00a8*/ 	.short	0x0100
        /*00aa*/ 	.byte	0x09
	.zero		1


	//   ....[1]....
        /*00ac*/ 	.word	0x00000310
        /*00b0*/ 	.word	0x000000ff
        /*00b4*/ 	.word	0x00000020
        /*00b8*/ 	.short	0x0100
        /*00ba*/ 	.byte	0x09
	.zero		1


	//   ....[2]....
        /*00bc*/ 	.word	0x00000320
        /*00c0*/ 	.word	0x000000ff
        /*00c4*/ 	.word	0x00000008
        /*00c8*/ 	.short	0x0100
        /*00ca*/ 	.byte	0x09
	.zero		1


	//   ....[3]....
        /*00cc*/ 	.word	0x00000330
        /*00d0*/ 	.word	0x000000ff
        /*00d4*/ 	.word	0x00000028
        /*00d8*/ 	.short	0x0100
        /*00da*/ 	.byte	0x09
	.zero		1


	//   ....[4]....
        /*00dc*/ 	.word	0x00000340
        /*00e0*/ 	.word	0x000000ff
        /*00e4*/ 	.word	0x00000010
        /*00e8*/ 	.short	0x0100
        /*00ea*/ 	.byte	0x09
	.zero		1


	//   ....[5]....
        /*00ec*/ 	.word	0x00000350
        /*00f0*/ 	.word	0x000000ff
        /*00f4*/ 	.word	0x00000030
        /*00f8*/ 	.short	0x0100
        /*00fa*/ 	.byte	0x09
	.zero		1


	//   ....[6]....
        /*00fc*/ 	.word	0x00000360
        /*0100*/ 	.word	0x000000ff
        /*0104*/ 	.word	0x00000018
        /*0108*/ 	.short	0x0100
        /*010a*/ 	.byte	0x09
	.zero		1


	//   ....[7]....
        /*010c*/ 	.word	0x00000370
        /*0110*/ 	.word	0x000000ff
        /*0114*/ 	.word	0x00000038
        /*0118*/ 	.short	0x0100
        /*011a*/ 	.byte	0x09
	.zero		1


	//   ....[8]....
        /*011c*/ 	.word	0x000005f0
        /*0120*/ 	.word	0x000000ff
        /*0124*/ 	.word	0x00000070
        /*0128*/ 	.short	0x0100
        /*012a*/ 	.byte	0x09
	.zero		1


	//   ....[9]....
        /*012c*/ 	.word	0x00000600
        /*0130*/ 	.word	0x000000ff
        /*0134*/ 	.word	0x00000078
        /*0138*/ 	.short	0x0100
        /*013a*/ 	.byte	0x09
	.zero		1


	//   ....[10]....
        /*013c*/ 	.word	0x00000640
        /*0140*/ 	.word	0x000000ff
        /*0144*/ 	.word	0x00000050
        /*0148*/ 	.short	0x0100
        /*014a*/ 	.byte	0x0a
	.zero		1


	//   ....[11]....
        /*014c*/ 	.word	0x00000660
        /*0150*/ 	.word	0x000000ff
        /*0154*/ 	.word	0x00000058
        /*0158*/ 	.short	0x0100
        /*015a*/ 	.byte	0x0a
	.zero		1


	//   ....[12]....
        /*015c*/ 	.word	0x00000670
        /*0160*/ 	.word	0x000000ff
        /*0164*/ 	.word	0x00000060
        /*0168*/ 	.short	0x0100
        /*016a*/ 	.byte	0x0a
	.zero		1


	//   ....[13]....
        /*016c*/ 	.word	0x00000680
        /*0170*/ 	.word	0x000000ff
        /*0174*/ 	.word	0x00000068
        /*0178*/ 	.short	0x0100
        /*017a*/ 	.byte	0x0a
	.zero		1


	//   ....[14]....
        /*017c*/ 	.word	0x00001570
        /*0180*/ 	.word	0x000000db
        /*0184*/ 	.word	0x00000000
        /*0188*/ 	.short	0x010a
        /*018a*/ 	.byte	0x2d
	.zero		1


	//   ....[15]....
        /*018c*/ 	.word	0x00001730
        /*0190*/ 	.word	0x00000003
        /*0194*/ 	.word	0x00000000
        /*0198*/ 	.short	0x010a
        /*019a*/ 	.byte	0x3f
	.zero		1


	//   ....[16]....
        /*019c*/ 	.word	0x00001790
        /*01a0*/ 	.word	0x00000003
        /*01a4*/ 	.word	0x00000000
        /*01a8*/ 	.short	0x010a
        /*01aa*/ 	.byte	0x3f
	.zero		1


	//   ....[17]....
        /*01ac*/ 	.word	0x00001c30
        /*01b0*/ 	.word	0x000000ff
        /*01b4*/ 	.word	0x00000000
        /*01b8*/ 	.short	0x010a
        /*01ba*/ 	.byte	0x08
	.zero		1


	//   ....[18]....
        /*01bc*/ 	.word	0x00001c70
        /*01c0*/ 	.word	0x000000ff
        /*01c4*/ 	.word	0x00000000
        /*01c8*/ 	.short	0x010a
        /*01ca*/ 	.byte	0x08
	.zero		1


	//   ....[19]....
        /*01cc*/ 	.word	0x00002020
        /*01d0*/ 	.word	0x000000ff
        /*01d4*/ 	.word	0x00000000
        /*01d8*/ 	.short	0x0101
        /*01da*/ 	.byte	0x08
	.zero		1


	//   ....[20]....
        /*01dc*/ 	.word	0x00002110
        /*01e0*/ 	.word	0x000000dd
        /*01e4*/ 	.word	0x00000000
        /*01e8*/ 	.short	0x0101
        /*01ea*/ 	.byte	0x2e
	.zero		1


	//   ....[21]....
        /*01ec*/ 	.word	0x000021d0
        /*01f0*/ 	.word	0x000000ff
        /*01f4*/ 	.word	0x00000000
        /*01f8*/ 	.short	0x0101
        /*01fa*/ 	.byte	0x04
	.zero		1


	//   ....[22]....
        /*01fc*/ 	.word	0x00002230
        /*0200*/ 	.word	0x000000db
        /*0204*/ 	.word	0x00000010
        /*0208*/ 	.short	0x010a
        /*020a*/ 	.byte	0x2d
	.zero		1


	//   ....[23]....
        /*020c*/ 	.word	0x0000c2a0
        /*0210*/ 	.word	0x000000df
        /*0214*/ 	.word	0x00000000
        /*0218*/ 	.short	0x0101
        /*021a*/ 	.byte	0x2e
	.zero		1


	//   ....[24]....
        /*021c*/ 	.word	0x0000cc80
        /*0220*/ 	.word	0x0000000a
        /*0224*/ 	.word	0x00000020
        /*0228*/ 	.short	0x010a
        /*022a*/ 	.byte	0x3f
	.zero		1


	//   ....[25]....
        /*022c*/ 	.word	0x0000d020
        /*0230*/ 	.word	0x00000003
        /*0234*/ 	.word	0x00000078
        /*0238*/ 	.short	0x0101
        /*023a*/ 	.byte	0x3f
	.zero		1


	//   ....[26]....
        /*023c*/ 	.word	0x0000d7b0
        /*0240*/ 	.word	0x00000007
        /*0244*/ 	.word	0x00000000
        /*0248*/ 	.short	0x010a
        /*024a*/ 	.byte	0x3f
	.zero		1


	//   ....[27]....
        /*024c*/ 	.word	0x0000d830
        /*0250*/ 	.word	0x00000009
        /*0254*/ 	.word	0x00000000
        /*0258*/ 	.short	0x010a
        /*025a*/ 	.byte	0x3f
	.zero		1


	//   ....[28]....
        /*025c*/ 	.word	0x0000d8c0
        /*0260*/ 	.word	0x00000006
        /*0264*/ 	.word	0x00000000
        /*0268*/ 	.short	0x010a
        /*026a*/ 	.byte	0x3f
	.zero		1


	//   ....[29]....
        /*026c*/ 	.word	0x0000d950
        /*0270*/ 	.word	0x00000003
        /*0274*/ 	.word	0x00000000
        /*0278*/ 	.short	0x010a
        /*027a*/ 	.byte	0x3f
	.zero		1


	//   ....[30]....
        /*027c*/ 	.word	0x0000d9b0
        /*0280*/ 	.word	0x000000de
        /*0284*/ 	.word	0x00000000
        /*0288*/ 	.short	0x010a
        /*028a*/ 	.byte	0x3f
	.zero		1


	//   ....[31]....
        /*028c*/ 	.word	0x0000da00
        /*0290*/ 	.word	0x00000003
        /*0294*/ 	.word	0x00000000
        /*0298*/ 	.short	0x010a
        /*029a*/ 	.byte	0x3f
	.zero		1


	//   ....[32]....
        /*029c*/ 	.word	0x0000da60
        /*02a0*/ 	.word	0x00000004
        /*02a4*/ 	.word	0x00000000
        /*02a8*/ 	.short	0x010a
        /*02aa*/ 	.byte	0x3f
	.zero		1


	//   ....[33]....
        /*02ac*/ 	.word	0x0000dab0
        /*02b0*/ 	.word	0x000000de
        /*02b4*/ 	.word	0x00000010
        /*02b8*/ 	.short	0x010a
        /*02ba*/ 	.byte	0x3f
	.zero		1


	//   ....[34]....
        /*02bc*/ 	.word	0x0000db80
        /*02c0*/ 	.word	0x0000000a
        /*02c4*/ 	.word	0x00000020
        /*02c8*/ 	.short	0x010a
        /*02ca*/ 	.byte	0x3f
	.zero		1


	//   ....[35]....
        /*02cc*/ 	.word	0x0000dc50
        /*02d0*/ 	.word	0x00000007
        /*02d4*/ 	.word	0x00000000
        /*02d8*/ 	.short	0x010a
        /*02da*/ 	.byte	0x3f
	.zero		1


	//   ....[36]....
        /*02dc*/ 	.word	0x0000dca0
        /*02e0*/ 	.word	0x00000009
        /*02e4*/ 	.word	0x00000000
        /*02e8*/ 	.short	0x010a
        /*02ea*/ 	.byte	0x3f
	.zero		1


	//   ....[37]....
        /*02ec*/ 	.word	0x0000dcf0
        /*02f0*/ 	.word	0x00000006
        /*02f4*/ 	.word	0x00000000
        /*02f8*/ 	.short	0x010a
        /*02fa*/ 	.byte	0x3f
	.zero		1


	//----- nvinfo : EIATTR_NUM_MBARRIERS
	.align		4
.L_35:
        /*02fc*/ 	.byte	0x03, 0x38
        /*02fe*/ 	.short	0x000e


	//----- nvinfo : EIATTR_EXIT_INSTR_OFFSETS
	.align		4
        /*0300*/ 	.byte	0x04, 0x1c
        /*0302*/ 	.short	(.L_37 - .L_36)


	//   ....[0]....
.L_36:
        /*0304*/ 	.word	0x00001240


	//   ....[1]....
        /*0308*/ 	.word	0x000012a0


	//   ....[2]....
        /*030c*/ 	.word	0x0000c9b0


	//   ....[3]....
        /*0310*/ 	.word	0x0000c9e0


	//   ....[4]....
        /*0314*/ 	.word	0x0000d9a0


	//----- nvinfo : EIATTR_MAX_THREADS
	.align		4
.L_37:
        /*0318*/ 	.byte	0x04, 0x05
        /*031a*/ 	.short	(.L_39 - .L_38)
.L_38:
        /*031c*/ 	.word	0x00000180
        /*0320*/ 	.word	0x00000001
        /*0324*/ 	.word	0x00000001


	//----- nvinfo : EIATTR_CRS_STACK_SIZE
	.align		4
.L_39:
        /*0328*/ 	.byte	0x04, 0x1e
        /*032a*/ 	.short	(.L_41 - .L_40)
.L_40:
        /*032c*/ 	.word	0x00000000


	//----- nvinfo : EIATTR_CBANK_PARAM_SIZE
	.align		4
.L_41:
        /*0330*/ 	.byte	0x03, 0x19
        /*0332*/ 	.short	0x0470


	//----- nvinfo : EIATTR_PARAM_CBANK
	.align		4
        /*0334*/ 	.byte	0x04, 0x0a
        /*0336*/ 	.short	(.L_43 - .L_42)
	.align		4
.L_42:
        /*0338*/ 	.word	index@(.nv.constant0._ZN7cutlass13device_kernelINS_4gemm6kernel13GemmUniversalIN4cute5tupleIJiiiiEEENS1_10collective13CollectiveMmaINS1_34MainloopSm90TmaGmmaWarpSpecializedILi4ENS5_IJNS4_1CILi1EEESB_SB_EEENS1_32KernelTmaWarpSpecializedPingpongEEENS5_IJNSA_ILi64EEENSA_ILi384EEENSA_ILi128EEEEEEaNS5_IJlSB_lEEEaSJ_NS4_8TiledMMAINS4_8MMA_AtomIJNS4_4SM904GMMA27MMA_64x192x32_S32S8S8_SS_TNEEEENS4_6LayoutISC_NS5_IJNSA_ILi0EEESR_SR_EEEEENS5_IJNS4_10UnderscoreESU_SU_EEEEENS4_13SM90_TMA_LOADENS4_14ComposedLayoutINS4_7SwizzleILi3ELi4ELi3EEENS4_18smem_ptr_flag_bitsILi8EEENSQ_INS5_IJNSA_ILi8EEESH_EEENS5_IJSH_SB_EEEEEEEvNS4_8identityESX_S17_vS18_EENS_8epilogue10collective6detail29Sm90TmaWarpSpecializedAdapterINS1B_15DefaultEpilogueIaSJ_SJ_NS1A_6thread17LinearCombinationIaLi1EiiLNS1F_9ScaleType4KindE0ELNS_15FloatRoundStyleE2EaEENS1_15EpilogueDefaultEEEEEvvEEEEvNT_6ParamsE)
        /*033c*/ 	.short	0x0210
        /*033e*/ 	.short	0x0470


	//----- nvinfo : EIATTR_SW_WAR
	.align		4
.L_43:
        /*0340*/ 	.byte	0x04, 0x36
        /*0342*/ 	.short	(.L_45 - .L_44)
.L_44:
        /*0344*/ 	.word	0x00000008
.L_45:


//--------------------- .nv.callgraph             --------------------------
	.section	.nv.callgraph,"",@"SHT_CUDA_CALLGRAPH"
	.align	4
	.sectionentsize	8
	.align		4
        /*0000*/ 	.word	0x00000000
	.align		4
        /*0004*/ 	.word	0xffffffff
	.align		4
        /*0008*/ 	.word	index@(_ZN7cutlass13device_kernelINS_4gemm6kernel13GemmUniversalIN4cute5tupleIJiiiiEEENS1_10collective13CollectiveMmaINS1_34MainloopSm90TmaGmmaWarpSpecializedILi4ENS5_IJNS4_1CILi1EEESB_SB_EEENS1_32KernelTmaWarpSpecializedPingpongEEENS5_IJNSA_ILi64EEENSA_ILi384EEENSA_ILi128EEEEEEaNS5_IJlSB_lEEEaSJ_NS4_8TiledMMAINS4_8MMA_AtomIJNS4_4SM904GMMA27MMA_64x192x32_S32S8S8_SS_TNEEEENS4_6LayoutISC_NS5_IJNSA_ILi0EEESR_SR_EEEEENS5_IJNS4_10UnderscoreESU_SU_EEEEENS4_13SM90_TMA_LOADENS4_14ComposedLayoutINS4_7SwizzleILi3ELi4ELi3EEENS4_18smem_ptr_flag_bitsILi8EEENSQ_INS5_IJNSA_ILi8EEESH_EEENS5_IJSH_SB_EEEEEEEvNS4_8identityESX_S17_vS18_EENS_8epilogue10collective6detail29Sm90TmaWarpSpecializedAdapterINS1B_15DefaultEpilogueIaSJ_SJ_NS1A_6thread17LinearCombinationIaLi1EiiLNS1F_9ScaleType4KindE0ELNS_15FloatRoundStyleE2EaEENS1_15EpilogueDefaultEEEEEvvEEEEvNT_6ParamsE)
	.align		4
        /*000c*/ 	.word	index@(__assertfail)
	.align		4
        /*0010*/ 	.word	0x00000000
	.align		4
        /*0014*/ 	.word	0xfffffffe
	.align		4
        /*0018*/ 	.word	0x00000000
	.align		4
        /*001c*/ 	.word	0xfffffffd
	.align		4
        /*0020*/ 	.word	0x00000000
	.align		4
        /*0024*/ 	.word	0xfffffffc


//--------------------- .nv.constant4             --------------------------
	.section	.nv.constant4,"a",@progbits
	.align	8
	.align		8
.nv.constant4:
        /*0000*/ 	.dword	__assertfail
	.align		8
        /*0008*/ 	.dword	__unnamed_1
	.align		8
        /*0010*/ 	.dword	_ZN40_INTERNAL_165691a0_4_k_cu_8b1a8151_119434cuda3std3__45__cpo5beginE
	.align		8
        /*0018*/ 	.dword	_ZN40_INTERNAL_165691a0_4_k_cu_8b1a8151_119434cuda3std3__45__cpo3endE
	.align		8
        /*0020*/ 	.dword	_ZN40_INTERNAL_165691a0_4_k_cu_8b1a8151_119434cuda3std3__45__cpo6cbeginE
	.align		8
        /*0028*/ 	.dword	_ZN40_INTERNAL_165691a0_4_k_cu_8b1a8151_119434cuda3std3__45__cpo4cendE
	.align		8
        /*0030*/ 	.dword	_ZN40_INTERNAL_165691a0_4_k_cu_8b1a8151_119434cuda3std3__442_GLOBAL__N__165691a0_4_k_cu_8b1a8151_119436ignoreE
	.align		8
        /*0038*/ 	.dword	_ZN40_INTERNAL_165691a0_4_k_cu_8b1a8151_119434cuda3std3__419piecewise_constructE
	.align		8
        /*0040*/ 	.dword	_ZN40_INTERNAL_165691a0_4_k_cu_8b1a8151_119434cuda3std3__48in_placeE
	.align		8
        /*0048*/ 	.dword	_ZN40_INTERNAL_165691a0_4_k_cu_8b1a8151_119434cuda3std6ranges3__45__cpo4swapE
	.align		8
        /*0050*/ 	.dword	_ZN40_INTERNAL_165691a0_4_k_cu_8b1a8151_119434cuda3std6ranges3__45__cpo9iter_moveE
	.align		8
        /*0058*/ 	.dword	_ZN40_INTERNAL_165691a0_4_k_cu_8b1a8151_119434cute7productE
	.align		8
        /*0060*/ 	.dword	_ZN40_INTERNAL_165691a0_4_k_cu_8b1a8151_119434cute1_E
	.align		8
        /*0068*/ 	.dword	$str$22
	.align		8
        /*0070*/ 	.dword	$str$23


//--------------------- .text._ZN7cutlass13device_kernelINS_4gemm6kernel13GemmUniversalIN4cute5tupleIJiiiiEEENS1_10collective13CollectiveMmaINS1_34MainloopSm90TmaGmmaWarpSpecializedILi4ENS5_IJNS4_1CILi1EEESB_SB_EEENS1_32KernelTmaWarpSpecializedPingpongEEENS5_IJNSA_ILi64EEENSA_ILi384EEENSA_ILi128EEEEEEaNS5_IJlSB_lEEEaSJ_NS4_8TiledMMAINS4_8MMA_AtomIJNS4_4SM904GMMA27MMA_64x192x32_S32S8S8_SS_TNEEEENS4_6LayoutISC_NS5_IJNSA_ILi0EEESR_SR_EEEEENS5_IJNS4_10UnderscoreESU_SU_EEEEENS4_13SM90_TMA_LOADENS4_14ComposedLayoutINS4_7SwizzleILi3ELi4ELi3EEENS4_18smem_ptr_flag_bitsILi8EEENSQ_INS5_IJNSA_ILi8EEESH_EEENS5_IJSH_SB_EEEEEEEvNS4_8identityESX_S17_vS18_EENS_8epilogue10collective6detail29Sm90TmaWarpSpecializedAdapterINS1B_15DefaultEpilogueIaSJ_SJ_NS1A_6thread17LinearCombinationIaLi1EiiLNS1F_9ScaleType4KindE0ELNS_15FloatRoundStyleE2EaEENS1_15EpilogueDefaultEEEEEvvEEEEvNT_6ParamsE --------------------------
	.section	.text._ZN7cutlass13device_kernelINS_4gemm6kernel13GemmUniversalIN4cute5tupleIJiiiiEEENS1_10collective13CollectiveMmaINS1_34MainloopSm90TmaGmmaWarpSpecializedILi4ENS5_IJNS4_1CILi1EEESB_SB_EEENS1_32KernelTmaWarpSpecializedPingpongEEENS5_IJNSA_ILi64EEENSA_ILi384EEENSA_ILi128EEEEEEaNS5_IJlSB_lEEEaSJ_NS4_8TiledMMAINS4_8MMA_AtomIJNS4_4SM904GMMA27MMA_64x192x32_S32S8S8_SS_TNEEEENS4_6LayoutISC_NS5_IJNSA_ILi0EEESR_SR_EEEEENS5_IJNS4_10UnderscoreESU_SU_EEEEENS4_13SM90_TMA_LOADENS4_14ComposedLayoutINS4_7SwizzleILi3ELi4ELi3EEENS4_18smem_ptr_flag_bitsILi8EEENSQ_INS5_IJNSA_ILi8EEESH_EEENS5_IJSH_SB_EEEEEEEvNS4_8identityESX_S17_vS18_EENS_8epilogue10collective6detail29Sm90TmaWarpSpecializedAdapterINS1B_15DefaultEpilogueIaSJ_SJ_NS1A_6thread17LinearCombinationIaLi1EiiLNS1F_9ScaleType4KindE0ELNS_15FloatRoundStyleE2EaEENS1_15EpilogueDefaultEEEEEvvEEEEvNT_6ParamsE,"ax",@progbits
	.align	128
.text._ZN7cutlass13device_kernelINS_4gemm6kernel13GemmUniversalIN4cute5tupleIJiiiiEEENS1_10collective13CollectiveMmaINS1_34MainloopSm90TmaGmmaWarpSpecializedILi4ENS5_IJNS4_1CILi1EEESB_SB_EEENS1_32KernelTmaWarpSpecializedPingpongEEENS5_IJNSA_ILi64EEENSA_ILi384EEENSA_ILi128EEEEEEaNS5_IJlSB_lEEEaSJ_NS4_8TiledMMAINS4_8MMA_AtomIJNS4_4SM904GMMA27MMA_64x192x32_S32S8S8_SS_TNEEEENS4_6LayoutISC_NS5_IJNSA_ILi0EEESR_SR_EEEEENS5_IJNS4_10UnderscoreESU_SU_EEEEENS4_13SM90_TMA_LOADENS4_14ComposedLayoutINS4_7SwizzleILi3ELi4ELi3EEENS4_18smem_ptr_flag_bitsILi8EEENSQ_INS5_IJNSA_ILi8EEESH_EEENS5_IJSH_SB_EEEEEEEvNS4_8identityESX_S17_vS18_EENS_8epilogue10collective6detail29Sm90TmaWarpSpecializedAdapterINS1B_15DefaultEpilogueIaSJ_SJ_NS1A_6thread17LinearCombinationIaLi1EiiLNS1F_9ScaleType4KindE0ELNS_15FloatRoundStyleE2EaEENS1_15EpilogueDefaultEEEEEvvEEEEvNT_6ParamsE:
        .type           _ZN7cutlass13device_kernelINS_4gemm6kernel13GemmUniversalIN4cute5tupleIJiiiiEEENS1_10collective13CollectiveMmaINS1_34MainloopSm90TmaGmmaWarpSpecializedILi4ENS5_IJNS4_1CILi1EEESB_SB_EEENS1_32KernelTmaWarpSpecializedPingpongEEENS5_IJNSA_ILi64EEENSA_ILi384EEENSA_ILi128EEEEEEaNS5_IJlSB_lEEEaSJ_NS4_8TiledMMAINS4_8MMA_AtomIJNS4_4SM904GMMA27MMA_64x192x32_S32S8S8_SS_TNEEEENS4_6LayoutISC_NS5_IJNSA_ILi0EEESR_SR_EEEEENS5_IJNS4_10UnderscoreESU_SU_EEEEENS4_13SM90_TMA_LOADENS4_14ComposedLayoutINS4_7SwizzleILi3ELi4ELi3EEENS4_18smem_ptr_flag_bitsILi8EEENSQ_INS5_IJNSA_ILi8EEESH_EEENS5_IJSH_SB_EEEEEEEvNS4_8identityESX_S17_vS18_EENS_8epilogue10collective6detail29Sm90TmaWarpSpecializedAdapterINS1B_15DefaultEpilogueIaSJ_SJ_NS1A_6thread17LinearCombinationIaLi1EiiLNS1F_9ScaleType4KindE0ELNS_15FloatRoundStyleE2EaEENS1_15EpilogueDefaultEEEEEvvEEEEvNT_6ParamsE,@function
        .size           _ZN7cutlass13device_kernelINS_4gemm6kernel13GemmUniversalIN4cute5tupleIJiiiiEEENS1_10collective13CollectiveMmaINS1_34MainloopSm90TmaGmmaWarpSpecializedILi4ENS5_IJNS4_1CILi1EEESB_SB_EEENS1_32KernelTmaWarpSpecializedPingpongEEENS5_IJNSA_ILi64EEENSA_ILi384EEENSA_ILi128EEEEEEaNS5_IJlSB_lEEEaSJ_NS4_8TiledMMAINS4_8MMA_AtomIJNS4_4SM904GMMA27MMA_64x192x32_S32S8S8_SS_TNEEEENS4_6LayoutISC_NS5_IJNSA_ILi0EEESR_SR_EEEEENS5_IJNS4_10UnderscoreESU_SU_EEEEENS4_13SM90_TMA_LOADENS4_14ComposedLayoutINS4_7SwizzleILi3ELi4ELi3EEENS4_18smem_ptr_flag_bitsILi8EEENSQ_INS5_IJNSA_ILi8EEESH_EEENS5_IJSH_SB_EEEEEEEvNS4_8identityESX_S17_vS18_EENS_8epilogue10collective6detail29Sm90TmaWarpSpecializedAdapterINS1B_15DefaultEpilogueIaSJ_SJ_NS1A_6thread17LinearCombinationIaLi1EiiLNS1F_9ScaleType4KindE0ELNS_15FloatRoundStyleE2EaEENS1_15EpilogueDefaultEEEEEvvEEEEvNT_6ParamsE,(.L_x_456 - _ZN7cutlass13device_kernelINS_4gemm6kernel13GemmUniversalIN4cute5tupleIJiiiiEEENS1_10collective13CollectiveMmaINS1_34MainloopSm90TmaGmmaWarpSpecializedILi4ENS5_IJNS4_1CILi1EEESB_SB_EEENS1_32KernelTmaWarpSpecializedPingpongEEENS5_IJNSA_ILi64EEENSA_ILi384EEENSA_ILi128EEEEEEaNS5_IJlSB_lEEEaSJ_NS4_8TiledMMAINS4_8MMA_AtomIJNS4_4SM904GMMA27MMA_64x192x32_S32S8S8_SS_TNEEEENS4_6LayoutISC_NS5_IJNSA_ILi0EEESR_SR_EEEEENS5_IJNS4_10UnderscoreESU_SU_EEEEENS4_13SM90_TMA_LOADENS4_14ComposedLayoutINS4_7SwizzleILi3ELi4ELi3EEENS4_18smem_ptr_flag_bitsILi8EEENSQ_INS5_IJNSA_ILi8EEESH_EEENS5_IJSH_SB_EEEEEEEvNS4_8identityESX_S17_vS18_EENS_8epilogue10collective6detail29Sm90TmaWarpSpecializedAdapterINS1B_15DefaultEpilogueIaSJ_SJ_NS1A_6thread17LinearCombinationIaLi1EiiLNS1F_9ScaleType4KindE0ELNS_15FloatRoundStyleE2EaEENS1_15EpilogueDefaultEEEEEvvEEEEvNT_6ParamsE)
        .other          _ZN7cutlass13device_kernelINS_4gemm6kernel13GemmUniversalIN4cute5tupleIJiiiiEEENS1_10collective13CollectiveMmaINS1_34MainloopSm90TmaGmmaWarpSpecializedILi4ENS5_IJNS4_1CILi1EEESB_SB_EEENS1_32KernelTmaWarpSpecializedPingpongEEENS5_IJNSA_ILi64EEENSA_ILi384EEENSA_ILi128EEEEEEaNS5_IJlSB_lEEEaSJ_NS4_8TiledMMAINS4_8MMA_AtomIJNS4_4SM904GMMA27MMA_64x192x32_S32S8S8_SS_TNEEEENS4_6LayoutISC_NS5_IJNSA_ILi0EEESR_SR_EEEEENS5_IJNS4_10UnderscoreESU_SU_EEEEENS4_13SM90_TMA_LOADENS4_14ComposedLayoutINS4_7SwizzleILi3ELi4ELi3EEENS4_18smem_ptr_flag_bitsILi8EEENSQ_INS5_IJNSA_ILi8EEESH_EEENS5_IJSH_SB_EEEEEEEvNS4_8identityESX_S17_vS18_EENS_8epilogue10collective6detail29Sm90TmaWarpSpecializedAdapterINS1B_15DefaultEpilogueIaSJ_SJ_NS1A_6thread17LinearCombinationIaLi1EiiLNS1F_9ScaleType4KindE0ELNS_15FloatRoundStyleE2EaEENS1_15EpilogueDefaultEEEEEvvEEEEvNT_6ParamsE,@"STO_CUDA_ENTRY STV_DEFAULT"
_ZN7cutlass13device_kernelINS_4gemm6kernel13GemmUniversalIN4cute5tupleIJiiiiEEENS1_10collective13CollectiveMmaINS1_34MainloopSm90TmaGmmaWarpSpecializedILi4ENS5_IJNS4_1CILi1EEESB_SB_EEENS1_32KernelTmaWarpSpecializedPingpongEEENS5_IJNSA_ILi64EEENSA_ILi384EEENSA_ILi128EEEEEEaNS5_IJlSB_lEEEaSJ_NS4_8TiledMMAINS4_8MMA_AtomIJNS4_4SM904GMMA27MMA_64x192x32_S32S8S8_SS_TNEEEENS4_6LayoutISC_NS5_IJNSA_ILi0EEESR_SR_EEEEENS5_IJNS4_10UnderscoreESU_SU_EEEEENS4_13SM90_TMA_LOADENS4_14ComposedLayoutINS4_7SwizzleILi3ELi4ELi3EEENS4_18smem_ptr_flag_bitsILi8EEENSQ_INS5_IJNSA_ILi8EEESH_EEENS5_IJSH_SB_EEEEEEEvNS4_8identityESX_S17_vS18_EENS_8epilogue10collective6detail29Sm90TmaWarpSpecializedAdapterINS1B_15DefaultEpilogueIaSJ_SJ_NS1A_6thread17LinearCombinationIaLi1EiiLNS1F_9ScaleType4KindE0ELNS_15FloatRoundStyleE2EaEENS1_15EpilogueDefaultEEEEEvvEEEEvNT_6ParamsE:
[----:B------:R-:W0:Y:S01]  /*0000*/  LDC R1, c[0x0][0x28] ;  /* 0x00000a00ff017b82 */ /* 0x000e220000000800 */
[----:B------:R-:W1:Y:S01]  /*0010*/  S2R R4, SR_TID.X ;  /* 0x0000000000047919 */ /* 0x000e620000002100 */
[----:B------:R-:W-:Y:S01]  /*0020*/  ELECT P0, URZ, PT ;  /* 0x00000000003f782f */ /* 0x000fe20003800000 */
[----:B------:R-:W-:Y:S01]  /*0030*/  BSSY B0, `(.L_x_0) ;  /* 0x0000014000007945 */ /* 0x000fe20003800000 */
[----:B-1----:R-:W-:-:S05]  /*0040*/  SHF.R.U32.HI R0, RZ, 0x5, R4 ;  /* 0x00000005ff007819 */ /* 0x002fca0000011604 */
[----:B------:R-:W1:Y:S02]  /*0050*/  SHFL.IDX PT, R2, R0, RZ, 0x1f ;  /* 0x00001fff00027589 */ /* 0x000e6400000e0000 */
[----:B-1----:R-:W-:Y:S02]  /*0060*/  R2UR UR8, R2 ;  /* 0x00000000020872ca */ /* 0x002fe400000e0000 */
[----:B------:R-:W-:-:S05]  /*0070*/  SHF.R.U32.HI R2, RZ, 0x7, R4 ;  /* 0x00000007ff027819 */ /* 0x000fca0000011604 */
[----:B------:R1:W2:Y:S06]  /*0080*/  SHFL.IDX PT, R3, R2, RZ, 0x1f ;  /* 0x00001fff02037589 */ /* 0x0002ac00000e0000 */
[----:B------:R-:W-:Y:S02]  /*0090*/  USHF.R.S32.HI UR4, URZ, 0x1f, UR8 ;  /* 0x0000001f3f047899 */ /* 0x000fe40008011408 */
[----:B------:R-:W-:Y:S02]  /*00a0*/  ISETP.NE.OR P0, PT, RZ, UR8, !P0 ;  /* 0x00000008ff007c0c */ /* 0x000fe4000c705670 */
[----:B------:R-:W-:-:S04]  /*00b0*/  ULEA.HI UR4, UR4, UR8, URZ, 0x2 ;  /* 0x0000000804047291 */ /* 0x000fc8000f8f103f */
[----:B------:R-:W-:-:S04]  /*00c0*/  ULOP3.LUT UR4, UR4, 0xfffffffc, URZ, 0xc0, !UPT ;  /* 0xfffffffc04047892 */ /* 0x000fc8000f8ec03f */
[----:B------:R-:W-:-:S03]  /*00d0*/  UIADD3 UR8, UR8, -UR4, URZ ;  /* 0x8000000408087290 */ /* 0x000fc6000fffe03f */
[----:B01----:R-:W-:Y:S09]  /*00e0*/  @P0 BRA `(.L_x_1) ;  /* 0x0000000000200947 */ /* 0x003ff20003800000 */
[----:B------:R-:W-:Y:S02]  /*00f0*/  ULDC.64 UR4, c[0x0][0x198] ;  /* 0x0000660000047ab9 */ /* 0x000fe40000000a00 */
[----:B------:R-:W-:Y:S02]  /*0100*/  UIADD3 UR6, UP0, UR4, 0xf0, URZ ;  /* 0x000000f004067890 */ /* 0x000fe4000ff1e03f */
[----:B------:R-:W-:Y:S02]  /*0110*/  UIADD3 UR4, UP1, UR4, 0x1f0, URZ ;  /* 0x000001f004047890 */ /* 0x000fe4000ff3e03f */
[----:B------:R-:W-:Y:S02]  /*0120*/  UIADD3.X UR7, URZ, UR5, URZ, UP0, !UPT ;  /* 0x000000053f077290 */ /* 0x000fe400087fe43f */
[----:B------:R-:W-:-:S07]  /*0130*/  UIADD3.X UR5, URZ, UR5, URZ, UP1, !UPT ;  /* 0x000000053f057290 */ /* 0x000fce0008ffe43f */
[----:B------:R0:W-:Y:S02]  /*0140*/  UTMACCTL.PF [UR6] ;  /* 0x00000000060079b9 */ /* 0x0001e40008040000 */
[----:B------:R0:W-:Y:S02]  /*0150*/  UTMACCTL.PF [UR4] ;  /* 0x00000000040079b9 */ /* 0x0001e40008040000 */
[----:B0-----:R-:W-:Y:S01]  /*0160*/  NOP ;  /* 0x0000000000007918 */ /* 0x001fe20000000000 */
.L_x_1:
[----:B------:R-:W-:Y:S05]  /*0170*/  BSYNC B0 ;  /* 0x0000000000007941 */ /* 0x000fea0003800000 */
.L_x_0:
[----:B------:R-:W0:Y:S01]  /*0180*/  SHFL.IDX PT, R5, R0, RZ, 0x1f ;  /* 0x00001fff00057589 */ /* 0x000e2200000e0000 */
[----:B--2---:R-:W-:Y:S01]  /*0190*/  R2UR UR15, R3 ;  /* 0x00000000030f72ca */ /* 0x004fe200000e0000 */
[----:B------:R-:W-:-:S04]  /*01a0*/  UISETP.NE.AND UP0, UPT, UR8, 0x3, UPT ;  /* 0x000000030800788c */ /* 0x000fc8000bf05270 */
[----:B------:R-:W-:-:S08]  /*01b0*/  UISETP.EQ.OR UP0, UPT, UR8, URZ, !UP0 ;  /* 0x0000003f0800728c */ /* 0x000fd0000c702670 */
[----:B------:R-:W-:Y:S02]  /*01c0*/  UIADD3 UR18, UR15, -0x1, URZ ;  /* 0xffffffff0f127890 */ /* 0x000fe4000fffe03f */
[----:B------:R-:W-:Y:S02]  /*01d0*/  UISETP.EQ.AND UP0, UPT, UR15, URZ, UP0 ;  /* 0x0000003f0f00728c */ /* 0x000fe40008702270 */
[----:B------:R-:W-:Y:S02]  /*01e0*/  UISETP.GE.U32.AND UP1, UPT, UR18, 0x2, UPT ;  /* 0x000000021200788c */ /* 0x000fe4000bf26070 */
[----:B------:R-:W-:Y:S01]  /*01f0*/  USEL UR38, URZ, 0x1, !UP0 ;  /* 0x000000013f267887 */ /* 0x000fe2000c000000 */
[----:B0-----:R-:W-:-:S03]  /*0200*/  ISETP.NE.AND P0, PT, R5, RZ, PT ;  /* 0x000000ff0500720c */ /* 0x001fc60003f05270 */
[----:B------:R-:W-:-:S10]  /*0210*/  USEL UR38, UR38, 0x2, UP1 ;  /* 0x0000000226267887 */ /* 0x000fd40008800000 */
[----:B------:R-:W-:Y:S05]  /*0220*/  @P0 BRA `(.L_x_2) ;  /* 0x0000000000580947 */ /* 0x000fea0003800000 */
[----:B------:R-:W0:Y:S01]  /*0230*/  S2UR UR9, SR_CgaCtaId ;  /* 0x00000000000979c3 */ /* 0x000e220000008800 */
[----:B------:R-:W-:Y:S01]  /*0240*/  UMOV UR4, 0x400 ;  /* 0x0000040000047882 */ /* 0x000fe20000000000 */
[----:B------:R-:W-:Y:S01]  /*0250*/  UMOV UR5, 0x1 ;  /* 0x0000000100057882 */ /* 0x000fe20000000000 */
[----:B------:R-:W-:Y:S01]  /*0260*/  UMOV UR6, 0x80 ;  /* 0x0000008000067882 */ /* 0x000fe20000000000 */
[----:B------:R-:W-:Y:S01]  /*0270*/  ELECT P0, URZ, PT ;  /* 0x00000000003f782f */ /* 0x000fe20003800000 */
[----:B------:R-:W-:-:S04]  /*0280*/  UIADD3 UR6, -UR6, 0x100000, URZ ;  /* 0x0010000006067890 */ /* 0x000fc8000fffe13f */
[----:B------:R-:W-:Y:S02]  /*0290*/  USHF.L.U32 UR7, UR6, 0xb, URZ ;  /* 0x0000000b06077899 */ /* 0x000fe4000800063f */
[----:B------:R-:W-:Y:S02]  /*02a0*/  USHF.L.U32 UR6, UR6, 0x1, URZ ;  /* 0x0000000106067899 */ /* 0x000fe4000800063f */
[----:B0-----:R-:W-:Y:S02]  /*02b0*/  ULEA UR9, UR9, UR4, 0x18 ;  /* 0x0000000409097291 */ /* 0x001fe4000f8ec03f */
[----:B------:R-:W-:-:S04]  /*02c0*/  UIADD3 UR4, -UR5, 0x100000, URZ ;  /* 0x0010000005047890 */ /* 0x000fc8000fffe13f */
[----:B------:R-:W-:Y:S02]  /*02d0*/  USHF.L.U32 UR5, UR4, 0xb, URZ ;  /* 0x0000000b04057899 */ /* 0x000fe4000800063f */
[----:B------:R-:W-:Y:S01]  /*02e0*/  USHF.L.U32 UR4, UR4, 0x1, URZ ;  /* 0x0000000104047899 */ /* 0x000fe2000800063f */
[----:B------:R-:W0:Y:S11]  /*02f0*/  FENCE.VIEW.ASYNC.S ;  /* 0x00000000000073c6 */ /* 0x000e360000000000 */
[----:B0-----:R0:W1:Y:S01]  /*0300*/  SYNCS.EXCH.64 URZ, [UR9], UR4 ;  /* 0x00000004093f75b2 */ /* 0x0010620008000100 */
[----:B------:R0:W2:Y:S01]  /*0310*/  SYNCS.EXCH.64 URZ, [UR9+0x20], UR6 ;  /* 0x00002006093f75b2 */ /* 0x0000a20008000100 */
[----:B------:R0:W3:Y:S01]  /*0320*/  SYNCS.EXCH.64 URZ, [UR9+0x8], UR4 ;  /* 0x00000804093f75b2 */ /* 0x0000e20008000100 */
[----:B------:R0:W4:Y:S01]  /*0330*/  SYNCS.EXCH.64 URZ, [UR9+0x28], UR6 ;  /* 0x00002806093f75b2 */ /* 0x0001220008000100 */
[----:B------:R0:W0:Y:S01]  /*0340*/  SYNCS.EXCH.64 URZ, [UR9+0x10], UR4 ;  /* 0x00001004093f75b2 */ /* 0x0000220008000100 */
[----:B------:R0:W0:Y:S01]  /*0350*/  SYNCS.EXCH.64 URZ, [UR9+0x30], UR6 ;  /* 0x00003006093f75b2 */ /* 0x0000220008000100 */
[----:B------:R0:W0:Y:S01]  /*0360*/  SYNCS.EXCH.64 URZ, [UR9+0x18], UR4 ;  /* 0x00001804093f75b2 */ /* 0x0000220008000100 */
[----:B------:R0:W0:Y:S01]  /*0370*/  SYNCS.EXCH.64 URZ, [UR9+0x38], UR6 ;  /* 0x00003806093f75b2 */ /* 0x0000220008000100 */
[----:B------:R-:W-:Y:S01]  /*0380*/  NOP ;  /* 0x0000000000007918 */ /* 0x000fe20000000000 */
.L_x_2:
[----:B------:R-:W5:Y:S01]  /*0390*/  SHFL.IDX PT, R5, R0, RZ, 0x1f ;  /* 0x00001fff00057589 */ /* 0x000f6200000e0000 */
[----:B------:R-:W-:Y:S01]  /*03a0*/  ELECT P0, URZ, PT ;  /* 0x00000000003f782f */ /* 0x000fe20003800000 */
[----:B------:R-:W-:Y:S01]  /*03b0*/  NOP ;  /* 0x0000000000007918 */ /* 0x000fe20000000000 */
[----:B------:R-:W-:Y:S01]  /*03c0*/  ELECT P1, URZ, PT ;  /* 0x00000000003f782f */ /* 0x000fe20003820000 */
[----:B------:R-:W1:Y:S01]  /*03d0*/  SHFL.IDX PT, R3, R0, RZ, 0x1f ;  /* 0x00001fff00037589 */ /* 0x000e6200000e0000 */
[----:B0-----:R-:W-:Y:S01]  /*03e0*/  UMOV UR4, 0x20 ;  /* 0x0000002000047882 */ /* 0x001fe20000000000 */
[----:B------:R-:W-:Y:S01]  /*03f0*/  UMOV UR12, 0x80 ;  /* 0x00000080000c7882 */ /* 0x000fe20000000000 */
[----:B------:R-:W-:Y:S01]  /*0400*/  NOP ;  /* 0x0000000000007918 */ /* 0x000fe20000000000 */
[----:B------:R0:W0:Y:S01]  /*0410*/  SHFL.IDX PT, R0, R2, RZ, 0x1f ;  /* 0x00001fff02007589 */ /* 0x00002200000e0000 */
[----:B------:R-:W-:Y:S01]  /*0420*/  ULDC.64 UR50, c[0x0][0x208] ;  /* 0x0000820000327ab9 */ /* 0x000fe20000000a00 */
[----:B-----5:R-:W-:-:S02]  /*0430*/  ISETP.NE.OR P0, PT, R5, RZ, !P0 ;  /* 0x000000ff0500720c */ /* 0x020fc40004705670 */
[----:B-1----:R-:W-:Y:S02]  /*0440*/  ISETP.NE.OR P1, PT, R3, RZ, !P1 ;  /* 0x000000ff0300720c */ /* 0x002fe40004f25670 */
[----:B------:R-:W-:-:S04]  /*0450*/  SHF.R.S32.HI R3, RZ, 0x1f, R4 ;  /* 0x0000001fff037819 */ /* 0x000fc80000011404 */
[----:B------:R-:W-:-:S05]  /*0460*/  LEA.HI R3, R3, R4, RZ, 0x7 ;  /* 0x0000000403037211 */ /* 0x000fca00078f38ff */
[----:B------:R-:W-:Y:S01]  /*0470*/  VOTEU.ALL UP0, P0 ;  /* 0x00000000003f7886 */ /* 0x000fe20000000000 */
[----:B------:R-:W-:Y:S01]  /*0480*/  LOP3.LUT R3, R3, 0xffffff80, RZ, 0xc0, !PT ;  /* 0xffffff8003037812 */ /* 0x000fe200078ec0ff */
[----:B------:R-:W-:-:S03]  /*0490*/  VOTEU.ALL UP1, P1 ;  /* 0x00000000003f7886 */ /* 0x000fc60000820000 */
[----:B------:R-:W1:Y:S01]  /*04a0*/  @!UP0 S2UR UR7, SR_CgaCtaId ;  /* 0x00000000000789c3 */ /* 0x000e620000008800 */
[----:B------:R-:W-:Y:S01]  /*04b0*/  @!UP0 UMOV UR6, 0x400 ;  /* 0x0000040000068882 */ /* 0x000fe20000000000 */
[----:B------:R-:W-:-:S04]  /*04c0*/  @!UP0 UIADD3 UR4, -UR4, 0x100000, URZ ;  /* 0x0010000004048890 */ /* 0x000fc8000fffe13f */
[----:B------:R-:W-:Y:S02]  /*04d0*/  @!UP0 USHF.L.U32 UR5, UR4, 0xb, URZ ;  /* 0x0000000b04058899 */ /* 0x000fe4000800063f */
[----:B------:R-:W-:Y:S01]  /*04e0*/  @!UP0 USHF.L.U32 UR4, UR4, 0x1, URZ ;  /* 0x0000000104048899 */ /* 0x000fe2000800063f */
[----:B------:R-:W-:Y:S01]  /*04f0*/  IMAD.IADD R3, R4, 0x1, -R3 ;  /* 0x0000000104037824 */ /* 0x000fe200078e0a03 */
[----:B------:R-:W-:Y:S01]  /*0500*/  @!UP1 UMOV UR10, 0x400 ;  /* 0x00000400000a9882 */ /* 0x000fe20000000000 */
[----:B------:R-:W-:Y:S01]  /*0510*/  VOTEU.ALL UP2, P1 ;  /* 0x00000000003f7886 */ /* 0x000fe20000840000 */
[----:B------:R-:W-:Y:S01]  /*0520*/  VOTEU.ALL UP3, P1 ;  /* 0x00000000003f7886 */ /* 0x000fe20000860000 */
[----:B------:R-:W-:Y:S01]  /*0530*/  VOTEU.ALL UP4, P1 ;  /* 0x00000000003f7886 */ /* 0x000fe20000880000 */
[----:B------:R-:W5:Y:S01]  /*0540*/  @!UP1 S2UR UR11, SR_CgaCtaId ;  /* 0x00000000000b99c3 */ /* 0x000f620000008800 */
[----:B------:R-:W-:Y:S01]  /*0550*/  VOTEU.ALL UP5, P1 ;  /* 0x00000000003f7886 */ /* 0x000fe200008a0000 */
[----:B------:R-:W-:Y:S01]  /*0560*/  ISETP.NE.AND P1, PT, RZ, UR15, PT ;  /* 0x0000000fff007c0c */ /* 0x000fe2000bf25270 */
[----:B-1----:R-:W-:-:S02]  /*0570*/  @!UP0 ULEA UR9, UR7, UR6, 0x18 ;  /* 0x0000000607098291 */ /* 0x002fc4000f8ec03f */
[----:B------:R-:W-:-:S04]  /*0580*/  @!UP1 UIADD3 UR6, -UR12, 0x100000, URZ ;  /* 0x001000000c069890 */ /* 0x000fc8000fffe13f */
[----:B------:R-:W-:Y:S02]  /*0590*/  @!UP1 USHF.L.U32 UR7, UR6, 0xb, URZ ;  /* 0x0000000b06079899 */ /* 0x000fe4000800063f */
[----:B------:R-:W-:Y:S01]  /*05a0*/  @!UP1 USHF.L.U32 UR6, UR6, 0x1, URZ ;  /* 0x0000000106069899 */ /* 0x000fe2000800063f */
[----:B------:R-:W-:Y:S01]  /*05b0*/  VOTEU.ALL UP0, P0 ;  /* 0x00000000003f7886 */ /* 0x000fe20000000000 */
[----:B-----5:R-:W-:Y:S01]  /*05c0*/  @!UP1 ULEA UR10, UR11, UR10, 0x18 ;  /* 0x0000000a0b0a9291 */ /* 0x020fe2000f8ec03f */
[----:B------:R-:W-:Y:S01]  /*05d0*/  VOTEU.ALL UP1, P0 ;  /* 0x00000000003f7886 */ /* 0x000fe20000020000 */
[----:B------:R-:W1:Y:S02]  /*05e0*/  FENCE.VIEW.ASYNC.S ;  /* 0x00000000000073c6 */ /* 0x000e640000000000 */
[----:B-1----:R-:W2:Y:S02]  /*05f0*/  @!UP0 SYNCS.EXCH.64 URZ, [UR9+0x70], UR4 ;  /* 0x00007004093f85b2 */ /* 0x002ea40008000100 */
[----:B------:R1:W2:Y:S01]  /*0600*/  @!UP1 SYNCS.EXCH.64 URZ, [UR9+0x78], UR4 ;  /* 0x00007804093f95b2 */ /* 0x0002a20008000100 */
[----:B------:R-:W-:Y:S01]  /*0610*/  NOP ;  /* 0x0000000000007918 */ /* 0x000fe20000000000 */
[----:B-1----:R-:W-:-:S02]  /*0620*/  ULDC.64 UR4, c[0x0][0x598] ;  /* 0x0001660000047ab9 */ /* 0x002fc40000000a00 */
[----:B------:R-:W-:Y:S02]  /*0630*/  ISETP.NE.U32.AND P0, PT, RZ, UR4, PT ;  /* 0x00000004ff007c0c */ /* 0x000fe4000bf05070 */
[----:B------:R1:W2:Y:S02]  /*0640*/  @!UP2 SYNCS.EXCH.64 URZ, [UR10+0x50], UR6 ;  /* 0x000050060a3fa5b2 */ /* 0x0002a40008000100 */
[----:B------:R-:W-:Y:S01]  /*0650*/  ISETP.NE.AND.EX P0, PT, RZ, UR5, PT, P0 ;  /* 0x00000005ff007c0c */ /* 0x000fe2000bf05300 */
[----:B------:R1:W2:Y:S01]  /*0660*/  @!UP3 SYNCS.EXCH.64 URZ, [UR10+0x58], UR6 ;  /* 0x000058060a3fb5b2 */ /* 0x0002a20008000100 */
[----:B------:R1:W2:Y:S01]  /*0670*/  @!UP4 SYNCS.EXCH.64 URZ, [UR10+0x60], UR6 ;  /* 0x000060060a3fc5b2 */ /* 0x0002a20008000100 */
[----:B------:R1:W2:Y:S01]  /*0680*/  @!UP5 SYNCS.EXCH.64 URZ, [UR10+0x68], UR6 ;  /* 0x000068060a3fd5b2 */ /* 0x0002a20008000100 */
[----:B------:R-:W-:Y:S01]  /*0690*/  NOP ;  /* 0x0000000000007918 */ /* 0x000fe20000000000 */
[----:B--234-:R-:W-:Y:S08]  /*06a0*/  BAR.SYNC.DEFER_BLOCKING 0x0 ;  /* 0x0000000000007b1d */ /* 0x01cff00000010000 */
[----:B01----:R-:W-:Y:S05]  /*06b0*/  @!P0 BRA `(.L_x_3) ;  /* 0x00000000001c8947 */ /* 0x003fea0003800000 */
[----:B------:R-:W0:Y:S02]  /*06c0*/  LDC.64 R6, c[0x0][0x598] ;  /* 0x00016600ff067b82 */ /* 0x000e240000000a00 */
[----:B0-----:R-:W2:Y:S02]  /*06d0*/  LDG.E.64 R6, desc[UR50][R6.64] ;  /* 0x0000003206067981 */ /* 0x001ea4000c1e1b00 */
[----:B--2---:R-:W-:-:S04]  /*06e0*/  ISETP.NE.U32.AND P0, PT, R6, RZ, PT ;  /* 0x000000ff0600720c */ /* 0x004fc80003f05070 */
[----:B------:R-:W-:-:S13]  /*06f0*/  ISETP.NE.AND.EX P0, PT, R7, RZ, PT, P0 ;  /* 0x000000ff0700720c */ /* 0x000fda0003f05300 */
[----:B------:R-:W-:Y:S05]  /*0700*/  @!P0 BRA `(.L_x_3) ;  /* 0x0000000000088947 */ /* 0x000fea0003800000 */
[----:B------:R1:W5:Y:S01]  /*0710*/  LD.E R23, desc[UR50][R6.64] ;  /* 0x0000003206177980 */ /* 0x000362000c101900 */
[----:B------:R-:W-:Y:S05]  /*0720*/  BRA `(.L_x_4) ;  /* 0x0000000000247947 */ /* 0x000fea0003800000 */
.L_x_3:
[----:B------:R-:W-:Y:S02]  /*0730*/  ULDC.64 UR4, c[0x0][0x588] ;  /* 0x0001620000047ab9 */ /* 0x000fe40000000a00 */
[----:B------:R-:W-:-:S04]  /*0740*/  ISETP.NE.U32.AND P0, PT, RZ, UR4, PT ;  /* 0x00000004ff007c0c */ /* 0x000fc8000bf05070 */
[----:B------:R-:W-:-:S13]  /*0750*/  ISETP.NE.AND.EX P0, PT, RZ, UR5, PT, P0 ;  /* 0x00000005ff007c0c */ /* 0x000fda000bf05300 */
[----:B------:R-:W-:Y:S05]  /*0760*/  @!P0 BRA `(.L_x_5) ;  /* 0x00000000000c8947 */ /* 0x000fea0003800000 */
[----:B------:R-:W0:Y:S02]  /*0770*/  LDC.64 R6, c[0x0][0x588] ;  /* 0x00016200ff067b82 */ /* 0x000e240000000a00 */
[----:B0-----:R0:W5:Y:S01]  /*0780*/  LDG.E R23, desc[UR50][R6.64] ;  /* 0x0000003206177981 */ /* 0x001162000c1e1900 */
[----:B------:R-:W-:Y:S05]  /*0790*/  BRA `(.L_x_4) ;  /* 0x0000000000087947 */ /* 0x000fea0003800000 */
.L_x_5:
[----:B------:R-:W-:Y:S02]  /*07a0*/  ULDC UR4, c[0x0][0x580] ;  /* 0x0001600000047ab9 */ /* 0x000fe40000000800 */
[----:B------:R-:W-:-:S07]  /*07b0*/  IMAD.U32 R23, RZ, RZ, UR4 ;  /* 0x00000004ff177e24 */ /* 0x000fce000f8e00ff */
.L_x_4:
[----:B------:R-:W-:Y:S02]  /*07c0*/  ULDC.64 UR4, c[0x0][0x5a0] ;  /* 0x0001680000047ab9 */ /* 0x000fe40000000a00 */
[----:B------:R-:W-:-:S04]  /*07d0*/  ISETP.NE.U32.AND P0, PT, RZ, UR4, PT ;  /* 0x00000004ff007c0c */ /* 0x000fc8000bf05070 */
[----:B------:R-:W-:-:S13]  /*07e0*/  ISETP.NE.AND.EX P0, PT, RZ, UR5, PT, P0 ;  /* 0x00000005ff007c0c */ /* 0x000fda000bf05300 */
[----:B------:R-:W-:Y:S05]  /*07f0*/  @!P0 BRA `(.L_x_6) ;  /* 0x00000000001c8947 */ /* 0x000fea0003800000 */
[----:B01----:R-:W0:Y:S02]  /*0800*/  LDC.64 R6, c[0x0][0x5a0] ;  /* 0x00016800ff067b82 */ /* 0x003e240000000a00 */
[----:B0-----:R-:W2:Y:S02]  /*0810*/  LDG.E.64 R6, desc[UR50][R6.64] ;  /* 0x0000003206067981 */ /* 0x001ea4000c1e1b00 */
[----:B--2---:R-:W-:-:S04]  /*0820*/  ISETP.NE.U32.AND P0, PT, R6, RZ, PT ;  /* 0x000000ff0600720c */ /* 0x004fc80003f05070 */
[----:B------:R-:W-:-:S13]  /*0830*/  ISETP.NE.AND.EX P0, PT, R7, RZ, PT, P0 ;  /* 0x000000ff0700720c */ /* 0x000fda0003f05300 */
[----:B------:R-:W-:Y:S05]  /*0840*/  @!P0 BRA `(.L_x_6) ;  /* 0x0000000000088947 */ /* 0x000fea0003800000 */
[----:B------:R3:W5:Y:S01]  /*0850*/  LD.E R22, desc[UR50][R6.64] ;  /* 0x0000003206167980 */ /* 0x000762000c101900 */
[----:B------:R-:W-:Y:S05]  /*0860*/  BRA `(.L_x_7) ;  /* 0x0000000000247947 */ /* 0x000fea0003800000 */
.L_x_6:
[----:B------:R-:W-:Y:S02]  /*0870*/  ULDC.64 UR4, c[0x0][0x590] ;  /* 0x0001640000047ab9 */ /* 0x000fe40000000a00 */
[----:B------:R-:W-:-:S04]  /*0880*/  ISETP.NE.U32.AND P0, PT, RZ, UR4, PT ;  /* 0x00000004ff007c0c */ /* 0x000fc8000bf05070 */
[----:B------:R-:W-:-:S13]  /*0890*/  ISETP.NE.AND.EX P0, PT, RZ, UR5, PT, P0 ;  /* 0x00000005ff007c0c */ /* 0x000fda000bf05300 */
[----:B------:R-:W-:Y:S05]  /*08a0*/  @!P0 BRA `(.L_x_8) ;  /* 0x00000000000c8947 */ /* 0x000fea0003800000 */
[----:B01----:R-:W0:Y:S02]  /*08b0*/  LDC.64 R6, c[0x0][0x590] ;  /* 0x00016400ff067b82 */ /* 0x003e240000000a00 */
[----:B0-----:R2:W5:Y:S01]  /*08c0*/  LDG.E R22, desc[UR50][R6.64] ;  /* 0x0000003206167981 */ /* 0x001562000c1e1900 */
[----:B------:R-:W-:Y:S05]  /*08d0*/  BRA `(.L_x_7) ;  /* 0x0000000000087947 */ /* 0x000fea0003800000 */
.L_x_8:
[----:B------:R-:W-:Y:S02]  /*08e0*/  ULDC UR4, c[0x0][0x584] ;  /* 0x0001610000047ab9 */ /* 0x000fe40000000800 */
[----:B------:R-:W-:-:S07]  /*08f0*/  IMAD.U32 R22, RZ, RZ, UR4 ;  /* 0x00000004ff167e24 */ /* 0x000fce000f8e00ff */
.L_x_7:
[----:B------:R-:W4:Y:S01]  /*0900*/  S2UR UR10, SR_CTAID.Y ;  /* 0x00000000000a79c3 */ /* 0x000f220000002600 */
[----:B------:R-:W-:Y:S01]  /*0910*/  ULDC UR5, c[0x0][0x65c] ;  /* 0x0001970000057ab9 */ /* 0x000fe20000000800 */
[----:B------:R-:W-:Y:S01]  /*0920*/  UISETP.NE.AND UP0, UPT, UR15, 0x2, UPT ;  /* 0x000000020f00788c */ /* 0x000fe2000bf05270 */
[----:B------:R-:W-:Y:S01]  /*0930*/  PRMT R5, RZ, 0x7610, R5 ;  /* 0x00007610ff057816 */ /* 0x000fe20000000005 */
[----:B------:R-:W-:Y:S01]  /*0940*/  UISETP.NE.AND UP2, UPT, UR5, 0x1, UPT ;  /* 0x000000010500788c */ /* 0x000fe2000bf45270 */
[----:B------:R-:W-:Y:S02]  /*0950*/  IMAD.MOV.U32 R19, RZ, RZ, -0x1 ;  /* 0xffffffffff137424 */ /* 0x000fe400078e00ff */
[----:B------:R-:W-:Y:S01]  /*0960*/  IMAD.MOV.U32 R18, RZ, RZ, -0x1 ;  /* 0xffffffffff127424 */ /* 0x000fe200078e00ff */
[----:B------:R-:W4:Y:S01]  /*0970*/  S2UR UR4, SR_CTAID.X ;  /* 0x00000000000479c3 */ /* 0x000f220000002500 */
[----:B------:R-:W-:-:S06]  /*0980*/  UP2UR UR40, UPR, URZ, 0x4 ;  /* 0x000000043f287883 */ /* 0x000fcc0008000000 */
[----:B------:R-:W-:Y:S01]  /*0990*/  @UP2 ULDC UR12, c[0x0][0x10] ;  /* 0x00000400000c2ab9 */ /* 0x000fe20000000800 */
[----:B------:R-:W-:Y:S01]  /*09a0*/  @UP2 UMOV UR7, URZ ;  /* 0x0000003f00072c82 */ /* 0x000fe20008000000 */
[----:B------:R-:W-:Y:S01]  /*09b0*/  @UP2 UMOV UR5, URZ ;  /* 0x0000003f00052c82 */ /* 0x000fe20008000000 */
[----:B0123--:R-:W0:Y:S01]  /*09c0*/  LDC.64 R6, c[0x0][0x650] ;  /* 0x00019400ff067b82 */ /* 0x00fe220000000a00 */
[----:B----4-:R-:W-:Y:S02]  /*09d0*/  @UP2 UMOV UR9, UR10 ;  /* 0x0000000a00092c82 */ /* 0x010fe40008000000 */
[----:B------:R-:W-:Y:S01]  /*09e0*/  @UP2 UMOV UR6, UR9 ;  /* 0x0000000900062c82 */ /* 0x000fe20008000000 */
[----:B------:R-:W-:Y:S01]  /*09f0*/  @!UP2 UMOV UR9, UR10 ;  /* 0x0000000a0009ac82 */ /* 0x000fe20008000000 */
[----:B------:R-:W-:-:S03]  /*0a00*/  @UP2 UIMAD.WIDE.U32 UR12, UR4, UR12, UR6 ;  /* 0x0000000c040c22a5 */ /* 0x000fc6000f8e0006 */
[----:B------:R-:W-:Y:S01]  /*0a10*/  @!UP2 ULDC UR6, c[0x0][0xc] ;  /* 0x000003000006aab9 */ /* 0x000fe20000000800 */
[----:B------:R-:W-:Y:S01]  /*0a20*/  @UP2 UIADD3 UR14, UR13, UR5, URZ ;  /* 0x000000050d0e2290 */ /* 0x000fe2000fffe03f */
[----:B------:R-:W-:Y:S02]  /*0a30*/  ULDC UR10, c[0x0][0xc] ;  /* 0x00000300000a7ab9 */ /* 0x000fe40000000800 */
[----:B------:R-:W-:Y:S01]  /*0a40*/  UMOV UR5, URZ ;  /* 0x0000003f00057c82 */ /* 0x000fe20008000000 */
[----:B------:R-:W-:Y:S01]  /*0a50*/  ULDC UR11, c[0x0][0x10] ;  /* 0x00000400000b7ab9 */ /* 0x000fe20000000800 */
[----:B------:R-:W-:Y:S02]  /*0a60*/  @!UP2 UIMAD.WIDE.U32 UR6, UR6, UR9, UR4 ;  /* 0x000000090606a2a5 */ /* 0x000fe4000f8e0004 */
[----:B------:R-:W-:Y:S01]  /*0a70*/  UIMAD.WIDE.U32 UR10, UR10, UR11, URZ ;  /* 0x0000000b0a0a72a5 */ /* 0x000fe2000f8e003f */
[----:B------:R-:W-:-:S03]  /*0a80*/  ULDC UR13, c[0x0][0x14] ;  /* 0x00000500000d7ab9 */ /* 0x000fc60000000800 */
[----:B------:R-:W-:Y:S02]  /*0a90*/  UIMAD.WIDE.U32 UR36, UR10, UR13, URZ ;  /* 0x0000000d0a2472a5 */ /* 0x000fe4000f8e003f */
[----:B------:R-:W-:Y:S01]  /*0aa0*/  UIMAD UR39, UR11, UR13, URZ ;  /* 0x0000000d0b2772a4 */ /* 0x000fe2000f8e023f */
[----:B------:R-:W-:Y:S01]  /*0ab0*/  @!UP2 UMOV UR12, UR6 ;  /* 0x00000006000cac82 */ /* 0x000fe20008000000 */
[----:B------:R-:W-:Y:S02]  /*0ac0*/  @!UP2 UMOV UR14, UR7 ;  /* 0x00000007000eac82 */ /* 0x000fe40008000000 */
[----:B------:R-:W-:Y:S02]  /*0ad0*/  UIADD3 UR39, UR37, UR39, URZ ;  /* 0x0000002725277290 */ /* 0x000fe4000fffe03f */
[----:B------:R-:W-:-:S04]  /*0ae0*/  UIADD3 UR6, UP1, UR12, UR36, URZ ;  /* 0x000000240c067290 */ /* 0x000fc8000ff3e03f */
[----:B------:R-:W-:Y:S02]  /*0af0*/  UIADD3.X UR7, UR14, UR39, URZ, UP1, !UPT ;  /* 0x000000270e077290 */ /* 0x000fe40008ffe43f */
[----:B------:R-:W-:Y:S02]  /*0b00*/  USEL UR6, UR6, UR12, !UP0 ;  /* 0x0000000c06067287 */ /* 0x000fe4000c000000 */
[----:B------:R-:W-:-:S04]  /*0b10*/  USEL UR7, UR7, UR14, !UP0 ;  /* 0x0000000e07077287 */ /* 0x000fc8000c000000 */
[----:B0-----:R-:W-:Y:S01]  /*0b20*/  ISETP.LE.U32.AND P0, PT, R6, UR6, PT ;  /* 0x0000000606007c0c */ /* 0x001fe2000bf03070 */
[----:B------:R-:W-:Y:S02]  /*0b30*/  IMAD.U32 R16, RZ, RZ, UR6 ;  /* 0x00000006ff107e24 */ /* 0x000fe4000f8e00ff */
[----:B------:R-:W-:Y:S02]  /*0b40*/  IMAD.U32 R2, RZ, RZ, UR7 ;  /* 0x00000007ff027e24 */ /* 0x000fe4000f8e00ff */
[----:B------:R-:W-:-:S03]  /*0b50*/  IMAD.U32 R17, RZ, RZ, UR7 ;  /* 0x00000007ff117e24 */ /* 0x000fc6000f8e00ff */
[----:B------:R-:W-:Y:S01]  /*0b60*/  ISETP.GE.U32.AND.EX P0, PT, R2, R7, PT, P0 ;  /* 0x000000070200720c */ /* 0x000fe20003f06100 */
[----:B------:R-:W-:-:S12]  /*0b70*/  IMAD.MOV.U32 R2, RZ, RZ, -0x1 ;  /* 0xffffffffff027424 */ /* 0x000fd800078e00ff */
[----:B------:R-:W-:Y:S05]  /*0b80*/  @P0 BRA `(.L_x_9) ;  /* 0x00000004008c0947 */ /* 0x000fea0003800000 */
[----:B------:R-:W-:Y:S01]  /*0b90*/  I2FP.F32.U32 R2, UR4 ;  /* 0x0000000400027c45 */ /* 0x000fe20008201000 */
[----:B------:R-:W-:Y:S01]  /*0ba0*/  ULDC.64 UR16, c[0x0][0x628] ;  /* 0x00018a0000107ab9 */ /* 0x000fe20000000a00 */
[----:B------:R-:W-:Y:S01]  /*0bb0*/  ULDC UR6, c[0x0][0x150] ;  /* 0x0000540000067ab9 */ /* 0x000fe20000000800 */
[----:B------:R-:W-:Y:S01]  /*0bc0*/  ISETP.NE.U32.AND P0, PT, RZ, UR16, PT ;  /* 0x00000010ff007c0c */ /* 0x000fe2000bf05070 */
[----:B------:R-:W-:Y:S01]  /*0bd0*/  ULDC UR15, c[0x0][0x630] ;  /* 0x00018c00000f7ab9 */ /* 0x000fe20000000800 */
[----:B------:R-:W-:Y:S01]  /*0be0*/  FMUL R2, R2, UR6 ;  /* 0x0000000602027c20 */ /* 0x000fe20008400000 */
[----:B------:R-:W-:Y:S01]  /*0bf0*/  R2UR UR19, R16 ;  /* 0x00000000101372ca */ /* 0x000fe200000e0000 */
[----:B------:R-:W-:Y:S01]  /*0c00*/  ULDC UR21, c[0x0][0x154] ;  /* 0x0000550000157ab9 */ /* 0x000fe20000000800 */
[----:B------:R-:W-:Y:S01]  /*0c10*/  ISETP.NE.AND.EX P0, PT, RZ, UR17, PT, P0 ;  /* 0x00000011ff007c0c */ /* 0x000fe2000bf05300 */
[----:B------:R0:W1:Y:S01]  /*0c20*/  F2I.U32.TRUNC.NTZ R5, R2 ;  /* 0x0000000200057305 */ /* 0x000062000020f000 */
[----:B------:R-:W-:-:S02]  /*0c30*/  R2UR UR20, R17 ;  /* 0x00000000111472ca */ /* 0x000fc400000e0000 */
[----:B------:R-:W-:Y:S02]  /*0c40*/  R2UR UR6, R16 ;  /* 0x00000000100672ca */ /* 0x000fe400000e0000 */
[----:B------:R-:W-:-:S07]  /*0c50*/  R2UR UR7, R17 ;  /* 0x00000000110772ca */ /* 0x000fce00000e0000 */
[----:B0-----:R-:W-:Y:S08]  /*0c60*/  @!P0 BRA `(.L_x_10) ;  /* 0x0000000000308947 */ /* 0x001ff00003800000 */
[----:B------:R-:W-:Y:S01]  /*0c70*/  R2UR UR6, R16 ;  /* 0x00000000100672ca */ /* 0x000fe200000e0000 */
[----:B------:R-:W-:Y:S01]  /*0c80*/  ULDC UR12, c[0x0][0x634] ;  /* 0x00018d00000c7ab9 */ /* 0x000fe20000000800 */
[----:B------:R-:W-:-:S11]  /*0c90*/  R2UR UR14, R17 ;  /* 0x00000000110e72ca */ /* 0x000fd600000e0000 */
[----:B------:R-:W-:-:S04]  /*0ca0*/  UIADD3 UR12, UP1, UR6, UR12, URZ ;  /* 0x0000000c060c7290 */ /* 0x000fc8000ff3e03f */
[----:B------:R-:W-:-:S04]  /*0cb0*/  UIADD3.X UR14, URZ, UR14, URZ, UP1, !UPT ;  /* 0x0000000e3f0e7290 */ /* 0x000fc80008ffe43f */
[----:B------:R-:W-:-:S04]  /*0cc0*/  UIMAD.WIDE.U32 UR6, UR14, UR16, URZ ;  /* 0x000000100e0672a5 */ /* 0x000fc8000f8e003f */
[----:B------:R-:W-:Y:S02]  /*0cd0*/  UIMAD.WIDE.U32 UR10, UP1, UR12, UR17, UR6 ;  /* 0x000000110c0a72a5 */ /* 0x000fe4000f820006 */
[----:B------:R-:W-:Y:S02]  /*0ce0*/  UIMAD.WIDE.U32 UR6, UR12, UR16, URZ ;  /* 0x000000100c0672a5 */ /* 0x000fe4000f8e003f */
[----:B------:R-:W-:Y:S02]  /*0cf0*/  UIADD3.X UR13, URZ, URZ, URZ, UP1, !UPT ;  /* 0x0000003f3f0d7290 */ /* 0x000fe40008ffe43f */
[----:B------:R-:W-:Y:S01]  /*0d00*/  UIADD3 URZ, UP1, UR7, UR10, URZ ;  /* 0x0000000a073f7290 */ /* 0x000fe2000ff3e03f */
[----:B------:R-:W-:-:S03]  /*0d10*/  UMOV UR12, UR11 ;  /* 0x0000000b000c7c82 */ /* 0x000fc60008000000 */
[----:B------:R-:W-:-:S12]  /*0d20*/  UIMAD.WIDE.U32.X UR6, UR14, UR17, UR12, UP1 ;  /* 0x000000110e0672a5 */ /* 0x000fd800088e040c */
.L_x_10:
[----:B------:R-:W-:Y:S01]  /*0d30*/  USHF.R.U64 UR5, UR6, UR15, UR7 ;  /* 0x0000000f06057299 */ /* 0x000fe20008001207 */
[----:B------:R-:W-:Y:S01]  /*0d40*/  I2FP.F32.U32 R2, UR9 ;  /* 0x0000000900027c45 */ /* 0x000fe20008201000 */
[----:B------:R-:W-:Y:S01]  /*0d50*/  USHF.R.U32.HI UR6, URZ, UR15, UR7 ;  /* 0x0000000f3f067299 */ /* 0x000fe20008011607 */
[----:B-1----:R-:W-:Y:S01]  /*0d60*/  R2UR UR14, R5 ;  /* 0x00000000050e72ca */ /* 0x002fe200000e0000 */
[----:B------:R-:W-:Y:S02]  /*0d70*/  UIADD3 UR17, UP1, URZ, -UR5, URZ ;  /* 0x800000053f117290 */ /* 0x000fe4000ff3e03f */
[----:B------:R-:W-:Y:S01]  /*0d80*/  FMUL R2, R2, UR21 ;  /* 0x0000001502027c20 */ /* 0x000fe20008400000 */
[----:B------:R-:W-:Y:S01]  /*0d90*/  ULDC.64 UR10, c[0x0][0x620] ;  /* 0x00018800000a7ab9 */ /* 0x000fe20000000a00 */
[----:B------:R-:W-:Y:S01]  /*0da0*/  UIADD3.X UR6, URZ, ~UR6, URZ, UP1, !UPT ;  /* 0x800000063f067290 */ /* 0x000fe20008ffe43f */
[----:B------:R-:W-:Y:S01]  /*0db0*/  UMOV UR12, UR19 ;  /* 0x00000013000c7c82 */ /* 0x000fe20008000000 */
[----:B------:R-:W-:-:S02]  /*0dc0*/  UMOV UR13, UR20 ;  /* 0x00000014000d7c82 */ /* 0x000fc40008000000 */
[----:B------:R-:W-:Y:S01]  /*0dd0*/  UIMAD UR6, UR6, UR10, URZ ;  /* 0x0000000a060672a4 */ /* 0x000fe2000f8e023f */
[----:B------:R-:W0:Y:S01]  /*0de0*/  F2I.U32.TRUNC.NTZ R2, R2 ;  /* 0x0000000200027305 */ /* 0x000e22000020f000 */
[----:B------:R-:W-:Y:S02]  /*0df0*/  UIMAD.WIDE.U32 UR12, UR17, UR10, UR12 ;  /* 0x0000000a110c72a5 */ /* 0x000fe4000f8e000c */
[----:B------:R-:W-:Y:S01]  /*0e00*/  UIMAD UR17, UR17, UR11, UR6 ;  /* 0x0000000b111172a4 */ /* 0x000fe2000f8e0206 */
[----:B------:R-:W-:Y:S01]  /*0e10*/  ULDC UR24, c[0x0][0x658] ;  /* 0x0001960000187ab9 */ /* 0x000fe20000000800 */
[----:B------:R-:W-:Y:S02]  /*0e20*/  UMOV UR22, 0xffffffff ;  /* 0xffffffff00167882 */ /* 0x000fe40000000000 */
[----:B------:R-:W-:Y:S01]  /*0e30*/  UIADD3 UR17, UR13, UR17, URZ ;  /* 0x000000110d117290 */ /* 0x000fe2000fffe03f */
[----:B------:R-:W-:Y:S01]  /*0e40*/  ULDC UR19, c[0x0][0x618] ;  /* 0x0001860000137ab9 */ /* 0x000fe20000000800 */
[----:B------:R-:W-:Y:S01]  /*0e50*/  ULDC.64 UR6, c[0x0][0x640] ;  /* 0x0001900000067ab9 */ /* 0x000fe20000000a00 */
[----:B------:R-:W-:Y:S01]  /*0e60*/  USHF.L.U32 UR13, UR22, UR24, URZ ;  /* 0x00000018160d7299 */ /* 0x000fe2000800063f */
[----:B------:R-:W-:Y:S01]  /*0e70*/  ISETP.NE.U32.AND P0, PT, RZ, UR6, PT ;  /* 0x00000006ff007c0c */ /* 0x000fe2000bf05070 */
[----:B------:R-:W-:-:S02]  /*0e80*/  USHF.R.U64 UR22, UR12, UR19, UR17 ;  /* 0x000000130c167299 */ /* 0x000fc40008001211 */
[----:B------:R-:W-:Y:S01]  /*0e90*/  USHF.R.U32.HI UR12, URZ, UR19, UR17 ;  /* 0x000000133f0c7299 */ /* 0x000fe20008011611 */
[----:B0-----:R-:W-:Y:S01]  /*0ea0*/  R2UR UR16, R2 ;  /* 0x00000000021072ca */ /* 0x001fe200000e0000 */
[----:B------:R-:W-:Y:S01]  /*0eb0*/  ULDC UR21, c[0x0][0x608] ;  /* 0x0001820000157ab9 */ /* 0x000fe20000000800 */
[----:B------:R-:W-:Y:S01]  /*0ec0*/  ISETP.NE.AND.EX P0, PT, RZ, UR7, PT, P0 ;  /* 0x00000007ff007c0c */ /* 0x000fe2000bf05300 */
[----:B------:R-:W-:Y:S02]  /*0ed0*/  USHF.R.U64 UR26, UR22, UR21, UR12 ;  /* 0x00000015161a7299 */ /* 0x000fe4000800120c */
[----:B------:R-:W-:Y:S01]  /*0ee0*/  USHF.R.U32.HI UR12, URZ, UR21, UR12 ;  /* 0x000000153f0c7299 */ /* 0x000fe2000801160c */
[----:B------:R-:W-:Y:S01]  /*0ef0*/  UMOV UR20, 0x1 ;  /* 0x0000000100147882 */ /* 0x000fe20000000000 */
[----:B------:R-:W-:Y:S02]  /*0f00*/  UIADD3 UR14, -UR14, URZ, URZ ;  /* 0x0000003f0e0e7290 */ /* 0x000fe4000fffe13f */
[----:B------:R-:W-:-:S02]  /*0f10*/  USHF.R.U64 UR27, UR26, UR24, UR12 ;  /* 0x000000181a1b7299 */ /* 0x000fc4000800120c */
[----:B------:R-:W-:Y:S01]  /*0f20*/  USHF.L.U32 UR19, UR20, UR24, URZ ;  /* 0x0000001814137299 */ /* 0x000fe2000800063f */
[----:B------:R-:W-:Y:S01]  /*0f30*/  ULDC UR15, c[0x0][0x144] ;  /* 0x00005100000f7ab9 */ /* 0x000fe20000000800 */
[----:B------:R-:W-:Y:S01]  /*0f40*/  ULDC UR10, c[0x0][0x600] ;  /* 0x00018000000a7ab9 */ /* 0x000fe20000000800 */
[----:B------:R-:W-:Y:S02]  /*0f50*/  ULOP3.LUT UR20, URZ, UR13, URZ, 0x33, !UPT ;  /* 0x0000000d3f147292 */ /* 0x000fe4000f8e333f */
[----:B------:R-:W-:Y:S02]  /*0f60*/  USHF.R.U32.HI UR13, URZ, UR24, UR12 ;  /* 0x000000183f0d7299 */ /* 0x000fe4000801160c */
[----:B------:R-:W-:Y:S02]  /*0f70*/  UIADD3 UR11, UR10, -0x1, URZ ;  /* 0xffffffff0a0b7890 */ /* 0x000fe4000fffe03f */
[----:B------:R-:W-:Y:S02]  /*0f80*/  UIADD3 UR23, -UR16, URZ, URZ ;  /* 0x0000003f10177290 */ /* 0x000fe4000fffe13f */
[----:B------:R-:W-:Y:S01]  /*0f90*/  UIMAD UR4, UR15, UR14, UR4 ;  /* 0x0000000e0f0472a4 */ /* 0x000fe2000f8e0204 */
[----:B------:R-:W-:Y:S01]  /*0fa0*/  ULDC UR28, c[0x0][0x148] ;  /* 0x00005200001c7ab9 */ /* 0x000fe20000000800 */
[----:B------:R-:W-:Y:S01]  /*0fb0*/  ULDC UR24, c[0x0][0x648] ;  /* 0x0001920000187ab9 */ /* 0x000fe20000000800 */
[----:B------:R-:W-:Y:S01]  /*0fc0*/  ULDC UR25, c[0x0][0x638] ;  /* 0x00018e0000197ab9 */ /* 0x000fe20000000800 */
[----:B------:R-:W-:Y:S01]  /*0fd0*/  UMOV UR12, UR27 ;  /* 0x0000001b000c7c82 */ /* 0x000fe20008000000 */
[----:B------:R-:W-:Y:S07]  /*0fe0*/  @!P0 BRA `(.L_x_11) ;  /* 0x0000000000308947 */ /* 0x000fee0003800000 */
[----:B------:R-:W-:Y:S02]  /*0ff0*/  ULDC UR16, c[0x0][0x64c] ;  /* 0x0001930000107ab9 */ /* 0x000fe40000000800 */
        /* <DEDUP_REMOVED lines=8> */
[----:B------:R-:W-:-:S07]  /*1080*/  UIMAD.WIDE.U32.X UR6, UR21, UR7, UR16, UP1 ;  /* 0x00000007150672a5 */ /* 0x000fce00088e0410 */
[----:B------:R-:W-:Y:S01]  /*1090*/  UMOV UR12, UR6 ;  /* 0x00000006000c7c82 */ /* 0x000fe20008000000 */
[----:B------:R-:W-:-:S05]  /*10a0*/  UMOV UR13, UR7 ;  /* 0x00000007000d7c82 */ /* 0x000fca0008000000 */
.L_x_11:
[----:B------:R-:W-:Y:S01]  /*10b0*/  UISETP.NE.AND UP1, UPT, UR40, URZ, UPT ;  /* 0x0000003f2800728c */ /* 0x000fe2000bf25270 */
[----:B------:R-:W-:Y:S01]  /*10c0*/  IMAD.MOV.U32 R5, RZ, RZ, 0x1 ;  /* 0x00000001ff057424 */ /* 0x000fe200078e00ff */
[----:B------:R-:W-:Y:S01]  /*10d0*/  USHF.R.U64 UR6, UR12, UR24, UR13 ;  /* 0x000000180c067299 */ /* 0x000fe2000800120d */
[----:B------:R-:W-:Y:S01]  /*10e0*/  IMAD.U32 R2, RZ, RZ, UR5 ;  /* 0x00000005ff027e24 */ /* 0x000fe2000f8e00ff */
[----:B------:R-:W-:Y:S02]  /*10f0*/  ULOP3.LUT UR20, UR26, UR20, URZ, 0xc0, !UPT ;  /* 0x000000141a147292 */ /* 0x000fe4000f8ec03f */
[----:B------:R-:W-:Y:S02]  /*1100*/  UIADD3 UR7, -UR6, URZ, URZ ;  /* 0x0000003f06077290 */ /* 0x000fe4000fffe13f */
[----:B------:R-:W-:Y:S02]  /*1110*/  UIMAD UR19, UR19, UR6, UR20 ;  /* 0x00000006131372a4 */ /* 0x000fe4000f8e0214 */
[----:B------:R-:W-:-:S02]  /*1120*/  ULOP3.LUT UR11, UR22, UR11, URZ, 0xc0, !UPT ;  /* 0x0000000b160b7292 */ /* 0x000fc4000f8ec03f */
[----:B------:R-:W-:Y:S02]  /*1130*/  @UP1 UIMAD UR4, UR28, UR23, UR9 ;  /* 0x000000171c0412a4 */ /* 0x000fe4000f8e0209 */
[----:B------:R-:W-:-:S03]  /*1140*/  UIMAD UR6, UR7, UR25, UR27 ;  /* 0x00000019070672a4 */ /* 0x000fc6000f8e021b */
[----:B------:R-:W-:Y:S01]  /*1150*/  ULDC UR7, c[0x0][0x610] ;  /* 0x0001840000077ab9 */ /* 0x000fe20000000800 */
[----:B------:R-:W-:Y:S02]  /*1160*/  UIMAD UR6, UR6, UR10, UR11 ;  /* 0x0000000a060672a4 */ /* 0x000fe4000f8e020b */
[----:B------:R-:W-:-:S04]  /*1170*/  UIMAD UR4, UR19, UR7, UR4 ;  /* 0x00000007130472a4 */ /* 0x000fc8000f8e0204 */
[----:B------:R-:W-:Y:S02]  /*1180*/  USEL UR7, UR6, UR4, !UP1 ;  /* 0x0000000406077287 */ /* 0x000fe4000c800000 */
[----:B------:R-:W-:-:S04]  /*1190*/  USEL UR4, UR4, UR6, !UP1 ;  /* 0x0000000604047287 */ /* 0x000fc8000c800000 */
[----:B------:R-:W-:Y:S02]  /*11a0*/  IMAD.U32 R18, RZ, RZ, UR7 ;  /* 0x00000007ff127e24 */ /* 0x000fe4000f8e00ff */
[----:B------:R-:W-:-:S07]  /*11b0*/  IMAD.U32 R19, RZ, RZ, UR4 ;  /* 0x00000004ff137e24 */ /* 0x000fce000f8e00ff */
.L_x_9:
[----:B------:R-:W-:Y:S02]  /*11c0*/  ULDC UR4, c[0x0][0x28c] ;  /* 0x0000a30000047ab9 */ /* 0x000fe40000000800 */
[----:B------:R-:W-:-:S04]  /*11d0*/  UIADD3 UR4, UR4, 0x7f, URZ ;  /* 0x0000007f04047890 */ /* 0x000fc8000fffe03f */
[----:B------:R-:W-:-:S04]  /*11e0*/  USHF.R.S32.HI UR5, URZ, 0x1f, UR4 ;  /* 0x0000001f3f057899 */ /* 0x000fc80008011404 */
[----:B------:R-:W-:-:S04]  /*11f0*/  ULEA.HI UR5, UR5, UR4, URZ, 0x7 ;  /* 0x0000000405057291 */ /* 0x000fc8000f8f383f */
[----:B------:R-:W-:Y:S01]  /*1200*/  USHF.R.S32.HI UR41, URZ, 0x7, UR5 ;  /* 0x000000073f297899 */ /* 0x000fe20008011405 */
[----:B------:R-:W-:Y:S11]  /*1210*/  @!P1 BRA `(.L_x_12) ;  /* 0x000000b400e89947 */ /* 0x000ff60003800000 */
[----:B------:R-:W-:-:S06]  /*1220*/  UISETP.GT.U32.AND UP1, UPT, UR18, 0x1, UPT ;  /* 0x000000011200788c */ /* 0x000fcc000bf24070 */
[----:B------:R-:W-:-:S13]  /*1230*/  PLOP3.LUT P0, PT, PT, PT, UP1, 0x80, 0x0 ;  /* 0x000000000000781c */ /* 0x000fda0003f0f018 */
[----:B------:R-:W-:Y:S05]  /*1240*/  @P0 EXIT ;  /* 0x000000000000094d */ /* 0x000fea0003800000 */
.L_x_13:
[----:B------:R-:W-:-:S08]  /*1250*/  NOP ;  /* 0x0000000000007918 */ /* 0x000fd00000000000 */
[----:B------:R-:W0:Y:S02]  /*1260*/  USETMAXREG.TRY_ALLOC.CTAPOOL UP1, 0xe8 ;  /* 0x000000e8000079c8 */ /* 0x000e240008020600 */
[----:B0-----:R-:W-:-:S13]  /*1270*/  PLOP3.LUT P0, PT, PT, PT, UP1, 0x80, 0x0 ;  /* 0x000000000000781c */ /* 0x001fda0003f0f018 */
[----:B------:R-:W-:Y:S05]  /*1280*/  @!P0 BRA `(.L_x_13) ;  /* 0xfffffffc00f08947 */ /* 0x000fea000383ffff */
[----:B------:R-:W-:-:S13]  /*1290*/  LOP3.LUT P0, RZ, R5, 0xff, RZ, 0xc0, !PT ;  /* 0x000000ff05ff7812 */ /* 0x000fda000780c0ff */
[----:B------:R-:W-:Y:S05]  /*12a0*/  @!P0 EXIT ;  /* 0x000000000000894d */ /* 0x000fea0003800000 */
[----:B------:R-:W0:Y:S01]  /*12b0*/  S2UR UR5, SR_CgaCtaId ;  /* 0x00000000000579c3 */ /* 0x000e220000008800 */
[----:B------:R-:W-:Y:S01]  /*12c0*/  VIADD R6, R0, 0xffffffff ;  /* 0xffffffff00067836 */ /* 0x000fe20000000000 */
[----:B------:R-:W-:Y:S01]  /*12d0*/  SHF.R.S32.HI R4, RZ, 0x1f, R3 ;  /* 0x0000001fff047819 */ /* 0x000fe20000011403 */
[----:B------:R-:W-:Y:S01]  /*12e0*/  UMOV UR43, 0x400 ;  /* 0x00000400002b7882 */ /* 0x000fe20000000000 */
[----:B------:R-:W-:Y:S02]  /*12f0*/  USHF.R.U32.HI UR4, URZ, 0x2, UR41 ;  /* 0x000000023f047899 */ /* 0x000fe40008011629 */
[----:B------:R-:W-:Y:S01]  /*1300*/  R2UR UR45, R6 ;  /* 0x00000000062d72ca */ /* 0x000fe200000e0000 */
[----:B------:R-:W-:Y:S01]  /*1310*/  ULOP3.LUT UR44, UR41, 0x3, URZ, 0xc0, !UPT ;  /* 0x00000003292c7892 */ /* 0x000fe2000f8ec03f */
[CC--:B------:R-:W-:Y:S01]  /*1320*/  LEA.HI R0, R4.reuse, R3.reuse, RZ, 0x2 ;  /* 0x0000000304007211 */ /* 0x0c0fe200078f10ff */
[----:B------:R-:W-:Y:S01]  /*1330*/  UISETP.LT.AND UP1, UPT, UR41, 0x1, UPT ;  /* 0x000000012900788c */ /* 0x000fe2000bf21270 */
[----:B------:R-:W-:Y:S01]  /*1340*/  LEA.HI R4, R4, R3, RZ, 0x5 ;  /* 0x0000000304047211 */ /* 0x000fe200078f28ff */
[----:B------:R-:W-:Y:S01]  /*1350*/  ULOP3.LUT UR4, UR4, 0x1, URZ, 0xc0, !UPT ;  /* 0x0000000104047892 */ /* 0x000fe2000f8ec03f */
[--C-:B------:R-:W-:Y:S01]  /*1360*/  SHF.R.S32.HI R216, RZ, 0x2, R0.reuse ;  /* 0x00000002ffd87819 */ /* 0x100fe20000011400 */
[----:B------:R-:W-:Y:S01]  /*1370*/  ULDC UR6, c[0x0][0x284] ;  /* 0x0000a10000067ab9 */ /* 0x000fe20000000800 */
[----:B------:R-:W-:Y:S01]  /*1380*/  SHF.R.S32.HI R5, RZ, 0x1f, R0 ;  /* 0x0000001fff057819 */ /* 0x000fe20000011400 */
[----:B------:R-:W-:Y:S01]  /*1390*/  USEL UR44, UR44, URZ, !UP0 ;  /* 0x0000003f2c2c7287 */ /* 0x000fe2000c000000 */
[----:B------:R-:W-:Y:S01]  /*13a0*/  LOP3.LUT R218, R0, 0xfffffffc, RZ, 0xc0, !PT ;  /* 0xfffffffc00da7812 */ /* 0x000fe200078ec0ff */
[----:B------:R-:W-:Y:S01]  /*13b0*/  USEL UR47, UR41, 0x1, UP1 ;  /* 0x00000001292f7887 */ /* 0x000fe20008800000 */
[----:B------:R-:W-:Y:S01]  /*13c0*/  LEA.HI R5, R5, R216, RZ, 0x3 ;  /* 0x000000d805057211 */ /* 0x000fe200078f18ff */
[----:B------:R-:W-:Y:S01]  /*13d0*/  USHF.L.U32 UR45, UR45, 0x3, URZ ;  /* 0x000000032d2d7899 */ /* 0x000fe2000800063f */
[----:B------:R-:W-:Y:S01]  /*13e0*/  ISETP.NE.AND P0, PT, R6, RZ, PT ;  /* 0x000000ff0600720c */ /* 0x000fe20003f05270 */
[----:B------:R-:W-:Y:S01]  /*13f0*/  UISETP.EQ.U32.AND UP0, UPT, UR4, 0x1, !UP0 ;  /* 0x000000010400788c */ /* 0x000fe2000c702070 */
[----:B------:R-:W-:Y:S01]  /*1400*/  LOP3.LUT R5, R5, 0xfffffff8, RZ, 0xc0, !PT ;  /* 0xfffffff805057812 */ /* 0x000fe200078ec0ff */
[----:B------:R-:W-:Y:S01]  /*1410*/  IMAD.IADD R218, R3, 0x1, -R218 ;  /* 0x0000000103da7824 */ /* 0x000fe200078e0ada */
[----:B0-----:R-:W-:Y:S01]  /*1420*/  ULEA UR43, UR5, UR43, 0x18 ;  /* 0x0000002b052b7291 */ /* 0x001fe2000f8ec03f */
[----:B------:R-:W-:Y:S01]  /*1430*/  IMAD.U32 R221, RZ, RZ, UR45 ;  /* 0x0000002dffdd7e24 */ /* 0x000fe2000f8e00ff */
[----:B------:R-:W-:Y:S01]  /*1440*/  SEL R220, RZ, 0x1, P0 ;  /* 0x00000001ffdc7807 */ /* 0x000fe20000000000 */
[----:B------:R-:W-:Y:S01]  /*1450*/  IMAD.IADD R216, R216, 0x1, -R5 ;  /* 0x00000001d8d87824 */ /* 0x000fe200078e0a05 */
[----:B------:R-:W-:Y:S01]  /*1460*/  UIADD3 UR46, UR43, 0x50, URZ ;  /* 0x000000502b2e7890 */ /* 0x000fe2000fffe03f */
[----:B------:R-:W-:Y:S01]  /*1470*/  SHF.R.S32.HI R5, RZ, 0x5, R4 ;  /* 0x00000005ff057819 */ /* 0x000fe20000011404 */
[----:B------:R-:W-:Y:S01]  /*1480*/  USHF.L.U32 UR42, UR41, 0x1, URZ ;  /* 0x00000001292a7899 */ /* 0x000fe2000800063f */
[----:B------:R-:W-:Y:S01]  /*1490*/  LOP3.LUT R223, R221, 0x8, RZ, 0xc0, !PT ;  /* 0x00000008dddf7812 */ /* 0x000fe200078ec0ff */
[----:B------:R-:W-:Y:S01]  /*14a0*/  UIADD3 UR47, -UR47, UR41, URZ ;  /* 0x000000292f2f7290 */ /* 0x000fe2000fffe13f */
[--C-:B------:R-:W-:Y:S01]  /*14b0*/  SHF.R.S32.HI R217, RZ, 0x1f, R216.reuse ;  /* 0x0000001fffd97819 */ /* 0x100fe200000114d8 */
[--C-:B------:R-:W-:Y:S01]  /*14c0*/  IMAD R224, R5, -0x10, -R216.reuse ;  /* 0xfffffff005e07824 */ /* 0x100fe200078e0ad8 */
[----:B------:R-:W-:Y:S01]  /*14d0*/  LOP3.LUT R221, R221, 0x8, RZ, 0xc, !PT ;  /* 0x00000008dddd7812 */ /* 0x000fe200078e0cff */
[----:B------:R-:W-:Y:S01]  /*14e0*/  IMAD.U32 R219, RZ, RZ, UR46 ;  /* 0x0000002effdb7e24 */ /* 0x000fe2000f8e00ff */
[----:B------:R-:W-:Y:S01]  /*14f0*/  LOP3.LUT R223, R223, 0x18, RZ, 0x3c, !PT ;  /* 0x00000018dfdf7812 */ /* 0x000fe200078e3cff */
[----:B------:R-:W-:Y:S01]  /*1500*/  IMAD.WIDE R216, R5, 0x10, R216 ;  /* 0x0000001005d87825 */ /* 0x000fe200078e02d8 */
[----:B------:R-:W-:-:S03]  /*1510*/  USEL UR48, URZ, 0x1, !UP0 ;  /* 0x000000013f307887 */ /* 0x000fc6000c000000 */
[----:B------:R-:W-:Y:S02]  /*1520*/  VIADD R222, R219, UR45 ;  /* 0x0000002ddbde7c36 */ /* 0x000fe40008000000 */
[----:B------:R-:W-:-:S07]  /*1530*/  VIADD R224, R224, UR6 ;  /* 0x00000006e0e07c36 */ /* 0x000fce0008000000 */
.L_x_421:
[----:B------:R-:W-:Y:S01]  /*1540*/  SHF.L.U32 R0, R220, 0x1f, RZ ;  /* 0x0000001fdc007819 */ /* 0x000fe200000006ff */
[----:B------:R-:W-:Y:S02]  /*1550*/  ULDC UR4, c[0x0][0x28c] ;  /* 0x0000a30000047ab9 */ /* 0x000fe40000000800 */
[----:B------:R-:W-:Y:S01]  /*1560*/  ISETP.LT.AND P1, PT, RZ, UR4, PT ;  /* 0x00000004ff007c0c */ /* 0x000fe2000bf21270 */
[----:B------:R-:W0:Y:S02]  /*1570*/  SYNCS.PHASECHK.TRANS64.TRYWAIT P0, [R219+UR45], R0 ;  /* 0x00000000db0075a7 */ /* 0x000e24000800016d */
[----:B0-234-:R-:W-:Y:S10]  /*1580*/  @!P0 BRA `(.L_x_14) ;  /* 0x000000c400088947 */ /* 0x01dff40003800000 */
.L_x_443:
[----:B------:R-:W-:Y:S05]  /*1590*/  @P1 BRA `(.L_x_15) ;  /* 0x0000000000401947 */ /* 0x000fea0003800000 */
[----:B0-----:R-:W-:Y:S01]  /*15a0*/  MOV R0, 0x0 ;  /* 0x0000000000007802 */ /* 0x001fe20000000f00 */
[----:B------:R-:W-:Y:S01]  /*15b0*/  ULDC.64 UR4, c[0x4][0x68] ;  /* 0x01001a0000047ab9 */ /* 0x000fe20000000a00 */
[----:B------:R-:W-:Y:S01]  /*15c0*/  ULDC.64 UR6, c[0x4][0x8] ;  /* 0x0100020000067ab9 */ /* 0x000fe20000000a00 */
[----:B------:R-:W-:Y:S01]  /*15d0*/  IMAD.U32 R4, RZ, RZ, UR4 ;  /* 0x00000004ff047e24 */ /* 0x000fe2000f8e00ff */
[----:B------:R0:W1:Y:S01]  /*15e0*/  LDC.64 R14, c[0x4][R0] ;  /* 0x01000000000e7b82 */ /* 0x0000620000000a00 */
[----:B------:R-:W-:Y:S01]  /*15f0*/  IMAD.U32 R5, RZ, RZ, UR5 ;  /* 0x00000005ff057e24 */ /* 0x000fe2000f8e00ff */
[----:B------:R-:W-:Y:S01]  /*1600*/  ULDC.64 UR4, c[0x4][0x70] ;  /* 0x01001c0000047ab9 */ /* 0x000fe20000000a00 */
[----:B------:R-:W-:Y:S02]  /*1610*/  IMAD.U32 R10, RZ, RZ, UR6 ;  /* 0x00000006ff0a7e24 */ /* 0x000fe4000f8e00ff */
[----:B------:R-:W-:Y:S02]  /*1620*/  IMAD.U32 R6, RZ, RZ, UR4 ;  /* 0x00000004ff067e24 */ /* 0x000fe4000f8e00ff */
[----:B------:R-:W-:-:S02]  /*1630*/  IMAD.U32 R7, RZ, RZ, UR5 ;  /* 0x00000005ff077e24 */ /* 0x000fc4000f8e00ff */
[----:B------:R-:W-:Y:S02]  /*1640*/  IMAD.U32 R11, RZ, RZ, UR7 ;  /* 0x00000007ff0b7e24 */ /* 0x000fe4000f8e00ff */
[----:B------:R-:W-:Y:S02]  /*1650*/  IMAD.MOV.U32 R8, RZ, RZ, 0x1e1 ;  /* 0x000001e1ff087424 */ /* 0x000fe400078e00ff */
[----:B------:R-:W-:Y:S02]  /*1660*/  IMAD.MOV.U32 R12, RZ, RZ, 0x1 ;  /* 0x00000001ff0c7424 */ /* 0x000fe400078e00ff */
[----:B0-----:R-:W-:-:S07]  /*1670*/  IMAD.MOV.U32 R13, RZ, RZ, RZ ;  /* 0x000000ffff0d7224 */ /* 0x001fce00078e00ff */
[----:B------:R-:W-:-:S07]  /*1680*/  LEPC R20, `(.L_x_15) ;  /* 0x000000001014794e */ /* 0x000fce0000000000 */
[----:B-1---5:R-:W-:Y:S05]  /*1690*/  CALL.ABS.NOINC R14 ;  /* 0x000000000e007343 */ /* 0x022fea0003c00000 */
.L_x_15:
[----:B------:R-:W-:-:S06]  /*16a0*/  ULOP3.LUT UR4, UR38, 0x1, URZ, 0xfc, !UPT ;  /* 0x0000000126047892 */ /* 0x000fcc000f8efc3f */
[----:B0-----:R-:W-:-:S05]  /*16b0*/  IMAD.U32 R0, RZ, RZ, UR4 ;  /* 0x00000004ff007e24 */ /* 0x001fca000f8e00ff */
[----:B------:R-:W-:-:S13]  /*16c0*/  ISETP.NE.AND P0, PT, R0, 0x3, PT ;  /* 0x000000030000780c */ /* 0x000fda0003f05270 */
[----:B------:R-:W-:Y:S05]  /*16d0*/  @!P0 BRA `(.L_x_16) ;  /* 0x0000000000048947 */ /* 0x000fea0003800000 */
[----:B------:R-:W-:Y:S01]  /*16e0*/  BPT.TRAP 0x1 ;  /* 0x000000040000795c */ /* 0x000fe20000300000 */
.L_x_16:
[----:B------:R-:W-:Y:S02]  /*16f0*/  IMAD.U32 R3, RZ, RZ, UR44 ;  /* 0x0000002cff037e24 */ /* 0x000fe4000f8e00ff */
[----:B------:R-:W-:-:S03]  /*1700*/  IMAD.U32 R0, RZ, RZ, UR48 ;  /* 0x00000030ff007e24 */ /* 0x000fc6000f8e00ff */
[----:B------:R-:W-:Y:S02]  /*1710*/  LEA R3, R3, UR43, 0x3 ;  /* 0x0000002b03037c11 */ /* 0x000fe4000f8e18ff */
[----:B------:R-:W-:-:S04]  /*1720*/  SHF.L.U32 R0, R0, 0x1f, RZ ;  /* 0x0000001f00007819 */ /* 0x000fc800000006ff */
[----:B------:R0:W1:Y:S01]  /*1730*/  SYNCS.PHASECHK.TRANS64.TRYWAIT P1, [R3+URZ], R0 ;  /* 0x00000000030075a7 */ /* 0x000062000802017f */
[----:B------:R-:W-:Y:S05]  /*1740*/  @!P0 BRA `(.L_x_17) ;  /* 0x0000000000048947 */ /* 0x000fea0003800000 */
[----:B------:R-:W-:Y:S01]  /*1750*/  BPT.TRAP 0x1 ;  /* 0x000000040000795c */ /* 0x000fe20000300000 */
.L_x_17:
[----:B------:R-:W-:-:S05]  /*1760*/  IMAD.U32 R4, RZ, RZ, UR47 ;  /* 0x0000002fff047e24 */ /* 0x000fca000f8e00ff */
[----:B------:R-:W-:Y:S01]  /*1770*/  ISETP.GE.AND P2, PT, R4, 0x1, PT ;  /* 0x000000010400780c */ /* 0x000fe20003f46270 */
[----:B-1----:R-:W-:-:S12]  /*1780*/  @P1 BRA `(.L_x_18) ;  /* 0x0000000000081947 */ /* 0x002fd80003800000 */
[----:B------:R-:W1:Y:S02]  /*1790*/  SYNCS.PHASECHK.TRANS64.TRYWAIT P1, [R3+URZ], R0 ;  /* 0x00000000030075a7 */ /* 0x000e64000802017f */
[----:B-1----:R-:W-:Y:S05]  /*17a0*/  @!P1 BRA `(.L_x_19) ;  /* 0x000000c000949947 */ /* 0x002fea0003800000 */
.L_x_18:
[----:B------:R-:W-:Y:S05]  /*17b0*/  WARPSYNC.ALL ;  /* 0x0000000000007948 */ /* 0x000fea0003800000 */
[----:B------:R-:W-:Y:S01]  /*17c0*/  UIADD3 UR5, UR43, 0x180, URZ ;  /* 0x000001802b057890 */ /* 0x000fe2000fffe03f */
[----:B------:R-:W-:Y:S01]  /*17d0*/  WARPGROUP.ARRIVE ;  /* 0x00000000000079c5 */ /* 0x000fe20000000000 */
[----:B------:R-:W-:Y:S02]  /*17e0*/  UIADD3 UR4, UR43, 0x8180, URZ ;  /* 0x000081802b047890 */ /* 0x000fe4000fffe03f */
[----:B------:R-:W-:Y:S02]  /*17f0*/  USHF.R.U32.HI UR5, URZ, 0x4, UR5 ;  /* 0x000000043f057899 */ /* 0x000fe40008011605 */
[----:B------:R-:W-:-:S02]  /*1800*/  USHF.R.U32.HI UR4, URZ, 0x4, UR4 ;  /* 0x000000043f047899 */ /* 0x000fc40008011604 */
[----:B------:R-:W-:Y:S02]  /*1810*/  ULOP3.LUT UR5, UR5, 0x3fff, URZ, 0xc0, !UPT ;  /* 0x00003fff05057892 */ /* 0x000fe4000f8ec03f */
[----:B------:R-:W-:Y:S02]  /*1820*/  ULOP3.LUT UR4, UR4, 0x3fff, URZ, 0xc0, !UPT ;  /* 0x00003fff04047892 */ /* 0x000fe4000f8ec03f */
[----:B------:R-:W-:Y:S02]  /*1830*/  ULOP3.LUT UR5, UR5, 0x10000, URZ, 0xfc, !UPT ;  /* 0x0001000005057892 */ /* 0x000fe4000f8efc3f */
[----:B------:R-:W-:Y:S02]  /*1840*/  ULOP3.LUT UR4, UR4, 0x10000, URZ, 0xfc, !UPT ;  /* 0x0001000004047892 */ /* 0x000fe4000f8efc3f */
[----:B------:R-:W-:Y:S02]  /*1850*/  ULEA UR6, UR44, UR5, 0x9 ;  /* 0x000000052c067291 */ /* 0x000fe4000f8e483f */
[----:B------:R-:W-:Y:S01]  /*1860*/  UIMAD UR7, UR44, 0xc00, UR4 ;  /* 0x00000c002c0778a4 */ /* 0x000fe2000f8e0204 */
[----:B------:R-:W-:Y:S01]  /*1870*/  UMOV UR9, 0x40000040 ;  /* 0x4000004000097882 */ /* 0x000fe20000000000 */
[----:B------:R-:W-:-:S03]  /*1880*/  UMOV UR11, 0x40000040 ;  /* 0x40000040000b7882 */ /* 0x000fc60000000000 */
[----:B------:R-:W-:Y:S02]  /*1890*/  UMOV UR8, UR6 ;  /* 0x0000000600087c82 */ /* 0x000fe40008000000 */
[----:B------:R-:W-:Y:S02]  /*18a0*/  UMOV UR10, UR7 ;  /* 0x00000007000a7c82 */ /* 0x000fe40008000000 */
[----:B------:R-:W-:Y:S01]  /*18b0*/  IGMMA.64x192x32.S8.S8 R120, gdesc[UR8], RZ, !UPT, gsb0 ;  /* 0x04e00000087879f1 */ /* 0x000fe2000c0410ff */
[----:B------:R-:W-:Y:S01]  /*18c0*/  UIADD3 UR10, UR7, 0x600, URZ ;  /* 0x00000600070a7890 */ /* 0x000fe2000fffe03f */
[----:B------:R-:W-:Y:S01]  /*18d0*/  UMOV UR11, 0x40000040 ;  /* 0x40000040000b7882 */ /* 0x000fe20000000000 */
[----:B------:R-:W-:Y:S02]  /*18e0*/  WARPGROUP.DEPBAR.LE gsb0, 0x0 ;  /* 0x00008000000079c5 */ /* 0x000fe40000010000 */
[----:B------:R-:W-:-:S06]  /*18f0*/  WARPGROUP.ARRIVE ;  /* 0x00000000000079c5 */ /* 0x000fcc0000000000 */
[----:B------:R-:W-:Y:S01]  /*1900*/  IGMMA.64x192x32.S8.S8 R24, gdesc[UR8], RZ, !UPT, gsb0 ;  /* 0x04e00000081879f1 */ /* 0x000fe2000c0410ff */
[----:B------:R-:W-:Y:S02]  /*1910*/  UIADD3 UR8, UR6, 0x2, URZ ;  /* 0x0000000206087890 */ /* 0x000fe4000fffe03f */
[----:B------:R-:W-:Y:S01]  /*1920*/  UIADD3 UR10, UR7, 0x2, URZ ;  /* 0x00000002070a7890 */ /* 0x000fe2000fffe03f */
[----:B------:R-:W-:Y:S01]  /*1930*/  UMOV UR9, 0x40000040 ;  /* 0x4000004000097882 */ /* 0x000fe20000000000 */
[----:B------:R-:W-:Y:S01]  /*1940*/  UMOV UR11, 0x40000040 ;  /* 0x40000040000b7882 */ /* 0x000fe20000000000 */
[----:B------:R-:W-:Y:S02]  /*1950*/  WARPGROUP.DEPBAR.LE gsb0, 0x0 ;  /* 0x00008000000079c5 */ /* 0x000fe40000010000 */
[----:B------:R-:W-:-:S06]  /*1960*/  WARPGROUP.ARRIVE ;  /* 0x00000000000079c5 */ /* 0x000fcc0000000000 */
[----:B------:R-:W-:Y:S01]  /*1970*/  IGMMA.64x192x32.S8.S8 R120, gdesc[UR8], R120, gsb0 ;  /* 0x04e00000087879f1 */ /* 0x000fe20008041078 */
[----:B------:R-:W-:Y:S01]  /*1980*/  UIADD3 UR10, UR7, 0x602, URZ ;  /* 0x00000602070a7890 */ /* 0x000fe2000fffe03f */
[----:B------:R-:W-:Y:S01]  /*1990*/  UMOV UR11, 0x40000040 ;  /* 0x40000040000b7882 */ /* 0x000fe20000000000 */
[----:B------:R-:W-:Y:S02]  /*19a0*/  WARPGROUP.DEPBAR.LE gsb0, 0x0 ;  /* 0x00008000000079c5 */ /* 0x000fe40000010000 */
[----:B------:R-:W-:-:S06]  /*19b0*/  WARPGROUP.ARRIVE ;  /* 0x00000000000079c5 */ /* 0x000fcc0000000000 */
[----:B------:R-:W-:Y:S01]  /*19c0*/  IGMMA.64x192x32.S8.S8 R24, gdesc[UR8], R24, gsb0 ;  /* 0x04e00000081879f1 */ /* 0x000fe20008041018 */
        /* <DEDUP_REMOVED lines=23> */
[----:B------:R-:W-:Y:S03]  /*1b40*/  IGMMA.64x192x32.S8.S8 R24, gdesc[UR8], R24, gsb0 ;  /* 0x04e00000081879f1 */ /* 0x000fe60008041018 */
[----:B------:R-:W-:Y:S02]  /*1b50*/  WARPGROUP.DEPBAR.LE gsb0, 0x0 ;  /* 0x00008000000079c5 */ /* 0x000fe40000010000 */
[----:B------:R-:W-:Y:S05]  /*1b60*/  @!P2 BRA `(.L_x_20) ;  /* 0x000000040064a947 */ /* 0x000fea0003800000 */
[----:B------:R-:W-:Y:S01]  /*1b70*/  UIADD3 UR6, UR44, 0x1, URZ ;  /* 0x000000012c067890 */ /* 0x000fe2000fffe03f */
[----:B01----:R-:W-:-:S03]  /*1b80*/  IMAD.U32 R0, RZ, RZ, UR47 ;  /* 0x0000002fff007e24 */ /* 0x003fc6000f8e00ff */
[----:B------:R-:W-:-:S04]  /*1b90*/  UISETP.NE.AND UP0, UPT, UR6, 0x4, UPT ;  /* 0x000000040600788c */ /* 0x000fc8000bf05270 */
[----:B------:R-:W-:Y:S02]  /*1ba0*/  USEL UR7, URZ, 0x1, UP0 ;  /* 0x000000013f077887 */ /* 0x000fe40008000000 */
[----:B------:R-:W-:Y:S02]  /*1bb0*/  USEL UR6, UR6, URZ, UP0 ;  /* 0x0000003f06067287 */ /* 0x000fe40008000000 */
[----:B------:R-:W-:-:S06]  /*1bc0*/  ULOP3.LUT UR7, UR48, UR7, URZ, 0x3c, !UPT ;  /* 0x0000000730077292 */ /* 0x000fcc000f8e3c3f */
[----:B------:R-:W-:Y:S01]  /*1bd0*/  IMAD.U32 R5, RZ, RZ, UR7 ;  /* 0x00000007ff057e24 */ /* 0x000fe2000f8e00ff */
[----:B------:R-:W-:-:S06]  /*1be0*/  UMOV UR7, UR44 ;  /* 0x0000002c00077c82 */ /* 0x000fcc0008000000 */
.L_x_27:
[----:B01----:R-:W-:Y:S05]  /*1bf0*/  @!P0 BRA `(.L_x_21) ;  /* 0x0000000000048947 */ /* 0x003fea0003800000 */
[----:B------:R-:W-:Y:S01]  /*1c00*/  BPT.TRAP 0x1 ;  /* 0x000000040000795c */ /* 0x000fe20000300000 */
.L_x_21:
[----:B------:R-:W-:Y:S01]  /*1c10*/  ULEA UR8, UR6, UR43, 0x3 ;  /* 0x0000002b06087291 */ /* 0x000fe2000f8e183f */
[----:B------:R-:W-:-:S08]  /*1c20*/  SHF.L.U32 R3, R5, 0x1f, RZ ;  /* 0x0000001f05037819 */ /* 0x000fd000000006ff */
[----:B------:R0:W1:Y:S01]  /*1c30*/  SYNCS.PHASECHK.TRANS64.TRYWAIT P1, [UR8], R3 ;  /* 0x00000003ff0075a7 */ /* 0x0000620008020148 */
[----:B------:R-:W-:Y:S05]  /*1c40*/  @!P0 BRA `(.L_x_22) ;  /* 0x0000000000048947 */ /* 0x000fea0003800000 */
[----:B------:R-:W-:Y:S01]  /*1c50*/  BPT.TRAP 0x1 ;  /* 0x000000040000795c */ /* 0x000fe20000300000 */
.L_x_22:
[----:B-1----:R-:W-:Y:S05]  /*1c60*/  @P1 BRA `(.L_x_23) ;  /* 0x0000000000081947 */ /* 0x002fea0003800000 */
[----:B------:R-:W1:Y:S02]  /*1c70*/  SYNCS.PHASECHK.TRANS64.TRYWAIT P1, [UR8], R3 ;  /* 0x00000003ff0075a7 */ /* 0x000e640008020148 */
[----:B-1----:R-:W-:Y:S05]  /*1c80*/  @!P1 BRA `(.L_x_24) ;  /* 0x000000bc00709947 */ /* 0x002fea0003800000 */
.L_x_23:
[----:B------:R-:W-:Y:S01]  /*1c90*/  ULEA UR12, UR6, UR5, 0x9 ;  /* 0x00000005060c7291 */ /* 0x000fe2000f8e483f */
[----:B------:R-:W-:Y:S01]  /*1ca0*/  WARPGROUP.ARRIVE ;  /* 0x00000000000079c5 */ /* 0x000fe20000000000 */
[----:B------:R-:W-:Y:S01]  /*1cb0*/  UIMAD UR13, UR6, 0xc00, UR4 ;  /* 0x00000c00060d78a4 */ /* 0x000fe2000f8e0204 */
[----:B------:R-:W-:Y:S01]  /*1cc0*/  UMOV UR9, 0x40000040 ;  /* 0x4000004000097882 */ /* 0x000fe20000000000 */
[----:B------:R-:W-:-:S03]  /*1cd0*/  UMOV UR11, 0x40000040 ;  /* 0x40000040000b7882 */ /* 0x000fc60000000000 */
[----:B------:R-:W-:Y:S02]  /*1ce0*/  UMOV UR8, UR12 ;  /* 0x0000000c00087c82 */ /* 0x000fe40008000000 */
[----:B------:R-:W-:Y:S02]  /*1cf0*/  UMOV UR10, UR13 ;  /* 0x0000000d000a7c82 */ /* 0x000fe40008000000 */
        /* <DEDUP_REMOVED lines=44> */
[----:B------:R-:W-:Y:S01]  /*1fc0*/  BPT.TRAP 0x1 ;  /* 0x000000040000795c */ /* 0x000fe20000300000 */
.L_x_25:
[----:B------:R-:W-:Y:S02]  /*1fd0*/  UISETP.GT.U32.AND UP0, UPT, UR38, 0x1, UPT ;  /* 0x000000012600788c */ /* 0x000fe4000bf04070 */
[----:B------:R-:W-:-:S04]  /*1fe0*/  ULEA UR8, UR7, UR43, 0x3 ;  /* 0x0000002b07087291 */ /* 0x000fc8000f8e183f */
[----:B------:R-:W-:Y:S01]  /*1ff0*/  UIADD3 UR8, UR8, 0x20, URZ ;  /* 0x0000002008087890 */ /* 0x000fe2000fffe03f */
[----:B------:R-:W-:-:S03]  /*2000*/  PLOP3.LUT P1, PT, PT, PT, UP0, 0x80, 0x0 ;  /* 0x000000000000781c */ /* 0x000fc60003f2f008 */
[----:B------:R-:W-:-:S09]  /*2010*/  UPRMT UR8, URZ, 0x654, UR8 ;  /* 0x000006543f087896 */ /* 0x000fd20008000008 */
[----:B------:R-:W-:Y:S01]  /*2020*/  SYNCS.ARRIVE.TRANS64.RED.A1T0 RZ, [UR8], RZ ;  /* 0x000000ffffff79a7 */ /* 0x000fe20008100408 */
[----:B------:R-:W-:Y:S05]  /*2030*/  @P1 BRA `(.L_x_26) ;  /* 0x0000000000041947 */ /* 0x000fea0003800000 */
[----:B------:R-:W-:Y:S01]  /*2040*/  BPT.TRAP 0x1 ;  /* 0x000000040000795c */ /* 0x000fe20000300000 */
.L_x_26:
[----:B------:R-:W-:Y:S01]  /*2050*/  UIADD3 UR6, UR6, 0x1, URZ ;  /* 0x0000000106067890 */ /* 0x000fe2000fffe03f */
[C---:B------:R-:W-:Y:S01]  /*2060*/  ISETP.GT.AND P1, PT, R0.reuse, 0x1, PT ;  /* 0x000000010000780c */ /* 0x040fe20003f24270 */
[----:B------:R-:W-:Y:S01]  /*2070*/  UIADD3 UR7, UR7, 0x1, URZ ;  /* 0x0000000107077890 */ /* 0x000fe2000fffe03f */
[----:B------:R-:W-:Y:S01]  /*2080*/  VIADD R0, R0, 0xffffffff ;  /* 0xffffffff00007836 */ /* 0x000fe20000000000 */
[----:B------:R-:W-:Y:S02]  /*2090*/  UISETP.NE.AND UP0, UPT, UR6, 0x4, UPT ;  /* 0x000000040600788c */ /* 0x000fe4000bf05270 */
[----:B------:R-:W-:Y:S02]  /*20a0*/  UISETP.NE.AND UP1, UPT, UR7, 0x4, UPT ;  /* 0x000000040700788c */ /* 0x000fe4000bf25270 */
[----:B------:R-:W-:Y:S02]  /*20b0*/  USEL UR8, URZ, 0x1, UP0 ;  /* 0x000000013f087887 */ /* 0x000fe40008000000 */
[----:B------:R-:W-:-:S02]  /*20c0*/  USEL UR6, UR6, URZ, UP0 ;  /* 0x0000003f06067287 */ /* 0x000fc40008000000 */
[----:B------:R-:W-:Y:S02]  /*20d0*/  USEL UR7, UR7, URZ, UP1 ;  /* 0x0000003f07077287 */ /* 0x000fe40008800000 */
[----:B------:R-:W-:Y:S01]  /*20e0*/  LOP3.LUT R5, R5, UR8, RZ, 0x3c, !PT ;  /* 0x0000000805057c12 */ /* 0x000fe2000f8e3cff */
[----:B------:R-:W-:Y:S09]  /*20f0*/  @P1 BRA `(.L_x_27) ;  /* 0xfffffff800bc1947 */ /* 0x000ff2000383ffff */
.L_x_20:
[----:B01----:R-:W0:Y:S01]  /*2100*/  LDC R0, c[0x0][0x28c] ;  /* 0x0000a300ff007b82 */ /* 0x003e220000000800 */
[----:B------:R1:W-:Y:S01]  /*2110*/  SYNCS.ARRIVE.TRANS64.A1T0 RZ, [R221+UR46], RZ ;  /* 0x000000ffddff79a7 */ /* 0x0003e2000810002e */
[----:B0-----:R-:W-:-:S13]  /*2120*/  ISETP.GE.AND P1, PT, R0, 0x1, PT ;  /* 0x000000010000780c */ /* 0x001fda0003f26270 */
[----:B-1----:R-:W-:Y:S05]  /*2130*/  @!P1 BRA `(.L_x_28) ;  /* 0x0000000000309947 */ /* 0x002fea0003800000 */
[----:B------:R-:W-:Y:S05]  /*2140*/  @!P0 BRA `(.L_x_29) ;  /* 0x0000000000048947 */ /* 0x000fea0003800000 */
[----:B------:R-:W-:Y:S01]  /*2150*/  BPT.TRAP 0x1 ;  /* 0x000000040000795c */ /* 0x000fe20000300000 */
.L_x_29:
[----:B------:R-:W-:Y:S02]  /*2160*/  UIADD3 UR4, UR47, UR44, URZ ;  /* 0x0000002c2f047290 */ /* 0x000fe4000fffe03f */
[----:B------:R-:W-:Y:S02]  /*2170*/  UISETP.GT.U32.AND UP0, UPT, UR38, 0x1, UPT ;  /* 0x000000012600788c */ /* 0x000fe4000bf04070 */
[----:B------:R-:W-:-:S04]  /*2180*/  USHF.L.U32 UR4, UR4, 0x3, URZ ;  /* 0x0000000304047899 */ /* 0x000fc8000800063f */
[----:B------:R-:W-:Y:S01]  /*2190*/  ULOP3.LUT UR4, UR4, 0x18, URZ, 0xc0, !UPT ;  /* 0x0000001804047892 */ /* 0x000fe2000f8ec03f */
[----:B------:R-:W-:-:S03]  /*21a0*/  PLOP3.LUT P0, PT, PT, PT, UP0, 0x80, 0x0 ;  /* 0x000000000000781c */ /* 0x000fc60003f0f008 */
[----:B------:R-:W-:-:S04]  /*21b0*/  UIADD3 UR4, UR43, 0x20, UR4 ;  /* 0x000000202b047890 */ /* 0x000fc8000fffe004 */
[----:B------:R-:W-:-:S09]  /*21c0*/  UPRMT UR4, URZ, 0x654, UR4 ;  /* 0x000006543f047896 */ /* 0x000fd20008000004 */
[----:B------:R-:W-:Y:S01]  /*21d0*/  SYNCS.ARRIVE.TRANS64.RED.A1T0 RZ, [UR4], RZ ;  /* 0x000000ffffff79a7 */ /* 0x000fe20008100404 */
[----:B------:R-:W-:Y:S05]  /*21e0*/  @P0 BRA `(.L_x_28) ;  /* 0x0000000000040947 */ /* 0x000fea0003800000 */
[----:B------:R-:W-:Y:S01]  /*21f0*/  BPT.TRAP 0x1 ;  /* 0x000000040000795c */ /* 0x000fe20000300000 */
.L_x_28:
[----:B------:R-:W-:Y:S01]  /*2200*/  SHF.L.U32 R0, R220, 0x1f, RZ ;  /* 0x0000001fdc007819 */ /* 0x000fe200000006ff */
[----:B------:R-:W-:Y:S01]  /*2210*/  UIADD3 UR44, UR42, UR44, URZ ;  /* 0x0000002c2a2c7290 */ /* 0x000fe2000fffe03f */
[----:B------:R-:W-:Y:S02]  /*2220*/  IMAD.SHL.U32 R4, R218, 0x2, RZ ;  /* 0x00000002da047824 */ /* 0x000fe400078e00ff */
[----:B------:R-:W0:Y:S01]  /*2230*/  SYNCS.PHASECHK.TRANS64.TRYWAIT P0, [R219+UR45+0x10], R0 ;  /* 0x00001000db0075a7 */ /* 0x000e22000800016d */
[----:B------:R-:W-:Y:S02]  /*2240*/  USHF.R.U32.HI UR4, URZ, 0x2, UR44 ;  /* 0x000000023f047899 */ /* 0x000fe4000801162c */
[----:B------:R-:W-:Y:S02]  /*2250*/  UISETP.GT.U32.AND UP0, UPT, UR44, 0x3, UPT ;  /* 0x000000032c00788c */ /* 0x000fe4000bf04070 */
[----:B------:R-:W-:Y:S02]  /*2260*/  ULOP3.LUT UR4, UR4, 0x1, URZ, 0xc0, !UPT ;  /* 0x0000000104047892 */ /* 0x000fe4000f8ec03f */
[----:B------:R-:W-:-:S02]  /*2270*/  UISETP.LT.U32.AND UP0, UPT, UR42, 0x4, UP0 ;  /* 0x000000042a00788c */ /* 0x000fc40008701070 */
[----:B------:R-:W-:Y:S02]  /*2280*/  UISETP.NE.U32.AND UP1, UPT, UR4, 0x1, UPT ;  /* 0x000000010400788c */ /* 0x000fe4000bf25070 */
[----:B------:R-:W-:Y:S02]  /*2290*/  USEL UR5, URZ, 0x1, !UP0 ;  /* 0x000000013f057887 */ /* 0x000fe4000c000000 */
[----:B------:R-:W-:Y:S02]  /*22a0*/  UISETP.GT.U32.AND UP1, UPT, UR42, 0x3, !UP1 ;  /* 0x000000032a00788c */ /* 0x000fe4000cf24070 */
[----:B------:R-:W-:Y:S02]  /*22b0*/  ULOP3.LUT UR44, UR44, 0x3, URZ, 0xc0, !UPT ;  /* 0x000000032c2c7892 */ /* 0x000fe4000f8ec03f */
[----:B------:R-:W-:-:S04]  /*22c0*/  USEL UR4, URZ, 0x1, !UP1 ;  /* 0x000000013f047887 */ /* 0x000fc8000c800000 */
[----:B------:R-:W-:Y:S01]  /*22d0*/  ULOP3.LUT UR48, UR4, UR48, UR5, 0x96, !UPT ;  /* 0x0000003004307292 */ /* 0x000fe2000f8e9605 */
[----:B0-----:R-:W-:Y:S11]  /*22e0*/  @!P0 BRA `(.L_x_30) ;  /* 0x000000b400f08947 */ /* 0x001ff60003800000 */
.L_x_444:
[----:B0-----:R-:W0:Y:S01]  /*22f0*/  LDC R0, c[0x0][0x288] ;  /* 0x0000a200ff007b82 */ /* 0x001e220000000800 */
[----:B------:R-:W-:Y:S01]  /*2300*/  SHF.R.S32.HI R14, RZ, 0x1f, R2 ;  /* 0x0000001fff0e7819 */ /* 0x000fe20000011402 */
[----:B------:R-:W-:Y:S01]  /*2310*/  ULDC.64 UR4, c[0x0][0x5d0] ;  /* 0x0001740000047ab9 */ /* 0x000fe20000000a00 */
[--C-:B------:R-:W-:Y:S01]  /*2320*/  SHF.R.S32.HI R5, RZ, 0x1f, R4.reuse ;  /* 0x0000001fff057819 */ /* 0x100fe20000011404 */
[----:B------:R-:W-:Y:S02]  /*2330*/  IMAD R15, R18, 0x180, RZ ;  /* 0x00000180120f7824 */ /* 0x000fe400078e02ff */
[----:B------:R-:W-:Y:S02]  /*2340*/  IMAD R3, R14, UR4, RZ ;  /* 0x000000040e037c24 */ /* 0x000fe4000f8e02ff */
[----:B------:R-:W-:Y:S01]  /*2350*/  IMAD.WIDE.U32 R6, R2, UR4, R4 ;  /* 0x0000000402067c25 */ /* 0x000fe2000f8e0004 */
[----:B------:R-:W-:-:S03]  /*2360*/  ULDC UR4, c[0x0][0x284] ;  /* 0x0000a10000047ab9 */ /* 0x000fc60000000800 */
[----:B------:R-:W-:Y:S01]  /*2370*/  IMAD R9, R2, UR5, R3 ;  /* 0x0000000502097c24 */ /* 0x000fe2000f8e0203 */
[----:B------:R-:W-:Y:S01]  /*2380*/  SHF.R.S32.HI R3, RZ, 0x1f, R15 ;  /* 0x0000001fff037819 */ /* 0x000fe2000001140f */
[----:B------:R-:W-:Y:S01]  /*2390*/  IMAD.SHL.U32 R21, R19, 0x40, RZ ;  /* 0x0000004013157824 */ /* 0x000fe200078e00ff */
[----:B------:R-:W-:-:S04]  /*23a0*/  IADD3 R8, P0, R15, R6, RZ ;  /* 0x000000060f087210 */ /* 0x000fc80007f1e0ff */
[----:B------:R-:W-:Y:S02]  /*23b0*/  IADD3.X R9, R3, R7, R9, P0, !PT ;  /* 0x0000000703097210 */ /* 0x000fe400007fe409 */
[----:B------:R-:W-:-:S04]  /*23c0*/  ISETP.GE.AND P0, PT, R21, UR4, PT ;  /* 0x0000000415007c0c */ /* 0x000fc8000bf06270 */
[----:B0-----:R-:W-:-:S13]  /*23d0*/  ISETP.GE.OR P0, PT, R15, R0, P0 ;  /* 0x000000000f00720c */ /* 0x001fda0000706670 */
[----:B------:R-:W-:Y:S05]  /*23e0*/  @P0 BRA `(.L_x_31) ;  /* 0x0000009c00a00947 */ /* 0x000fea0003800000 */
[----:B------:R-:W0:Y:S01]  /*23f0*/  LDC.64 R6, c[0x0][0x5c8] ;  /* 0x00017200ff067b82 */ /* 0x000e220000000a00 */
[----:B------:R-:W-:Y:S01]  /*2400*/  IMAD.WIDE R12, R19, 0x40, R216 ;  /* 0x00000040130c7825 */ /* 0x000fe200078e02d8 */
[----:B-----5:R-:W-:Y:S01]  /*2410*/  ISETP.NE.AND P0, PT, R22, RZ, PT ;  /* 0x000000ff1600720c */ /* 0x020fe20003f05270 */
[----:B------:R-:W-:Y:S01]  /*2420*/  ULDC.64 UR4, c[0x0][0x5c0] ;  /* 0x0001700000047ab9 */ /* 0x000fe20000000a00 */
[----:B------:R-:W-:Y:S01]  /*2430*/  BSSY B0, `(.L_x_31) ;  /* 0x00009e3000007945 */ /* 0x000fe20003800000 */
[----:B------:R-:W-:Y:S02]  /*2440*/  IMAD R0, R218, -0x2, R0 ;  /* 0xfffffffeda007824 */ /* 0x000fe400078e0200 */
[----:B------:R-:W-:Y:S02]  /*2450*/  IMAD.IADD R20, R224, 0x1, -R21 ;  /* 0x00000001e0147824 */ /* 0x000fe400078e0a15 */
[----:B------:R-:W-:Y:S02]  /*2460*/  IMAD.IADD R0, R0, 0x1, -R15 ;  /* 0x0000000100007824 */ /* 0x000fe400078e0a0f */
[----:B0-----:R-:W-:-:S02]  /*2470*/  IMAD R10, R13, R6, RZ ;  /* 0x000000060d0a7224 */ /* 0x001fc400078e02ff */
[----:B------:R-:W-:-:S04]  /*2480*/  IMAD.WIDE.U32 R8, R12, R6, R8 ;  /* 0x000000060c087225 */ /* 0x000fc800078e0008 */
[----:B------:R-:W-:Y:S01]  /*2490*/  IMAD R11, R12, R7, R10 ;  /* 0x000000070c0b7224 */ /* 0x000fe200078e020a */
[----:B------:R-:W-:-:S03]  /*24a0*/  IADD3 R8, P1, R8, UR4, RZ ;  /* 0x0000000408087c10 */ /* 0x000fc6000ff3e0ff */
[----:B------:R-:W-:-:S05]  /*24b0*/  IMAD.IADD R11, R9, 0x1, R11 ;  /* 0x00000001090b7824 */ /* 0x000fca00078e020b */
[----:B------:R-:W-:Y:S02]  /*24c0*/  IADD3.X R9, R11, UR5, RZ, P1, !PT ;  /* 0x000000050b097c10 */ /* 0x000fe40008ffe4ff */
[----:B------:R-:W-:-:S04]  /*24d0*/  LEA R10, P1, R6, R8, 0x3 ;  /* 0x00000008060a7211 */ /* 0x000fc800078218ff */
[----:B------:R-:W-:Y:S01]  /*24e0*/  LEA.HI.X R11, R6, R9, R7, 0x3, P1 ;  /* 0x00000009060b7211 */ /* 0x000fe200008f1c07 */
[----:B------:R-:W-:Y:S08]  /*24f0*/  @!P0 BRA `(.L_x_32) ;  /* 0x0000007000d88947 */ /* 0x000ff00003800000 */
[----:B------:R-:W-:Y:S01]  /*2500*/  ULDC.64 UR4, c[0x0][0x5b8] ;  /* 0x00016e0000047ab9 */ /* 0x000fe20000000a00 */
[----:B------:R-:W0:Y:S01]  /*2510*/  LDC.64 R6, c[0x0][0x5b0] ;  /* 0x00016c00ff067b82 */ /* 0x000e220000000a00 */
[----:B------:R-:W-:Y:S01]  /*2520*/  IMAD.WIDE.U32 R4, R2, UR4, R4 ;  /* 0x0000000402047c25 */ /* 0x000fe2000f8e0004 */
[----:B------:R-:W-:Y:S03]  /*2530*/  BSSY B1, `(.L_x_33) ;  /* 0x0000015000017945 */ /* 0x000fe60003800000 */
[----:B------:R-:W-:Y:S01]  /*2540*/  IMAD R19, R14, UR4, RZ ;  /* 0x000000040e137c24 */ /* 0x000fe2000f8e02ff */
[----:B------:R-:W-:-:S03]  /*2550*/  IADD3 R14, P0, R15, R4, RZ ;  /* 0x000000040f0e7210 */ /* 0x000fc60007f1e0ff */
[----:B------:R-:W-:-:S05]  /*2560*/  IMAD R19, R2, UR5, R19 ;  /* 0x0000000502137c24 */ /* 0x000fca000f8e0213 */
[----:B------:R-:W-:Y:S02]  /*2570*/  IADD3.X R15, R3, R5, R19, P0, !PT ;  /* 0x00000005030f7210 */ /* 0x000fe400007fe413 */
[----:B------:R-:W1:Y:S01]  /*2580*/  LDC.64 R2, c[0x0][0x5a8] ;  /* 0x00016a00ff027b82 */ /* 0x000e620000000a00 */
[C---:B0-----:R-:W-:Y:S01]  /*2590*/  SHF.L.U64.HI R5, R6.reuse, 0x3, R7 ;  /* 0x0000000306057819 */ /* 0x041fe20000010207 */
[----:B------:R-:W-:Y:S02]  /*25a0*/  IMAD.SHL.U32 R4, R6, 0x8, RZ ;  /* 0x0000000806047824 */ /* 0x000fe400078e00ff */
[----:B------:R-:W-:-:S04]  /*25b0*/  IMAD.WIDE.U32 R18, R12, R6, R14 ;  /* 0x000000060c127225 */ /* 0x000fc800078e000e */
[----:B------:R-:W-:-:S04]  /*25c0*/  IMAD.WIDE.U32 R4, R12, R6, R4 ;  /* 0x000000060c047225 */ /* 0x000fc800078e0004 */
[----:B------:R-:W-:-:S04]  /*25d0*/  IMAD R6, R13, R6, RZ ;  /* 0x000000060d067224 */ /* 0x000fc800078e02ff */
[----:B------:R-:W-:Y:S01]  /*25e0*/  IMAD R7, R12, R7, R6 ;  /* 0x000000070c077224 */ /* 0x000fe200078e0206 */
[-C--:B-1----:R-:W-:Y:S02]  /*25f0*/  IADD3 R6, P0, R18, R2.reuse, RZ ;  /* 0x0000000212067210 */ /* 0x082fe40007f1e0ff */
[----:B------:R-:W-:Y:S01]  /*2600*/  IADD3 R4, P1, P2, R14, R2, R4 ;  /* 0x000000020e047210 */ /* 0x000fe20007a3e004 */
[----:B------:R-:W-:Y:S01]  /*2610*/  IMAD.IADD R14, R7, 0x1, R5 ;  /* 0x00000001070e7824 */ /* 0x000fe200078e0205 */
[----:B------:R-:W-:Y:S02]  /*2620*/  IADD3.X R7, R3, R19, R7, P0, !PT ;  /* 0x0000001303077210 */ /* 0x000fe400007fe407 */
[----:B------:R-:W-:Y:S02]  /*2630*/  ISETP.GE.AND P0, PT, R0, 0x1, PT ;  /* 0x000000010000780c */ /* 0x000fe40003f06270 */
[----:B------:R-:W-:Y:S02]  /*2640*/  IADD3.X R5, R15, R3, R14, P1, P2 ;  /* 0x000000030f057210 */ /* 0x000fe40000fe440e */
[----:B------:R-:W-:-:S13]  /*2650*/  ISETP.LT.OR P3, PT, R20, 0x1, !P0 ;  /* 0x000000011400780c */ /* 0x000fda0004761670 */
[----:B------:R-:W-:Y:S05]  /*2660*/  @P3 BRA `(.L_x_34) ;  /* 0x0000000000043947 */ /* 0x000fea0003800000 */
[----:B------:R0:W5:Y:S02]  /*2670*/  LDG.E.U8 R225, desc[UR50][R6.64] ;  /* 0x0000003206e17981 */ /* 0x000164000c1e1100 */
.L_x_34:
[----:B------:R-:W-:Y:S05]  /*2680*/  BSYNC B1 ;  /* 0x0000000000017941 */ /* 0x000fea0003800000 */
.L_x_33:
[----:B-----5:R-:W-:Y:S01]  /*2690*/  LOP3.LUT R2, R225, 0xffff, RZ, 0xc0, !PT ;  /* 0x0000ffffe1027812 */ /* 0x020fe200078ec0ff */
[----:B------:R-:W-:Y:S01]  /*26a0*/  BSSY B1, `(.L_x_35) ;  /* 0x000000f000017945 */ /* 0x000fe20003800000 */
[----:B------:R-:W-:Y:S02]  /*26b0*/  ISETP.GE.AND P2, PT, R0, 0x2, PT ;  /* 0x000000020000780c */ /* 0x000fe40003f46270 */
[----:B------:R-:W-:Y:S02]  /*26c0*/  PRMT R3, R2, 0x8880, RZ ;  /* 0x0000888002037816 */ /* 0x000fe400000000ff */
[----:B------:R-:W-:Y:S02]  /*26d0*/  ISETP.LT.OR P4, PT, R20, 0x1, !P2 ;  /* 0x000000011400780c */ /* 0x000fe40005781670 */
[----:B------:R-:W-:Y:S01]  /*26e0*/  ISETP.GE.AND P1, PT, R0, 0x9, PT ;  /* 0x000000090000780c */ /* 0x000fe20003f26270 */
[----:B------:R-:W-:Y:S01]  /*26f0*/  IMAD R2, R3, R22, RZ ;  /* 0x0000001603027224 */ /* 0x000fe200078e02ff */
[----:B------:R-:W-:-:S02]  /*2700*/  ISETP.LT.OR P0, PT, R20, 0x9, !P0 ;  /* 0x000000091400780c */ /* 0x000fc40004701670 */
[----:B------:R-:W-:Y:S01]  /*2710*/  ISETP.LT.OR P2, PT, R20, 0x9, !P2 ;  /* 0x000000091400780c */ /* 0x000fe20005741670 */
[----:B------:R-:W-:Y:S01]  /*2720*/  @!P3 IMAD R3, R120, R23, R2 ;  /* 0x000000177803b224 */ /* 0x000fe200078e0202 */
[----:B------:R-:W-:-:S04]  /*2730*/  ISETP.LT.OR P5, PT, R20, 0x1, !P1 ;  /* 0x000000011400780c */ /* 0x000fc80004fa1670 */
[----:B------:R1:W-:Y:S01]  /*2740*/  @!P3 STG.E.U8 desc[UR50][R8.64], R3 ;  /* 0x000000030800b986 */ /* 0x0003e2000c101132 */
[----:B------:R-:W-:Y:S08]  /*2750*/  @P4 BRA `(.L_x_36) ;  /* 0x00000000000c4947 */ /* 0x000ff00003800000 */
[----:B------:R-:W1:Y:S02]  /*2760*/  LDG.E.U8 R225, desc[UR50][R6.64+0x1] ;  /* 0x0000013206e17981 */ /* 0x000e64000c1e1100 */
[----:B-1----:R-:W-:-:S05]  /*2770*/  PRMT R3, R225, 0x8880, RZ ;  /* 0x00008880e1037816 */ /* 0x002fca00000000ff */
[----:B------:R-:W-:-:S07]  /*2780*/  IMAD R2, R3, R22, RZ ;  /* 0x0000001603027224 */ /* 0x000fce00078e02ff */
.L_x_36:
[----:B------:R-:W-:Y:S05]  /*2790*/  BSYNC B1 ;  /* 0x0000000000017941 */ /* 0x000fea0003800000 */
.L_x_35:
[----:B------:R-:W-:Y:S01]  /*27a0*/  @!P4 IMAD R121, R121, R23, R2 ;  /* 0x000000177979c224 */ /* 0x000fe200078e0202 */
[----:B------:R-:W-:Y:S04]  /*27b0*/  BSSY B1, `(.L_x_37) ;  /* 0x0000006000017945 */ /* 0x000fe80003800000 */
[----:B------:R2:W-:Y:S01]  /*27c0*/  @!P4 STG.E.U8 desc[UR50][R8.64+0x1], R121 ;  /* 0x000001790800c986 */ /* 0x0005e2000c101132 */
[----:B------:R-:W-:Y:S05]  /*27d0*/  @P0 BRA `(.L_x_38) ;  /* 0x00000000000c0947 */ /* 0x000fea0003800000 */
[----:B------:R-:W1:Y:S02]  /*27e0*/  LDG.E.U8 R225, desc[UR50][R4.64] ;  /* 0x0000003204e17981 */ /* 0x000e64000c1e1100 */
[----:B-1----:R-:W-:-:S05]  /*27f0*/  PRMT R3, R225, 0x8880, RZ ;  /* 0x00008880e1037816 */ /* 0x002fca00000000ff */
[----:B------:R-:W-:-:S07]  /*2800*/  IMAD R2, R3, R22, RZ ;  /* 0x0000001603027224 */ /* 0x000fce00078e02ff */
.L_x_38:
[----:B------:R-:W-:Y:S05]  /*2810*/  BSYNC B1 ;  /* 0x0000000000017941 */ /* 0x000fea0003800000 */
.L_x_37:
[----:B-1----:R-:W-:Y:S01]  /*2820*/  @!P0 IMAD R3, R122, R23, R2 ;  /* 0x000000177a038224 */ /* 0x002fe200078e0202 */
[----:B------:R-:W-:Y:S04]  /*2830*/  BSSY B1, `(.L_x_39) ;  /* 0x0000006000017945 */ /* 0x000fe80003800000 */
[----:B------:R1:W-:Y:S01]  /*2840*/  @!P0 STG.E.U8 desc[UR50][R10.64], R3 ;  /* 0x000000030a008986 */ /* 0x0003e2000c101132 */
[----:B------:R-:W-:Y:S05]  /*2850*/  @P2 BRA `(.L_x_40) ;  /* 0x00000000000c2947 */ /* 0x000fea0003800000 */
[----:B------:R-:W1:Y:S02]  /*2860*/  LDG.E.U8 R225, desc[UR50][R4.64+0x1] ;  /* 0x0000013204e17981 */ /* 0x000e64000c1e1100 */
[----:B-1----:R-:W-:-:S05]  /*2870*/  PRMT R3, R225, 0x8880, RZ ;  /* 0x00008880e1037816 */ /* 0x002fca00000000ff */
[----:B------:R-:W-:-:S07]  /*2880*/  IMAD R2, R3, R22, RZ ;  /* 0x0000001603027224 */ /* 0x000fce00078e02ff */
.L_x_40:
[----:B------:R-:W-:Y:S05]  /*2890*/  BSYNC B1 ;  /* 0x0000000000017941 */ /* 0x000fea0003800000 */
.L_x_39:
[----:B------:R-:W-:Y:S01]  /*28a0*/  @!P2 IMAD R123, R123, R23, R2 ;  /* 0x000000177b7ba224 */ /* 0x000fe200078e0202 */
[----:B------:R-:W-:Y:S04]  /*28b0*/  BSSY B1, `(.L_x_41) ;  /* 0x0000006000017945 */ /* 0x000fe80003800000 */
[----:B------:R3:W-:Y:S01]  /*28c0*/  @!P2 STG.E.U8 desc[UR50][R10.64+0x1], R123 ;  /* 0x0000017b0a00a986 */ /* 0x0007e2000c101132 */
[----:B------:R-:W-:Y:S05]  /*28d0*/  @P5 BRA `(.L_x_42) ;  /* 0x00000000000c5947 */ /* 0x000fea0003800000 */
[----:B------:R-:W1:Y:S02]  /*28e0*/  LDG.E.U8 R225, desc[UR50][R6.64+0x8] ;  /* 0x0000083206e17981 */ /* 0x000e64000c1e1100 */
[----:B-1----:R-:W-:-:S05]  /*28f0*/  PRMT R3, R225, 0x8880, RZ ;  /* 0x00008880e1037816 */ /* 0x002fca00000000ff */
[----:B------:R-:W-:-:S07]  /*2900*/  IMAD R2, R3, R22, RZ ;  /* 0x0000001603027224 */ /* 0x000fce00078e02ff */
.L_x_42:
[----:B------:R-:W-:Y:S05]  /*2910*/  BSYNC B1 ;  /* 0x0000000000017941 */ /* 0x000fea0003800000 */
.L_x_41:
[----:B------:R-:W-:Y:S01]  /*2920*/  ISETP.GE.AND P0, PT, R0, 0xa, PT ;  /* 0x0000000a0000780c */ /* 0x000fe20003f06270 */
[----:B-1----:R-:W-:Y:S01]  /*2930*/  @!P5 IMAD R3, R124, R23, R2 ;  /* 0x000000177c03d224 */ /* 0x002fe200078e0202 */
[----:B------:R-:W-:Y:S01]  /*2940*/  ISETP.GE.AND P3, PT, R0, 0x11, PT ;  /* 0x000000110000780c */ /* 0x000fe20003f66270 */
[----:B------:R-:W-:Y:S01]  /*2950*/  BSSY B1, `(.L_x_43) ;  /* 0x000000d000017945 */ /* 0x000fe20003800000 */
[----:B------:R-:W-:Y:S02]  /*2960*/  ISETP.LT.OR P6, PT, R20, 0x1, !P0 ;  /* 0x000000011400780c */ /* 0x000fe400047c1670 */
[----:B------:R-:W-:Y:S01]  /*2970*/  ISETP.GE.AND P2, PT, R0, 0x12, PT ;  /* 0x000000120000780c */ /* 0x000fe20003f46270 */
[----:B------:R1:W-:Y:S01]  /*2980*/  @!P5 STG.E.U8 desc[UR50][R8.64+0x8], R3 ;  /* 0x000008030800d986 */ /* 0x0003e2000c101132 */
[C---:B------:R-:W-:Y:S02]  /*2990*/  ISETP.LT.OR P5, PT, R20.reuse, 0x1, !P3 ;  /* 0x000000011400780c */ /* 0x040fe40005fa1670 */
[----:B------:R-:W-:-:S02]  /*29a0*/  ISETP.LT.OR P1, PT, R20, 0x9, !P1 ;  /* 0x000000091400780c */ /* 0x000fc40004f21670 */
[C---:B------:R-:W-:Y:S02]  /*29b0*/  ISETP.LT.OR P0, PT, R20.reuse, 0x9, !P0 ;  /* 0x000000091400780c */ /* 0x040fe40004701670 */
[C---:B------:R-:W-:Y:S02]  /*29c0*/  ISETP.LT.OR P4, PT, R20.reuse, 0x1, !P2 ;  /* 0x000000011400780c */ /* 0x040fe40005781670 */
[----:B------:R-:W-:Y:S01]  /*29d0*/  ISETP.LT.OR P3, PT, R20, 0x9, !P3 ;  /* 0x000000091400780c */ /* 0x000fe20005f61670 */
[----:B------:R-:W-:-:S12]  /*29e0*/  @P6 BRA `(.L_x_44) ;  /* 0x00000000000c6947 */ /* 0x000fd80003800000 */
[----:B------:R-:W1:Y:S02]  /*29f0*/  LDG.E.U8 R225, desc[UR50][R6.64+0x9] ;  /* 0x0000093206e17981 */ /* 0x000e64000c1e1100 */
[----:B-1----:R-:W-:-:S05]  /*2a00*/  PRMT R3, R225, 0x8880, RZ ;  /* 0x00008880e1037816 */ /* 0x002fca00000000ff */
[----:B------:R-:W-:-:S07]  /*2a10*/  IMAD R2, R3, R22, RZ ;  /* 0x0000001603027224 */ /* 0x000fce00078e02ff */
.L_x_44:
[----:B------:R-:W-:Y:S05]  /*2a20*/  BSYNC B1 ;  /* 0x0000000000017941 */ /* 0x000fea0003800000 */
.L_x_43:
[----:B------:R-:W-:Y:S01]  /*2a30*/  @!P6 IMAD R125, R125, R23, R2 ;  /* 0x000000177d7de224 */ /* 0x000fe200078e0202 */
[----:B------:R-:W-:Y:S04]  /*2a40*/  BSSY B1, `(.L_x_45) ;  /* 0x0000006000017945 */ /* 0x000fe80003800000 */
[----:B------:R4:W-:Y:S01]  /*2a50*/  @!P6 STG.E.U8 desc[UR50][R8.64+0x9], R125 ;  /* 0x0000097d0800e986 */ /* 0x0009e2000c101132 */
[----:B------:R-:W-:Y:S05]  /*2a60*/  @P1 BRA `(.L_x_46) ;  /* 0x00000000000c1947 */ /* 0x000fea0003800000 */
[----:B------:R-:W1:Y:S02]  /*2a70*/  LDG.E.U8 R225, desc[UR50][R4.64+0x8] ;  /* 0x0000083204e17981 */ /* 0x000e64000c1e1100 */
[----:B-1----:R-:W-:-:S05]  /*2a80*/  PRMT R3, R225, 0x8880, RZ ;  /* 0x00008880e1037816 */ /* 0x002fca00000000ff */
[----:B------:R-:W-:-:S07]  /*2a90*/  IMAD R2, R3, R22, RZ ;  /* 0x0000001603027224 */ /* 0x000fce00078e02ff */
.L_x_46:
[----:B------:R-:W-:Y:S05]  /*2aa0*/  BSYNC B1 ;  /* 0x0000000000017941 */ /* 0x000fea0003800000 */
.L_x_45:
[----:B-1----:R-:W-:Y:S01]  /*2ab0*/  @!P1 IMAD R3, R126, R23, R2 ;  /* 0x000000177e039224 */ /* 0x002fe200078e0202 */
[----:B------:R-:W-:Y:S04]  /*2ac0*/  BSSY B1, `(.L_x_47) ;  /* 0x0000006000017945 */ /* 0x000fe80003800000 */
[----:B------:R1:W-:Y:S01]  /*2ad0*/  @!P1 STG.E.U8 desc[UR50][R10.64+0x8], R3 ;  /* 0x000008030a009986 */ /* 0x0003e2000c101132 */
[----:B------:R-:W-:Y:S05]  /*2ae0*/  @P0 BRA `(.L_x_48) ;  /* 0x00000000000c0947 */ /* 0x000fea0003800000 */
[----:B------:R-:W1:Y:S02]  /*2af0*/  LDG.E.U8 R225, desc[UR50][R4.64+0x9] ;  /* 0x0000093204e17981 */ /* 0x000e64000c1e1100 */
[----:B-1----:R-:W-:-:S05]  /*2b00*/  PRMT R3, R225, 0x8880, RZ ;  /* 0x00008880e1037816 */ /* 0x002fca00000000ff */
[----:B------:R-:W-:-:S07]  /*2b10*/  IMAD R2, R3, R22, RZ ;  /* 0x0000001603027224 */ /* 0x000fce00078e02ff */
.L_x_48:
[----:B------:R-:W-:Y:S05]  /*2b20*/  BSYNC B1 ;  /* 0x0000000000017941 */ /* 0x000fea0003800000 */
.L_x_47:
[----:B------:R-:W-:Y:S01]  /*2b30*/  @!P0 IMAD R127, R127, R23, R2 ;  /* 0x000000177f7f8224 */ /* 0x000fe200078e0202 */
[----:B------:R-:W-:Y:S04]  /*2b40*/  BSSY B1, `(.L_x_49) ;  /* 0x0000006000017945 */ /* 0x000fe80003800000 */
[----:B------:R0:W-:Y:S01]  /*2b50*/  @!P0 STG.E.U8 desc[UR50][R10.64+0x9], R127 ;  /* 0x0000097f0a008986 */ /* 0x0001e2000c101132 */
[----:B------:R-:W-:Y:S05]  /*2b60*/  @P5 BRA `(.L_x_50) ;  /* 0x00000000000c5947 */ /* 0x000fea0003800000 */
[----:B------:R-:W1:Y:S02]  /*2b70*/  LDG.E.U8 R225, desc[UR50][R6.64+0x10] ;  /* 0x0000103206e17981 */ /* 0x000e64000c1e1100 */
[----:B-1----:R-:W-:-:S05]  /*2b80*/  PRMT R3, R225, 0x8880, RZ ;  /* 0x00008880e1037816 */ /* 0x002fca00000000ff */
[----:B------:R-:W-:-:S07]  /*2b90*/  IMAD R2, R3, R22, RZ ;  /* 0x0000001603027224 */ /* 0x000fce00078e02ff */
.L_x_50:
[----:B------:R-:W-:Y:S05]  /*2ba0*/  BSYNC B1 ;  /* 0x0000000000017941 */ /* 0x000fea0003800000 */
.L_x_49:
[----:B-1----:R-:W-:Y:S01]  /*2bb0*/  @!P5 IMAD R3, R128, R23, R2 ;  /* 0x000000178003d224 */ /* 0x002fe200078e0202 */
[----:B------:R-:W-:Y:S04]  /*2bc0*/  BSSY B1, `(.L_x_51) ;  /* 0x0000006000017945 */ /* 0x000fe80003800000 */
[----:B------:R1:W-:Y:S01]  /*2bd0*/  @!P5 STG.E.U8 desc[UR50][R8.64+0x10], R3 ;  /* 0x000010030800d986 */ /* 0x0003e2000c101132 */
[----:B------:R-:W-:Y:S05]  /*2be0*/  @P4 BRA `(.L_x_52) ;  /* 0x00000000000c4947 */ /* 0x000fea0003800000 */
[----:B------:R-:W1:Y:S02]  /*2bf0*/  LDG.E.U8 R225, desc[UR50][R6.64+0x11] ;  /* 0x0000113206e17981 */ /* 0x000e64000c1e1100 */
[----:B-1----:R-:W-:-:S05]  /*2c00*/  PRMT R3, R225, 0x8880, RZ ;  /* 0x00008880e1037816 */ /* 0x002fca00000000ff */
[----:B------:R-:W-:-:S07]  /*2c10*/  IMAD R2, R3, R22, RZ ;  /* 0x0000001603027224 */ /* 0x000fce00078e02ff */
.L_x_52:
[----:B------:R-:W-:Y:S05]  /*2c20*/  BSYNC B1 ;  /* 0x0000000000017941 */ /* 0x000fea0003800000 */
.L_x_51:
[----:B------:R-:W-:Y:S01]  /*2c30*/  @!P4 IMAD R129, R129, R23, R2 ;  /* 0x000000178181c224 */ /* 0x000fe200078e0202 */
[----:B------:R-:W-:Y:S04]  /*2c40*/  BSSY B1, `(.L_x_53) ;  /* 0x0000006000017945 */ /* 0x000fe80003800000 */
[----:B------:R0:W-:Y:S01]  /*2c50*/  @!P4 STG.E.U8 desc[UR50][R8.64+0x11], R129 ;  /* 0x000011810800c986 */ /* 0x0001e2000c101132 */
[----:B------:R-:W-:Y:S05]  /*2c60*/  @P3 BRA `(.L_x_54) ;  /* 0x00000000000c3947 */ /* 0x000fea0003800000 */
[----:B------:R-:W1:Y:S02]  /*2c70*/  LDG.E.U8 R225, desc[UR50][R4.64+0x10] ;  /* 0x0000103204e17981 */ /* 0x000e64000c1e1100 */
[----:B-1----:R-:W-:-:S05]  /*2c80*/  PRMT R3, R225, 0x8880, RZ ;  /* 0x00008880e1037816 */ /* 0x002fca00000000ff */
[----:B------:R-:W-:-:S07]  /*2c90*/  IMAD R2, R3, R22, RZ ;  /* 0x0000001603027224 */ /* 0x000fce00078e02ff */
.L_x_54:
[----:B------:R-:W-:Y:S05]  /*2ca0*/  BSYNC B1 ;  /* 0x0000000000017941 */ /* 0x000fea0003800000 */
.L_x_53:
[----:B------:R-:W-:Y:S01]  /*2cb0*/  ISETP.LT.OR P2, PT, R20, 0x9, !P2 ;  /* 0x000000091400780c */ /* 0x000fe20005741670 */
[----:B-1----:R-:W-:Y:S01]  /*2cc0*/  @!P3 IMAD R3, R130, R23, R2 ;  /* 0x000000178203b224 */ /* 0x002fe200078e0202 */
[C---:B------:R-:W-:Y:S01]  /*2cd0*/  ISETP.GE.AND P1, PT, R0.reuse, 0x19, PT ;  /* 0x000000190000780c */ /* 0x040fe20003f26270 */
[----:B------:R-:W-:Y:S01]  /*2ce0*/  BSSY B1, `(.L_x_55) ;  /* 0x000000d000017945 */ /* 0x000fe20003800000 */
[C---:B------:R-:W-:Y:S02]  /*2cf0*/  ISETP.GE.AND P0, PT, R0.reuse, 0x1a, PT ;  /* 0x0000001a0000780c */ /* 0x040fe40003f06270 */
[----:B------:R1:W-:Y:S01]  /*2d00*/  @!P3 STG.E.U8 desc[UR50][R10.64+0x10], R3 ;  /* 0x000010030a00b986 */ /* 0x0003e2000c101132 */
[----:B------:R-:W-:Y:S02]  /*2d10*/  ISETP.GE.AND P3, PT, R0, 0x21, PT ;  /* 0x000000210000780c */ /* 0x000fe40003f66270 */
[C---:B------:R-:W-:Y:S02]  /*2d20*/  ISETP.LT.OR P5, PT, R20.reuse, 0x1, !P1 ;  /* 0x000000011400780c */ /* 0x040fe40004fa1670 */
[----:B------:R-:W-:-:S02]  /*2d30*/  ISETP.LT.OR P4, PT, R20, 0x1, !P0 ;  /* 0x000000011400780c */ /* 0x000fc40004781670 */
[C---:B------:R-:W-:Y:S02]  /*2d40*/  ISETP.LT.OR P6, PT, R20.reuse, 0x9, !P0 ;  /* 0x000000091400780c */ /* 0x040fe400047c1670 */
[C---:B------:R-:W-:Y:S02]  /*2d50*/  ISETP.LT.OR P1, PT, R20.reuse, 0x9, !P1 ;  /* 0x000000091400780c */ /* 0x040fe40004f21670 */
[----:B------:R-:W-:Y:S01]  /*2d60*/  ISETP.LT.OR P0, PT, R20, 0x1, !P3 ;  /* 0x000000011400780c */ /* 0x000fe20005f01670 */
[----:B-1----:R-:W-:-:S12]  /*2d70*/  @P2 BRA `(.L_x_56) ;  /* 0x00000000000c2947 */ /* 0x002fd80003800000 */
[----:B------:R-:W5:Y:S02]  /*2d80*/  LDG.E.U8 R225, desc[UR50][R4.64+0x11] ;  /* 0x0000113204e17981 */ /* 0x000f64000c1e1100 */
[----:B-----5:R-:W-:-:S05]  /*2d90*/  PRMT R3, R225, 0x8880, RZ ;  /* 0x00008880e1037816 */ /* 0x020fca00000000ff */
[----:B------:R-:W-:-:S07]  /*2da0*/  IMAD R2, R3, R22, RZ ;  /* 0x0000001603027224 */ /* 0x000fce00078e02ff */
.L_x_56:
[----:B------:R-:W-:Y:S05]  /*2db0*/  BSYNC B1 ;  /* 0x0000000000017941 */ /* 0x000fea0003800000 */
.L_x_55:
[----:B------:R-:W-:Y:S01]  /*2dc0*/  @!P2 IMAD R131, R131, R23, R2 ;  /* 0x000000178383a224 */ /* 0x000fe200078e0202 */
[----:B------:R-:W-:Y:S04]  /*2dd0*/  BSSY B1, `(.L_x_57) ;  /* 0x0000006000017945 */ /* 0x000fe80003800000 */
[----:B------:R1:W-:Y:S01]  /*2de0*/  @!P2 STG.E.U8 desc[UR50][R10.64+0x11], R131 ;  /* 0x000011830a00a986 */ /* 0x0003e2000c101132 */
[----:B------:R-:W-:Y:S05]  /*2df0*/  @P5 BRA `(.L_x_58) ;  /* 0x00000000000c5947 */ /* 0x000fea0003800000 */
[----:B------:R-:W5:Y:S02]  /*2e00*/  LDG.E.U8 R225, desc[UR50][R6.64+0x18] ;  /* 0x0000183206e17981 */ /* 0x000f64000c1e1100 */
[----:B-----5:R-:W-:-:S05]  /*2e10*/  PRMT R3, R225, 0x8880, RZ ;  /* 0x00008880e1037816 */ /* 0x020fca00000000ff */
[----:B------:R-:W-:-:S07]  /*2e20*/  IMAD R2, R3, R22, RZ ;  /* 0x0000001603027224 */ /* 0x000fce00078e02ff */
.L_x_58:
[----:B------:R-:W-:Y:S05]  /*2e30*/  BSYNC B1 ;  /* 0x0000000000017941 */ /* 0x000fea0003800000 */
.L_x_57:
[----:B------:R-:W-:Y:S01]  /*2e40*/  @!P5 IMAD R3, R132, R23, R2 ;  /* 0x000000178403d224 */ /* 0x000fe200078e0202 */
[----:B------:R-:W-:Y:S04]  /*2e50*/  BSSY B1, `(.L_x_59) ;  /* 0x0000006000017945 */ /* 0x000fe80003800000 */
[----:B------:R0:W-:Y:S01]  /*2e60*/  @!P5 STG.E.U8 desc[UR50][R8.64+0x18], R3 ;  /* 0x000018030800d986 */ /* 0x0001e2000c101132 */
[----:B------:R-:W-:Y:S05]  /*2e70*/  @P4 BRA `(.L_x_60) ;  /* 0x00000000000c4947 */ /* 0x000fea0003800000 */
[----:B------:R-:W0:Y:S02]  /*2e80*/  LDG.E.U8 R225, desc[UR50][R6.64+0x19] ;  /* 0x0000193206e17981 */ /* 0x000e24000c1e1100 */
[----:B0-----:R-:W-:-:S05]  /*2e90*/  PRMT R3, R225, 0x8880, RZ ;  /* 0x00008880e1037816 */ /* 0x001fca00000000ff */
[----:B------:R-:W-:-:S07]  /*2ea0*/  IMAD R2, R3, R22, RZ ;  /* 0x0000001603027224 */ /* 0x000fce00078e02ff */
.L_x_60:
[----:B------:R-:W-:Y:S05]  /*2eb0*/  BSYNC B1 ;  /* 0x0000000000017941 */ /* 0x000fea0003800000 */
.L_x_59:
[----:B------:R-:W-:Y:S01]  /*2ec0*/  @!P4 IMAD R133, R133, R23, R2 ;  /* 0x000000178585c224 */ /* 0x000fe200078e0202 */
[----:B------:R-:W-:Y:S04]  /*2ed0*/  BSSY B1, `(.L_x_61) ;  /* 0x0000006000017945 */ /* 0x000fe80003800000 */
[----:B------:R0:W-:Y:S01]  /*2ee0*/  @!P4 STG.E.U8 desc[UR50][R8.64+0x19], R133 ;  /* 0x000019850800c986 */ /* 0x0001e2000c101132 */
[----:B------:R-:W-:Y:S05]  /*2ef0*/  @P1 BRA `(.L_x_62) ;  /* 0x00000000000c1947 */ /* 0x000fea0003800000 */
[----:B------:R-:W0:Y:S02]  /*2f00*/  LDG.E.U8 R225, desc[UR50][R4.64+0x18] ;  /* 0x0000183204e17981 */ /* 0x000e24000c1e1100 */
[----:B0-----:R-:W-:-:S05]  /*2f10*/  PRMT R3, R225, 0x8880, RZ ;  /* 0x00008880e1037816 */ /* 0x001fca00000000ff */
[----:B------:R-:W-:-:S07]  /*2f20*/  IMAD R2, R3, R22, RZ ;  /* 0x0000001603027224 */ /* 0x000fce00078e02ff */
.L_x_62:
[----:B------:R-:W-:Y:S05]  /*2f30*/  BSYNC B1 ;  /* 0x0000000000017941 */ /* 0x000fea0003800000 */
.L_x_61:
[----:B0-----:R-:W-:Y:S01]  /*2f40*/  @!P1 IMAD R3, R134, R23, R2 ;  /* 0x0000001786039224 */ /* 0x001fe200078e0202 */
[----:B------:R-:W-:Y:S04]  /*2f50*/  BSSY B1, `(.L_x_63) ;  /* 0x0000006000017945 */ /* 0x000fe80003800000 */
[----:B------:R0:W-:Y:S01]  /*2f60*/  @!P1 STG.E.U8 desc[UR50][R10.64+0x18], R3 ;  /* 0x000018030a009986 */ /* 0x0001e2000c101132 */
[----:B------:R-:W-:Y:S05]  /*2f70*/  @P6 BRA `(.L_x_64) ;  /* 0x00000000000c6947 */ /* 0x000fea0003800000 */
[----:B------:R-:W0:Y:S02]  /*2f80*/  LDG.E.U8 R225, desc[UR50][R4.64+0x19] ;  /* 0x0000193204e17981 */ /* 0x000e24000c1e1100 */
[----:B0-----:R-:W-:-:S05]  /*2f90*/  PRMT R3, R225, 0x8880, RZ ;  /* 0x00008880e1037816 */ /* 0x001fca00000000ff */
[----:B------:R-:W-:-:S07]  /*2fa0*/  IMAD R2, R3, R22, RZ ;  /* 0x0000001603027224 */ /* 0x000fce00078e02ff */
.L_x_64:
[----:B------:R-:W-:Y:S05]  /*2fb0*/  BSYNC B1 ;  /* 0x0000000000017941 */ /* 0x000fea0003800000 */
.L_x_63:
[----:B------:R-:W-:Y:S01]  /*2fc0*/  @!P6 IMAD R135, R135, R23, R2 ;  /* 0x000000178787e224 */ /* 0x000fe200078e0202 */
[----:B------:R-:W-:Y:S04]  /*2fd0*/  BSSY B1, `(.L_x_65) ;  /* 0x0000006000017945 */ /* 0x000fe80003800000 */
[----:B------:R0:W-:Y:S01]  /*2fe0*/  @!P6 STG.E.U8 desc[UR50][R10.64+0x19], R135 ;  /* 0x000019870a00e986 */ /* 0x0001e2000c101132 */
[----:B------:R-:W-:Y:S05]  /*2ff0*/  @P0 BRA `(.L_x_66) ;  /* 0x00000000000c0947 */ /* 0x000fea0003800000 */
[----:B------:R-:W0:Y:S02]  /*3000*/  LDG.E.U8 R225, desc[UR50][R6.64+0x20] ;  /* 0x0000203206e17981 */ /* 0x000e24000c1e1100 */
[----:B0-----:R-:W-:-:S05]  /*3010*/  PRMT R3, R225, 0x8880, RZ ;  /* 0x00008880e1037816 */ /* 0x001fca00000000ff */
[----:B------:R-:W-:-:S07]  /*3020*/  IMAD R2, R3, R22, RZ ;  /* 0x0000001603027224 */ /* 0x000fce00078e02ff */
.L_x_66:
[----:B------:R-:W-:Y:S05]  /*3030*/  BSYNC B1 ;  /* 0x0000000000017941 */ /* 0x000fea0003800000 */
.L_x_65:
[----:B------:R-:W-:Y:S01]  /*3040*/  ISETP.GE.AND P2, PT, R0, 0x22, PT ;  /* 0x000000220000780c */ /* 0x000fe20003f46270 */
[----:B0-----:R-:W-:Y:S01]  /*3050*/  @!P0 IMAD R3, R136, R23, R2 ;  /* 0x0000001788038224 */ /* 0x001fe200078e0202 */
[----:B------:R-:W-:Y:S01]  /*3060*/  ISETP.GE.AND P1, PT, R0, 0x29, PT ;  /* 0x000000290000780c */ /* 0x000fe20003f26270 */
[----:B------:R-:W-:Y:S01]  /*3070*/  BSSY B1, `(.L_x_67) ;  /* 0x000000d000017945 */ /* 0x000fe20003800000 */
[----:B------:R-:W-:Y:S02]  /*3080*/  ISETP.LT.OR P4, PT, R20, 0x1, !P2 ;  /* 0x000000011400780c */ /* 0x000fe40005781670 */
[----:B------:R0:W-:Y:S01]  /*3090*/  @!P0 STG.E.U8 desc[UR50][R8.64+0x20], R3 ;  /* 0x0000200308008986 */ /* 0x0001e2000c101132 */
[----:B------:R-:W-:Y:S02]  /*30a0*/  ISETP.GE.AND P0, PT, R0, 0x2a, PT ;  /* 0x0000002a0000780c */ /* 0x000fe40003f06270 */
[C---:B------:R-:W-:Y:S02]  /*30b0*/  ISETP.LT.OR P6, PT, R20.reuse, 0x1, !P1 ;  /* 0x000000011400780c */ /* 0x040fe40004fc1670 */
[----:B------:R-:W-:-:S02]  /*30c0*/  ISETP.LT.OR P3, PT, R20, 0x9, !P3 ;  /* 0x000000091400780c */ /* 0x000fc40005f61670 */
[C---:B------:R-:W-:Y:S02]  /*30d0*/  ISETP.LT.OR P2, PT, R20.reuse, 0x9, !P2 ;  /* 0x000000091400780c */ /* 0x040fe40005741670 */
[C---:B------:R-:W-:Y:S02]  /*30e0*/  ISETP.LT.OR P5, PT, R20.reuse, 0x1, !P0 ;  /* 0x000000011400780c */ /* 0x040fe400047a1670 */
[----:B------:R-:W-:Y:S01]  /*30f0*/  ISETP.LT.OR P1, PT, R20, 0x9, !P1 ;  /* 0x000000091400780c */ /* 0x000fe20004f21670 */
[----:B0-----:R-:W-:-:S12]  /*3100*/  @P4 BRA `(.L_x_68) ;  /* 0x00000000000c4947 */ /* 0x001fd80003800000 */
[----:B------:R-:W5:Y:S02]  /*3110*/  LDG.E.U8 R225, desc[UR50][R6.64+0x21] ;  /* 0x0000213206e17981 */ /* 0x000f64000c1e1100 */
[----:B-----5:R-:W-:-:S05]  /*3120*/  PRMT R3, R225, 0x8880, RZ ;  /* 0x00008880e1037816 */ /* 0x020fca00000000ff */
[----:B------:R-:W-:-:S07]  /*3130*/  IMAD R2, R3, R22, RZ ;  /* 0x0000001603027224 */ /* 0x000fce00078e02ff */
.L_x_68:
[----:B------:R-:W-:Y:S05]  /*3140*/  BSYNC B1 ;  /* 0x0000000000017941 */ /* 0x000fea0003800000 */
.L_x_67:
[----:B------:R-:W-:Y:S01]  /*3150*/  @!P4 IMAD R137, R137, R23, R2 ;  /* 0x000000178989c224 */ /* 0x000fe200078e0202 */
[----:B------:R-:W-:Y:S04]  /*3160*/  BSSY B1, `(.L_x_69) ;  /* 0x0000006000017945 */ /* 0x000fe80003800000 */
[----:B------:R0:W-:Y:S01]  /*3170*/  @!P4 STG.E.U8 desc[UR50][R8.64+0x21], R137 ;  /* 0x000021890800c986 */ /* 0x0001e2000c101132 */
[----:B------:R-:W-:Y:S05]  /*3180*/  @P3 BRA `(.L_x_70) ;  /* 0x00000000000c3947 */ /* 0x000fea0003800000 */
[----:B------:R-:W5:Y:S02]  /*3190*/  LDG.E.U8 R225, desc[UR50][R4.64+0x20] ;  /* 0x0000203204e17981 */ /* 0x000f64000c1e1100 */
[----:B-----5:R-:W-:-:S05]  /*31a0*/  PRMT R3, R225, 0x8880, RZ ;  /* 0x00008880e1037816 */ /* 0x020fca00000000ff */
[----:B------:R-:W-:-:S07]  /*31b0*/  IMAD R2, R3, R22, RZ ;  /* 0x0000001603027224 */ /* 0x000fce00078e02ff */
.L_x_70:
[----:B------:R-:W-:Y:S05]  /*31c0*/  BSYNC B1 ;  /* 0x0000000000017941 */ /* 0x000fea0003800000 */
.L_x_69:
[----:B------:R-:W-:Y:S01]  /*31d0*/  @!P3 IMAD R3, R138, R23, R2 ;  /* 0x000000178a03b224 */ /* 0x000fe200078e0202 */
[----:B------:R-:W-:Y:S04]  /*31e0*/  BSSY B1, `(.L_x_71) ;  /* 0x0000006000017945 */ /* 0x000fe80003800000 */
[----:B------:R0:W-:Y:S01]  /*31f0*/  @!P3 STG.E.U8 desc[UR50][R10.64+0x20], R3 ;  /* 0x000020030a00b986 */ /* 0x0001e2000c101132 */
[----:B------:R-:W-:Y:S05]  /*3200*/  @P2 BRA `(.L_x_72) ;  /* 0x00000000000c2947 */ /* 0x000fea0003800000 */
[----:B------:R-:W0:Y:S02]  /*3210*/  LDG.E.U8 R225, desc[UR50][R4.64+0x21] ;  /* 0x0000213204e17981 */ /* 0x000e24000c1e1100 */
[----:B0-----:R-:W-:-:S05]  /*3220*/  PRMT R3, R225, 0x8880, RZ ;  /* 0x00008880e1037816 */ /* 0x001fca00000000ff */
[----:B------:R-:W-:-:S07]  /*3230*/  IMAD R2, R3, R22, RZ ;  /* 0x0000001603027224 */ /* 0x000fce00078e02ff */
.L_x_72:
[----:B------:R-:W-:Y:S05]  /*3240*/  BSYNC B1 ;  /* 0x0000000000017941 */ /* 0x000fea0003800000 */
.L_x_71:
[----:B------:R-:W-:Y:S01]  /*3250*/  @!P2 IMAD R139, R139, R23, R2 ;  /* 0x000000178b8ba224 */ /* 0x000fe200078e0202 */
[----:B------:R-:W-:Y:S04]  /*3260*/  BSSY B1, `(.L_x_73) ;  /* 0x0000006000017945 */ /* 0x000fe80003800000 */
[----:B------:R0:W-:Y:S01]  /*3270*/  @!P2 STG.E.U8 desc[UR50][R10.64+0x21], R139 ;  /* 0x0000218b0a00a986 */ /* 0x0001e2000c101132 */
[----:B------:R-:W-:Y:S05]  /*3280*/  @P6 BRA `(.L_x_74) ;  /* 0x00000000000c6947 */ /* 0x000fea0003800000 */
[----:B------:R-:W0:Y:S02]  /*3290*/  LDG.E.U8 R225, desc[UR50][R6.64+0x28] ;  /* 0x0000283206e17981 */ /* 0x000e24000c1e1100 */
[----:B0-----:R-:W-:-:S05]  /*32a0*/  PRMT R3, R225, 0x8880, RZ ;  /* 0x00008880e1037816 */ /* 0x001fca00000000ff */
[----:B------:R-:W-:-:S07]  /*32b0*/  IMAD R2, R3, R22, RZ ;  /* 0x0000001603027224 */ /* 0x000fce00078e02ff */
.L_x_74:
[----:B------:R-:W-:Y:S05]  /*32c0*/  BSYNC B1 ;  /* 0x0000000000017941 */ /* 0x000fea0003800000 */
.L_x_73:
[----:B0-----:R-:W-:Y:S01]  /*32d0*/  @!P6 IMAD R3, R140, R23, R2 ;  /* 0x000000178c03e224 */ /* 0x001fe200078e0202 */
[----:B------:R-:W-:Y:S04]  /*32e0*/  BSSY B1, `(.L_x_75) ;  /* 0x0000006000017945 */ /* 0x000fe80003800000 */
[----:B------:R0:W-:Y:S01]  /*32f0*/  @!P6 STG.E.U8 desc[UR50][R8.64+0x28], R3 ;  /* 0x000028030800e986 */ /* 0x0001e2000c101132 */
[----:B------:R-:W-:Y:S05]  /*3300*/  @P5 BRA `(.L_x_76) ;  /* 0x00000000000c5947 */ /* 0x000fea0003800000 */
[----:B------:R-:W0:Y:S02]  /*3310*/  LDG.E.U8 R225, desc[UR50][R6.64+0x29] ;  /* 0x0000293206e17981 */ /* 0x000e24000c1e1100 */
[----:B0-----:R-:W-:-:S05]  /*3320*/  PRMT R3, R225, 0x8880, RZ ;  /* 0x00008880e1037816 */ /* 0x001fca00000000ff */
[----:B------:R-:W-:-:S07]  /*3330*/  IMAD R2, R3, R22, RZ ;  /* 0x0000001603027224 */ /* 0x000fce00078e02ff */
.L_x_76:
[----:B------:R-:W-:Y:S05]  /*3340*/  BSYNC B1 ;  /* 0x0000000000017941 */ /* 0x000fea0003800000 */
.L_x_75:
[----:B------:R-:W-:Y:S01]  /*3350*/  @!P5 IMAD R141, R141, R23, R2 ;  /* 0x000000178d8dd224 */ /* 0x000fe200078e0202 */
[----:B------:R-:W-:Y:S04]  /*3360*/  BSSY B1, `(.L_x_77) ;  /* 0x0000006000017945 */ /* 0x000fe80003800000 */
[----:B------:R0:W-:Y:S01]  /*3370*/  @!P5 STG.E.U8 desc[UR50][R8.64+0x29], R141 ;  /* 0x0000298d0800d986 */ /* 0x0001e2000c101132 */
[----:B------:R-:W-:Y:S05]  /*3380*/  @P1 BRA `(.L_x_78) ;  /* 0x00000000000c1947 */ /* 0x000fea0003800000 */
[----:B------:R-:W0:Y:S02]  /*3390*/  LDG.E.U8 R225, desc[UR50][R4.64+0x28] ;  /* 0x0000283204e17981 */ /* 0x000e24000c1e1100 */
[----:B0-----:R-:W-:-:S05]  /*33a0*/  PRMT R3, R225, 0x8880, RZ ;  /* 0x00008880e1037816 */ /* 0x001fca00000000ff */
[----:B------:R-:W-:-:S07]  /*33b0*/  IMAD R2, R3, R22, RZ ;  /* 0x0000001603027224 */ /* 0x000fce00078e02ff */
.L_x_78:
[----:B------:R-:W-:Y:S05]  /*33c0*/  BSYNC B1 ;  /* 0x0000000000017941 */ /* 0x000fea0003800000 */
.L_x_77:
[----:B------:R-:W-:Y:S01]  /*33d0*/  ISETP.LT.OR P0, PT, R20, 0x9, !P0 ;  /* 0x000000091400780c */ /* 0x000fe20004701670 */
[----:B0-----:R-:W-:Y:S01]  /*33e0*/  @!P1 IMAD R3, R142, R23, R2 ;  /* 0x000000178e039224 */ /* 0x001fe200078e0202 */
[C---:B------:R-:W-:Y:S01]  /*33f0*/  ISETP.GE.AND P4, PT, R0.reuse, 0x31, PT ;  /* 0x000000310000780c */ /* 0x040fe20003f86270 */
[----:B------:R-:W-:Y:S01]  /*3400*/  BSSY B1, `(.L_x_79) ;  /* 0x000000d000017945 */ /* 0x000fe20003800000 */
[C---:B------:R-:W-:Y:S02]  /*3410*/  ISETP.GE.AND P2, PT, R0.reuse, 0x32, PT ;  /* 0x000000320000780c */ /* 0x040fe40003f46270 */
        /* <DEDUP_REMOVED lines=8> */
[----:B------:R-:W0:Y:S02]  /*34a0*/  LDG.E.U8 R225, desc[UR50][R4.64+0x29] ;  /* 0x0000293204e17981 */ /* 0x000e24000c1e1100 */
[----:B0-----:R-:W-:-:S05]  /*34b0*/  PRMT R3, R225, 0x8880, RZ ;  /* 0x00008880e1037816 */ /* 0x001fca00000000ff */
[----:B------:R-:W-:-:S07]  /*34c0*/  IMAD R2, R3, R22, RZ ;  /* 0x0000001603027224 */ /* 0x000fce00078e02ff */
.L_x_80:
[----:B------:R-:W-:Y:S05]  /*34d0*/  BSYNC B1 ;  /* 0x0000000000017941 */ /* 0x000fea0003800000 */
.L_x_79:
[----:B------:R-:W-:Y:S01]  /*34e0*/  @!P0 IMAD R143, R143, R23, R2 ;  /* 0x000000178f8f8224 */ /* 0x000fe200078e0202 */
[----:B------:R-:W-:Y:S04]  /*34f0*/  BSSY B1, `(.L_x_81) ;  /* 0x0000006000017945 */ /* 0x000fe80003800000 */
[----:B------:R0:W-:Y:S01]  /*3500*/  @!P0 STG.E.U8 desc[UR50][R10.64+0x29], R143 ;  /* 0x0000298f0a008986 */ /* 0x0001e2000c101132 */
[----:B------:R-:W-:Y:S05]  /*3510*/  @P5 BRA `(.L_x_82) ;  /* 0x00000000000c5947 */ /* 0x000fea0003800000 */
[----:B------:R-:W0:Y:S02]  /*3520*/  LDG.E.U8 R225, desc[UR50][R6.64+0x30] ;  /* 0x0000303206e17981 */ /* 0x000e24000c1e1100 */
[----:B0-----:R-:W-:-:S05]  /*3530*/  PRMT R3, R225, 0x8880, RZ ;  /* 0x00008880e1037816 */ /* 0x001fca00000000ff */
[----:B------:R-:W-:-:S07]  /*3540*/  IMAD R2, R3, R22, RZ ;  /* 0x0000001603027224 */ /* 0x000fce00078e02ff */
.L_x_82:
[----:B------:R-:W-:Y:S05]  /*3550*/  BSYNC B1 ;  /* 0x0000000000017941 */ /* 0x000fea0003800000 */
.L_x_81:
[----:B0-----:R-:W-:Y:S01]  /*3560*/  @!P5 IMAD R3, R144, R23, R2 ;  /* 0x000000179003d224 */ /* 0x001fe200078e0202 */
[----:B------:R-:W-:Y:S04]  /*3570*/  BSSY B1, `(.L_x_83) ;  /* 0x0000006000017945 */ /* 0x000fe80003800000 */
[----:B------:R0:W-:Y:S01]  /*3580*/  @!P5 STG.E.U8 desc[UR50][R8.64+0x30], R3 ;  /* 0x000030030800d986 */ /* 0x0001e2000c101132 */
[----:B------:R-:W-:Y:S05]  /*3590*/  @P1 BRA `(.L_x_84) ;  /* 0x00000000000c1947 */ /* 0x000fea0003800000 */
[----:B------:R-:W0:Y:S02]  /*35a0*/  LDG.E.U8 R225, desc[UR50][R6.64+0x31] ;  /* 0x0000313206e17981 */ /* 0x000e24000c1e1100 */
[----:B0-----:R-:W-:-:S05]  /*35b0*/  PRMT R3, R225, 0x8880, RZ ;  /* 0x00008880e1037816 */ /* 0x001fca00000000ff */
[----:B------:R-:W-:-:S07]  /*35c0*/  IMAD R2, R3, R22, RZ ;  /* 0x0000001603027224 */ /* 0x000fce00078e02ff */
.L_x_84:
[----:B------:R-:W-:Y:S05]  /*35d0*/  BSYNC B1 ;  /* 0x0000000000017941 */ /* 0x000fea0003800000 */
.L_x_83:
[----:B------:R-:W-:Y:S01]  /*35e0*/  @!P1 IMAD R145, R145, R23, R2 ;  /* 0x0000001791919224 */ /* 0x000fe200078e0202 */
[----:B------:R-:W-:Y:S04]  /*35f0*/  BSSY B1, `(.L_x_85) ;  /* 0x0000006000017945 */ /* 0x000fe80003800000 */
[----:B------:R0:W-:Y:S01]  /*3600*/  @!P1 STG.E.U8 desc[UR50][R8.64+0x31], R145 ;  /* 0x0000319108009986 */ /* 0x0001e2000c101132 */
[----:B------:R-:W-:Y:S05]  /*3610*/  @P4 BRA `(.L_x_86) ;  /* 0x00000000000c4947 */ /* 0x000fea0003800000 */
[----:B------:R-:W0:Y:S02]  /*3620*/  LDG.E.U8 R225, desc[UR50][R4.64+0x30] ;  /* 0x0000303204e17981 */ /* 0x000e24000c1e1100 */
[----:B0-----:R-:W-:-:S05]  /*3630*/  PRMT R3, R225, 0x8880, RZ ;  /* 0x00008880e1037816 */ /* 0x001fca00000000ff */
[----:B------:R-:W-:-:S07]  /*3640*/  IMAD R2, R3, R22, RZ ;  /* 0x0000001603027224 */ /* 0x000fce00078e02ff */
.L_x_86:
[----:B------:R-:W-:Y:S05]  /*3650*/  BSYNC B1 ;  /* 0x0000000000017941 */ /* 0x000fea0003800000 */
.L_x_85:
[----:B0-----:R-:W-:Y:S01]  /*3660*/  @!P4 IMAD R3, R146, R23, R2 ;  /* 0x000000179203c224 */ /* 0x001fe200078e0202 */
[----:B------:R-:W-:Y:S04]  /*3670*/  BSSY B1, `(.L_x_87) ;  /* 0x0000006000017945 */ /* 0x000fe80003800000 */
[----:B------:R0:W-:Y:S01]  /*3680*/  @!P4 STG.E.U8 desc[UR50][R10.64+0x30], R3 ;  /* 0x000030030a00c986 */ /* 0x0001e2000c101132 */
[----:B------:R-:W-:Y:S05]  /*3690*/  @P6 BRA `(.L_x_88) ;  /* 0x00000000000c6947 */ /* 0x000fea0003800000 */
[----:B------:R-:W0:Y:S02]  /*36a0*/  LDG.E.U8 R225, desc[UR50][R4.64+0x31] ;  /* 0x0000313204e17981 */ /* 0x000e24000c1e1100 */
[----:B0-----:R-:W-:-:S05]  /*36b0*/  PRMT R3, R225, 0x8880, RZ ;  /* 0x00008880e1037816 */ /* 0x001fca00000000ff */
[----:B------:R-:W-:-:S07]  /*36c0*/  IMAD R2, R3, R22, RZ ;  /* 0x0000001603027224 */ /* 0x000fce00078e02ff */
.L_x_88:
[----:B------:R-:W-:Y:S05]  /*36d0*/  BSYNC B1 ;  /* 0x0000000000017941 */ /* 0x000fea0003800000 */
.L_x_87:
[----:B------:R-:W-:Y:S01]  /*36e0*/  @!P6 IMAD R147, R147, R23, R2 ;  /* 0x000000179393e224 */ /* 0x000fe200078e0202 */
[----:B------:R-:W-:Y:S04]  /*36f0*/  BSSY B1, `(.L_x_89) ;  /* 0x0000006000017945 */ /* 0x000fe80003800000 */
[----:B------:R0:W-:Y:S01]  /*3700*/  @!P6 STG.E.U8 desc[UR50][R10.64+0x31], R147 ;  /* 0x000031930a00e986 */ /* 0x0001e2000c101132 */
[----:B------:R-:W-:Y:S05]  /*3710*/  @P2 BRA `(.L_x_90) ;  /* 0x00000000000c2947 */ /* 0x000fea0003800000 */
[----:B------:R-:W0:Y:S02]  /*3720*/  LDG.E.U8 R225, desc[UR50][R6.64+0x38] ;  /* 0x0000383206e17981 */ /* 0x000e24000c1e1100 */
[----:B0-----:R-:W-:-:S05]  /*3730*/  PRMT R3, R225, 0x8880, RZ ;  /* 0x00008880e1037816 */ /* 0x001fca00000000ff */
[----:B------:R-:W-:-:S07]  /*3740*/  IMAD R2, R3, R22, RZ ;  /* 0x0000001603027224 */ /* 0x000fce00078e02ff */
.L_x_90:
[----:B------:R-:W-:Y:S05]  /*3750*/  BSYNC B1 ;  /* 0x0000000000017941 */ /* 0x000fea0003800000 */
.L_x_89:
[----:B------:R-:W-:Y:S01]  /*3760*/  ISETP.GE.AND P5, PT, R0, 0x3a, PT ;  /* 0x0000003a0000780c */ /* 0x000fe20003fa6270 */
[----:B0-----:R-:W-:Y:S01]  /*3770*/  @!P2 IMAD R3, R148, R23, R2 ;  /* 0x000000179403a224 */ /* 0x001fe200078e0202 */
        /* <DEDUP_REMOVED lines=14> */
.L_x_92:
[----:B------:R-:W-:Y:S05]  /*3860*/  BSYNC B1 ;  /* 0x0000000000017941 */ /* 0x000fea0003800000 */
.L_x_91:
[----:B------:R-:W-:Y:S01]  /*3870*/  @!P4 IMAD R149, R149, R23, R2 ;  /* 0x000000179595c224 */ /* 0x000fe200078e0202 */
[----:B------:R-:W-:Y:S04]  /*3880*/  BSSY B1, `(.L_x_93) ;  /* 0x0000006000017945 */ /* 0x000fe80003800000 */
[----:B------:R0:W-:Y:S01]  /*3890*/  @!P4 STG.E.U8 desc[UR50][R8.64+0x39], R149 ;  /* 0x000039950800c986 */ /* 0x0001e2000c101132 */
[----:B------:R-:W-:Y:S05]  /*38a0*/  @P3 BRA `(.L_x_94) ;  /* 0x00000000000c3947 */ /* 0x000fea0003800000 */
[----:B------:R-:W0:Y:S02]  /*38b0*/  LDG.E.U8 R225, desc[UR50][R4.64+0x38] ;  /* 0x0000383204e17981 */ /* 0x000e24000c1e1100 */
[----:B0-----:R-:W-:-:S05]  /*38c0*/  PRMT R3, R225, 0x8880, RZ ;  /* 0x00008880e1037816 */ /* 0x001fca00000000ff */
[----:B------:R-:W-:-:S07]  /*38d0*/  IMAD R2, R3, R22, RZ ;  /* 0x0000001603027224 */ /* 0x000fce00078e02ff */
.L_x_94:
[----:B------:R-:W-:Y:S05]  /*38e0*/  BSYNC B1 ;  /* 0x0000000000017941 */ /* 0x000fea0003800000 */
.L_x_93:
[----:B0-----:R-:W-:Y:S01]  /*38f0*/  @!P3 IMAD R3, R150, R23, R2 ;  /* 0x000000179603b224 */ /* 0x001fe200078e0202 */
[----:B------:R-:W-:Y:S04]  /*3900*/  BSSY B1, `(.L_x_95) ;  /* 0x0000006000017945 */ /* 0x000fe80003800000 */
[----:B------:R0:W-:Y:S01]  /*3910*/  @!P3 STG.E.U8 desc[UR50][R10.64+0x38], R3 ;  /* 0x000038030a00b986 */ /* 0x0001e2000c101132 */
[----:B------:R-:W-:Y:S05]  /*3920*/  @P2 BRA `(.L_x_96) ;  /* 0x00000000000c2947 */ /* 0x000fea0003800000 */
[----:B------:R-:W0:Y:S02]  /*3930*/  LDG.E.U8 R225, desc[UR50][R4.64+0x39] ;  /* 0x0000393204e17981 */ /* 0x000e24000c1e1100 */
[----:B0-----:R-:W-:-:S05]  /*3940*/  PRMT R3, R225, 0x8880, RZ ;  /* 0x00008880e1037816 */ /* 0x001fca00000000ff */
[----:B------:R-:W-:-:S07]  /*3950*/  IMAD R2, R3, R22, RZ ;  /* 0x0000001603027224 */ /* 0x000fce00078e02ff */
.L_x_96:
[----:B------:R-:W-:Y:S05]  /*3960*/  BSYNC B1 ;  /* 0x0000000000017941 */ /* 0x000fea0003800000 */
.L_x_95:
[----:B------:R-:W-:Y:S01]  /*3970*/  @!P2 IMAD R151, R151, R23, R2 ;  /* 0x000000179797a224 */ /* 0x000fe200078e0202 */
[----:B------:R-:W-:Y:S04]  /*3980*/  BSSY B1, `(.L_x_97) ;  /* 0x0000006000017945 */ /* 0x000fe80003800000 */
[----:B------:R0:W-:Y:S01]  /*3990*/  @!P2 STG.E.U8 desc[UR50][R10.64+0x39], R151 ;  /* 0x000039970a00a986 */ /* 0x0001e2000c101132 */
[----:B------:R-:W-:Y:S05]  /*39a0*/  @P6 BRA `(.L_x_98) ;  /* 0x00000000000c6947 */ /* 0x000fea0003800000 */
[----:B------:R-:W0:Y:S02]  /*39b0*/  LDG.E.U8 R225, desc[UR50][R6.64+0x40] ;  /* 0x0000403206e17981 */ /* 0x000e24000c1e1100 */
[----:B0-----:R-:W-:-:S05]  /*39c0*/  PRMT R3, R225, 0x8880, RZ ;  /* 0x00008880e1037816 */ /* 0x001fca00000000ff */
[----:B------:R-:W-:-:S07]  /*39d0*/  IMAD R2, R3, R22, RZ ;  /* 0x0000001603027224 */ /* 0x000fce00078e02ff */
.L_x_98:
[----:B------:R-:W-:Y:S05]  /*39e0*/  BSYNC B1 ;  /* 0x0000000000017941 */ /* 0x000fea0003800000 */
.L_x_97:
[----:B0-----:R-:W-:Y:S01]  /*39f0*/  @!P6 IMAD R3, R152, R23, R2 ;  /* 0x000000179803e224 */ /* 0x001fe200078e0202 */
[----:B------:R-:W-:Y:S04]  /*3a00*/  BSSY B1, `(.L_x_99) ;  /* 0x0000006000017945 */ /* 0x000fe80003800000 */
[----:B------:R0:W-:Y:S01]  /*3a10*/  @!P6 STG.E.U8 desc[UR50][R8.64+0x40], R3 ;  /* 0x000040030800e986 */ /* 0x0001e2000c101132 */
[----:B------:R-:W-:Y:S05]  /*3a20*/  @P5 BRA `(.L_x_100) ;  /* 0x00000000000c5947 */ /* 0x000fea0003800000 */
[----:B------:R-:W0:Y:S02]  /*3a30*/  LDG.E.U8 R225, desc[UR50][R6.64+0x41] ;  /* 0x0000413206e17981 */ /* 0x000e24000c1e1100 */
[----:B0-----:R-:W-:-:S05]  /*3a40*/  PRMT R3, R225, 0x8880, RZ ;  /* 0x00008880e1037816 */ /* 0x001fca00000000ff */
[----:B------:R-:W-:-:S07]  /*3a50*/  IMAD R2, R3, R22, RZ ;  /* 0x0000001603027224 */ /* 0x000fce00078e02ff */
.L_x_100:
[----:B------:R-:W-:Y:S05]  /*3a60*/  BSYNC B1 ;  /* 0x0000000000017941 */ /* 0x000fea0003800000 */
.L_x_99:
[----:B------:R-:W-:Y:S01]  /*3a70*/  @!P5 IMAD R153, R153, R23, R2 ;  /* 0x000000179999d224 */ /* 0x000fe200078e0202 */
[----:B------:R-:W-:Y:S04]  /*3a80*/  BSSY B1, `(.L_x_101) ;  /* 0x0000006000017945 */ /* 0x000fe80003800000 */
[----:B------:R0:W-:Y:S01]  /*3a90*/  @!P5 STG.E.U8 desc[UR50][R8.64+0x41], R153 ;  /* 0x000041990800d986 */ /* 0x0001e2000c101132 */
[----:B------:R-:W-:Y:S05]  /*3aa0*/  @P1 BRA `(.L_x_102) ;  /* 0x00000000000c1947 */ /* 0x000fea0003800000 */
[----:B------:R-:W0:Y:S02]  /*3ab0*/  LDG.E.U8 R225, desc[UR50][R4.64+0x40] ;  /* 0x0000403204e17981 */ /* 0x000e24000c1e1100 */
[----:B0-----:R-:W-:-:S05]  /*3ac0*/  PRMT R3, R225, 0x8880, RZ ;  /* 0x00008880e1037816 */ /* 0x001fca00000000ff */
[----:B------:R-:W-:-:S07]  /*3ad0*/  IMAD R2, R3, R22, RZ ;  /* 0x0000001603027224 */ /* 0x000fce00078e02ff */
.L_x_102:
[----:B------:R-:W-:Y:S05]  /*3ae0*/  BSYNC B1 ;  /* 0x0000000000017941 */ /* 0x000fea0003800000 */
.L_x_101:
        /* <DEDUP_REMOVED lines=16> */
.L_x_104:
[----:B------:R-:W-:Y:S05]  /*3bf0*/  BSYNC B1 ;  /* 0x0000000000017941 */ /* 0x000fea0003800000 */
.L_x_103:
[----:B------:R-:W-:Y:S01]  /*3c00*/  @!P0 IMAD R155, R155, R23, R2 ;  /* 0x000000179b9b8224 */ /* 0x000fe200078e0202 */
[----:B------:R-:W-:Y:S04]  /*3c10*/  BSSY B1, `(.L_x_105) ;  /* 0x0000006000017945 */ /* 0x000fe80003800000 */
[----:B------:R0:W-:Y:S01]  /*3c20*/  @!P0 STG.E.U8 desc[UR50][R10.64+0x41], R155 ;  /* 0x0000419b0a008986 */ /* 0x0001e2000c101132 */
[----:B------:R-:W-:Y:S05]  /*3c30*/  @P5 BRA `(.L_x_106) ;  /* 0x00000000000c5947 */ /* 0x000fea0003800000 */
[----:B------:R-:W0:Y:S02]  /*3c40*/  LDG.E.U8 R225, desc[UR50][R6.64+0x48] ;  /* 0x0000483206e17981 */ /* 0x000e24000c1e1100 */
[----:B0-----:R-:W-:-:S05]  /*3c50*/  PRMT R3, R225, 0x8880, RZ ;  /* 0x00008880e1037816 */ /* 0x001fca00000000ff */
[----:B------:R-:W-:-:S07]  /*3c60*/  IMAD R2, R3, R22, RZ ;  /* 0x0000001603027224 */ /* 0x000fce00078e02ff */
.L_x_106:
[----:B------:R-:W-:Y:S05]  /*3c70*/  BSYNC B1 ;  /* 0x0000000000017941 */ /* 0x000fea0003800000 */
.L_x_105:
[----:B0-----:R-:W-:Y:S01]  /*3c80*/  @!P5 IMAD R3, R156, R23, R2 ;  /* 0x000000179c03d224 */ /* 0x001fe200078e0202 */
[----:B------:R-:W-:Y:S04]  /*3c90*/  BSSY B1, `(.L_x_107) ;  /* 0x0000006000017945 */ /* 0x000fe80003800000 */
[----:B------:R0:W-:Y:S01]  /*3ca0*/  @!P5 STG.E.U8 desc[UR50][R8.64+0x48], R3 ;  /* 0x000048030800d986 */ /* 0x0001e2000c101132 */
[----:B------:R-:W-:Y:S05]  /*3cb0*/  @P1 BRA `(.L_x_108) ;  /* 0x00000000000c1947 */ /* 0x000fea0003800000 */
[----:B------:R-:W0:Y:S02]  /*3cc0*/  LDG.E.U8 R225, desc[UR50][R6.64+0x49] ;  /* 0x0000493206e17981 */ /* 0x000e24000c1e1100 */
[----:B0-----:R-:W-:-:S05]  /*3cd0*/  PRMT R3, R225, 0x8880, RZ ;  /* 0x00008880e1037816 */ /* 0x001fca00000000ff */
[----:B------:R-:W-:-:S07]  /*3ce0*/  IMAD R2, R3, R22, RZ ;  /* 0x0000001603027224 */ /* 0x000fce00078e02ff */
.L_x_108:
[----:B------:R-:W-:Y:S05]  /*3cf0*/  BSYNC B1 ;  /* 0x0000000000017941 */ /* 0x000fea0003800000 */
.L_x_107:
[----:B------:R-:W-:Y:S01]  /*3d00*/  @!P1 IMAD R157, R157, R23, R2 ;  /* 0x000000179d9d9224 */ /* 0x000fe200078e0202 */
[----:B------:R-:W-:Y:S04]  /*3d10*/  BSSY B1, `(.L_x_109) ;  /* 0x0000006000017945 */ /* 0x000fe80003800000 */
[----:B------:R0:W-:Y:S01]  /*3d20*/  @!P1 STG.E.U8 desc[UR50][R8.64+0x49], R157 ;  /* 0x0000499d08009986 */ /* 0x0001e2000c101132 */
[----:B------:R-:W-:Y:S05]  /*3d30*/  @P4 BRA `(.L_x_110) ;  /* 0x00000000000c4947 */ /* 0x000fea0003800000 */
[----:B------:R-:W0:Y:S02]  /*3d40*/  LDG.E.U8 R225, desc[UR50][R4.64+0x48] ;  /* 0x0000483204e17981 */ /* 0x000e24000c1e1100 */
[----:B0-----:R-:W-:-:S05]  /*3d50*/  PRMT R3, R225, 0x8880, RZ ;  /* 0x00008880e1037816 */ /* 0x001fca00000000ff */
[----:B------:R-:W-:-:S07]  /*3d60*/  IMAD R2, R3, R22, RZ ;  /* 0x0000001603027224 */ /* 0x000fce00078e02ff */
.L_x_110:
[----:B------:R-:W-:Y:S05]  /*3d70*/  BSYNC B1 ;  /* 0x0000000000017941 */ /* 0x000fea0003800000 */
.L_x_109:
[----:B0-----:R-:W-:Y:S01]  /*3d80*/  @!P4 IMAD R3, R158, R23, R2 ;  /* 0x000000179e03c224 */ /* 0x001fe200078e0202 */
[----:B------:R-:W-:Y:S04]  /*3d90*/  BSSY B1, `(.L_x_111) ;  /* 0x0000006000017945 */ /* 0x000fe80003800000 */
[----:B------:R0:W-:Y:S01]  /*3da0*/  @!P4 STG.E.U8 desc[UR50][R10.64+0x48], R3 ;  /* 0x000048030a00c986 */ /* 0x0001e2000c101132 */
[----:B------:R-:W-:Y:S05]  /*3db0*/  @P6 BRA `(.L_x_112) ;  /* 0x00000000000c6947 */ /* 0x000fea0003800000 */
[----:B------:R-:W0:Y:S02]  /*3dc0*/  LDG.E.U8 R225, desc[UR50][R4.64+0x49] ;  /* 0x0000493204e17981 */ /* 0x000e24000c1e1100 */
[----:B0-----:R-:W-:-:S05]  /*3dd0*/  PRMT R3, R225, 0x8880, RZ ;  /* 0x00008880e1037816 */ /* 0x001fca00000000ff */
[----:B------:R-:W-:-:S07]  /*3de0*/  IMAD R2, R3, R22, RZ ;  /* 0x0000001603027224 */ /* 0x000fce00078e02ff */
.L_x_112:
[----:B------:R-:W-:Y:S05]  /*3df0*/  BSYNC B1 ;  /* 0x0000000000017941 */ /* 0x000fea0003800000 */
.L_x_111:
[----:B------:R-:W-:Y:S01]  /*3e00*/  @!P6 IMAD R159, R159, R23, R2 ;  /* 0x000000179f9fe224 */ /* 0x000fe200078e0202 */
[----:B------:R-:W-:Y:S04]  /*3e10*/  BSSY B1, `(.L_x_113) ;  /* 0x0000006000017945 */ /* 0x000fe80003800000 */
[----:B------:R0:W-:Y:S01]  /*3e20*/  @!P6 STG.E.U8 desc[UR50][R10.64+0x49], R159 ;  /* 0x0000499f0a00e986 */ /* 0x0001e2000c101132 */
[----:B------:R-:W-:Y:S05]  /*3e30*/  @P2 BRA `(.L_x_114) ;  /* 0x00000000000c2947 */ /* 0x000fea0003800000 */
[----:B------:R-:W0:Y:S02]  /*3e40*/  LDG.E.U8 R225, desc[UR50][R6.64+0x50] ;  /* 0x0000503206e17981 */ /* 0x000e24000c1e1100 */
[----:B0-----:R-:W-:-:S05]  /*3e50*/  PRMT R3, R225, 0x8880, RZ ;  /* 0x00008880e1037816 */ /* 0x001fca00000000ff */
[----:B------:R-:W-:-:S07]  /*3e60*/  IMAD R2, R3, R22, RZ ;  /* 0x0000001603027224 */ /* 0x000fce00078e02ff */
.L_x_114:
[----:B------:R-:W-:Y:S05]  /*3e70*/  BSYNC B1 ;  /* 0x0000000000017941 */ /* 0x000fea0003800000 */
.L_x_113:
        /* <DEDUP_REMOVED lines=16> */
.L_x_116:
[----:B------:R-:W-:Y:S05]  /*3f80*/  BSYNC B1 ;  /* 0x0000000000017941 */ /* 0x000fea0003800000 */
.L_x_115:
[----:B------:R-:W-:Y:S01]  /*3f90*/  @!P4 IMAD R161, R161, R23, R2 ;  /* 0x00000017a1a1c224 */ /* 0x000fe200078e0202 */
[----:B------:R-:W-:Y:S04]  /*3fa0*/  BSSY B1, `(.L_x_117) ;  /* 0x0000006000017945 */ /* 0x000fe80003800000 */
[----:B------:R0:W-:Y:S01]  /*3fb0*/  @!P4 STG.E.U8 desc[UR50][R8.64+0x51], R161 ;  /* 0x000051a10800c986 */ /* 0x0001e2000c101132 */
[----:B------:R-:W-:Y:S05]  /*3fc0*/  @P3 BRA `(.L_x_118) ;  /* 0x00000000000c3947 */ /* 0x000fea0003800000 */
[----:B------:R-:W0:Y:S02]  /*3fd0*/  LDG.E.U8 R225, desc[UR50][R4.64+0x50] ;  /* 0x0000503204e17981 */ /* 0x000e24000c1e1100 */
[----:B0-----:R-:W-:-:S05]  /*3fe0*/  PRMT R3, R225, 0x8880, RZ ;  /* 0x00008880e1037816 */ /* 0x001fca00000000ff */
[----:B------:R-:W-:-:S07]  /*3ff0*/  IMAD R2, R3, R22, RZ ;  /* 0x0000001603027224 */ /* 0x000fce00078e02ff */
.L_x_118:
[----:B------:R-:W-:Y:S05]  /*4000*/  BSYNC B1 ;  /* 0x0000000000017941 */ /* 0x000fea0003800000 */
.L_x_117:
[----:B0-----:R-:W-:Y:S01]  /*4010*/  @!P3 IMAD R3, R162, R23, R2 ;  /* 0x00000017a203b224 */ /* 0x001fe200078e0202 */
[----:B------:R-:W-:Y:S04]  /*4020*/  BSSY B1, `(.L_x_119) ;  /* 0x0000006000017945 */ /* 0x000fe80003800000 */
[----:B------:R0:W-:Y:S01]  /*4030*/  @!P3 STG.E.U8 desc[UR50][R10.64+0x50], R3 ;  /* 0x000050030a00b986 */ /* 0x0001e2000c101132 */
[----:B------:R-:W-:Y:S05]  /*4040*/  @P2 BRA `(.L_x_120) ;  /* 0x00000000000c2947 */ /* 0x000fea0003800000 */
[----:B------:R-:W0:Y:S02]  /*4050*/  LDG.E.U8 R225, desc[UR50][R4.64+0x51] ;  /* 0x0000513204e17981 */ /* 0x000e24000c1e1100 */
[----:B0-----:R-:W-:-:S05]  /*4060*/  PRMT R3, R225, 0x8880, RZ ;  /* 0x00008880e1037816 */ /* 0x001fca00000000ff */
[----:B------:R-:W-:-:S07]  /*4070*/  IMAD R2, R3, R22, RZ ;  /* 0x0000001603027224 */ /* 0x000fce00078e02ff */
.L_x_120:
[----:B------:R-:W-:Y:S05]  /*4080*/  BSYNC B1 ;  /* 0x0000000000017941 */ /* 0x000fea0003800000 */
.L_x_119:
[----:B------:R-:W-:Y:S01]  /*4090*/  @!P2 IMAD R163, R163, R23, R2 ;  /* 0x00000017a3a3a224 */ /* 0x000fe200078e0202 */
[----:B------:R-:W-:Y:S04]  /*40a0*/  BSSY B1, `(.L_x_121) ;  /* 0x0000006000017945 */ /* 0x000fe80003800000 */
[----:B------:R0:W-:Y:S01]  /*40b0*/  @!P2 STG.E.U8 desc[UR50][R10.64+0x51], R163 ;  /* 0x000051a30a00a986 */ /* 0x0001e2000c101132 */
[----:B------:R-:W-:Y:S05]  /*40c0*/  @P6 BRA `(.L_x_122) ;  /* 0x00000000000c6947 */ /* 0x000fea0003800000 */
[----:B------:R-:W0:Y:S02]  /*40d0*/  LDG.E.U8 R225, desc[UR50][R6.64+0x58] ;  /* 0x0000583206e17981 */ /* 0x000e24000c1e1100 */
[----:B0-----:R-:W-:-:S05]  /*40e0*/  PRMT R3, R225, 0x8880, RZ ;  /* 0x00008880e1037816 */ /* 0x001fca00000000ff */
[----:B------:R-:W-:-:S07]  /*40f0*/  IMAD R2, R3, R22, RZ ;  /* 0x0000001603027224 */ /* 0x000fce00078e02ff */
.L_x_122:
[----:B------:R-:W-:Y:S05]  /*4100*/  BSYNC B1 ;  /* 0x0000000000017941 */ /* 0x000fea0003800000 */
.L_x_121:
[----:B0-----:R-:W-:Y:S01]  /*4110*/  @!P6 IMAD R3, R164, R23, R2 ;  /* 0x00000017a403e224 */ /* 0x001fe200078e0202 */
[----:B------:R-:W-:Y:S04]  /*4120*/  BSSY B1, `(.L_x_123) ;  /* 0x0000006000017945 */ /* 0x000fe80003800000 */
[----:B------:R0:W-:Y:S01]  /*4130*/  @!P6 STG.E.U8 desc[UR50][R8.64+0x58], R3 ;  /* 0x000058030800e986 */ /* 0x0001e2000c101132 */
[----:B------:R-:W-:Y:S05]  /*4140*/  @P5 BRA `(.L_x_124) ;  /* 0x00000000000c5947 */ /* 0x000fea0003800000 */
[----:B------:R-:W0:Y:S02]  /*4150*/  LDG.E.U8 R225, desc[UR50][R6.64+0x59] ;  /* 0x0000593206e17981 */ /* 0x000e24000c1e1100 */
[----:B0-----:R-:W-:-:S05]  /*4160*/  PRMT R3, R225, 0x8880, RZ ;  /* 0x00008880e1037816 */ /* 0x001fca00000000ff */
[----:B------:R-:W-:-:S07]  /*4170*/  IMAD R2, R3, R22, RZ ;  /* 0x0000001603027224 */ /* 0x000fce00078e02ff */
.L_x_124:
[----:B------:R-:W-:Y:S05]  /*4180*/  BSYNC B1 ;  /* 0x0000000000017941 */ /* 0x000fea0003800000 */
.L_x_123:
[----:B------:R-:W-:Y:S01]  /*4190*/  @!P5 IMAD R165, R165, R23, R2 ;  /* 0x00000017a5a5d224 */ /* 0x000fe200078e0202 */
[----:B------:R-:W-:Y:S04]  /*41a0*/  BSSY B1, `(.L_x_125) ;  /* 0x0000006000017945 */ /* 0x000fe80003800000 */
[----:B------:R0:W-:Y:S01]  /*41b0*/  @!P5 STG.E.U8 desc[UR50][R8.64+0x59], R165 ;  /* 0x000059a50800d986 */ /* 0x0001e2000c101132 */
[----:B------:R-:W-:Y:S05]  /*41c0*/  @P1 BRA `(.L_x_126) ;  /* 0x00000000000c1947 */ /* 0x000fea0003800000 */
[----:B------:R-:W0:Y:S02]  /*41d0*/  LDG.E.U8 R225, desc[UR50][R4.64+0x58] ;  /* 0x0000583204e17981 */ /* 0x000e24000c1e1100 */
[----:B0-----:R-:W-:-:S05]  /*41e0*/  PRMT R3, R225, 0x8880, RZ ;  /* 0x00008880e1037816 */ /* 0x001fca00000000ff */
[----:B------:R-:W-:-:S07]  /*41f0*/  IMAD R2, R3, R22, RZ ;  /* 0x0000001603027224 */ /* 0x000fce00078e02ff */
.L_x_126:
[----:B------:R-:W-:Y:S05]  /*4200*/  BSYNC B1 ;  /* 0x0000000000017941 */ /* 0x000fea0003800000 */
.L_x_125:
        /* <DEDUP_REMOVED lines=16> */
.L_x_128:
[----:B------:R-:W-:Y:S05]  /*4310*/  BSYNC B1 ;  /* 0x0000000000017941 */ /* 0x000fea0003800000 */
.L_x_127:
[----:B------:R-:W-:Y:S01]  /*4320*/  @!P0 IMAD R167, R167, R23, R2 ;  /* 0x00000017a7a78224 */ /* 0x000fe200078e0202 */
[----:B------:R-:W-:Y:S04]  /*4330*/  BSSY B1, `(.L_x_129) ;  /* 0x0000006000017945 */ /* 0x000fe80003800000 */
[----:B------:R0:W-:Y:S01]  /*4340*/  @!P0 STG.E.U8 desc[UR50][R10.64+0x59], R167 ;  /* 0x000059a70a008986 */ /* 0x0001e2000c101132 */
[----:B------:R-:W-:Y:S05]  /*4350*/  @P5 BRA `(.L_x_130) ;  /* 0x00000000000c5947 */ /* 0x000fea0003800000 */
[----:B------:R-:W0:Y:S02]  /*4360*/  LDG.E.U8 R225, desc[UR50][R6.64+0x60] ;  /* 0x0000603206e17981 */ /* 0x000e24000c1e1100 */
[----:B0-----:R-:W-:-:S05]  /*4370*/  PRMT R3, R225, 0x8880, RZ ;  /* 0x00008880e1037816 */ /* 0x001fca00000000ff */
[----:B------:R-:W-:-:S07]  /*4380*/  IMAD R2, R3, R22, RZ ;  /* 0x0000001603027224 */ /* 0x000fce00078e02ff */
.L_x_130:
[----:B------:R-:W-:Y:S05]  /*4390*/  BSYNC B1 ;  /* 0x0000000000017941 */ /* 0x000fea0003800000 */
.L_x_129:
[----:B0-----:R-:W-:Y:S01]  /*43a0*/  @!P5 IMAD R3, R168, R23, R2 ;  /* 0x00000017a803d224 */ /* 0x001fe200078e0202 */
[----:B------:R-:W-:Y:S04]  /*43b0*/  BSSY B1, `(.L_x_131) ;  /* 0x0000006000017945 */ /* 0x000fe80003800000 */
[----:B------:R0:W-:Y:S01]  /*43c0*/  @!P5 STG.E.U8 desc[UR50][R8.64+0x60], R3 ;  /* 0x000060030800d986 */ /* 0x0001e2000c101132 */
[----:B------:R-:W-:Y:S05]  /*43d0*/  @P1 BRA `(.L_x_132) ;  /* 0x00000000000c1947 */ /* 0x000fea0003800000 */
[----:B------:R-:W0:Y:S02]  /*43e0*/  LDG.E.U8 R225, desc[UR50][R6.64+0x61] ;  /* 0x0000613206e17981 */ /* 0x000e24000c1e1100 */
[----:B0-----:R-:W-:-:S05]  /*43f0*/  PRMT R3, R225, 0x8880, RZ ;  /* 0x00008880e1037816 */ /* 0x001fca00000000ff */
[----:B------:R-:W-:-:S07]  /*4400*/  IMAD R2, R3, R22, RZ ;  /* 0x0000001603027224 */ /* 0x000fce00078e02ff */
.L_x_132:
[----:B------:R-:W-:Y:S05]  /*4410*/  BSYNC B1 ;  /* 0x0000000000017941 */ /* 0x000fea0003800000 */
.L_x_131:
[----:B------:R-:W-:Y:S01]  /*4420*/  @!P1 IMAD R169, R169, R23, R2 ;  /* 0x00000017a9a99224 */ /* 0x000fe200078e0202 */
[----:B------:R-:W-:Y:S04]  /*4430*/  BSSY B1, `(.L_x_133) ;  /* 0x0000006000017945 */ /* 0x000fe80003800000 */
[----:B------:R0:W-:Y:S01]  /*4440*/  @!P1 STG.E.U8 desc[UR50][R8.64+0x61], R169 ;  /* 0x000061a908009986 */ /* 0x0001e2000c101132 */
[----:B------:R-:W-:Y:S05]  /*4450*/  @P4 BRA `(.L_x_134) ;  /* 0x00000000000c4947 */ /* 0x000fea0003800000 */
[----:B------:R-:W0:Y:S02]  /*4460*/  LDG.E.U8 R225, desc[UR50][R4.64+0x60] ;  /* 0x0000603204e17981 */ /* 0x000e24000c1e1100 */
[----:B0-----:R-:W-:-:S05]  /*4470*/  PRMT R3, R225, 0x8880, RZ ;  /* 0x00008880e1037816 */ /* 0x001fca00000000ff */
[----:B------:R-:W-:-:S07]  /*4480*/  IMAD R2, R3, R22, RZ ;  /* 0x0000001603027224 */ /* 0x000fce00078e02ff */
.L_x_134:
[----:B------:R-:W-:Y:S05]  /*4490*/  BSYNC B1 ;  /* 0x0000000000017941 */ /* 0x000fea0003800000 */
.L_x_133:
[----:B0-----:R-:W-:Y:S01]  /*44a0*/  @!P4 IMAD R3, R170, R23, R2 ;  /* 0x00000017aa03c224 */ /* 0x001fe200078e0202 */
[----:B------:R-:W-:Y:S04]  /*44b0*/  BSSY B1, `(.L_x_135) ;  /* 0x0000006000017945 */ /* 0x000fe80003800000 */
[----:B------:R0:W-:Y:S01]  /*44c0*/  @!P4 STG.E.U8 desc[UR50][R10.64+0x60], R3 ;  /* 0x000060030a00c986 */ /* 0x0001e2000c101132 */
[----:B------:R-:W-:Y:S05]  /*44d0*/  @P6 BRA `(.L_x_136) ;  /* 0x00000000000c6947 */ /* 0x000fea0003800000 */
[----:B------:R-:W0:Y:S02]  /*44e0*/  LDG.E.U8 R225, desc[UR50][R4.64+0x61] ;  /* 0x0000613204e17981 */ /* 0x000e24000c1e1100 */
[----:B0-----:R-:W-:-:S05]  /*44f0*/  PRMT R3, R225, 0x8880, RZ ;  /* 0x00008880e1037816 */ /* 0x001fca00000000ff */
[----:B------:R-:W-:-:S07]  /*4500*/  IMAD R2, R3, R22, RZ ;  /* 0x0000001603027224 */ /* 0x000fce00078e02ff */
.L_x_136:
[----:B------:R-:W-:Y:S05]  /*4510*/  BSYNC B1 ;  /* 0x0000000000017941 */ /* 0x000fea0003800000 */
.L_x_135:
[----:B------:R-:W-:Y:S01]  /*4520*/  @!P6 IMAD R171, R171, R23, R2 ;  /* 0x00000017ababe224 */ /* 0x000fe200078e0202 */
[----:B------:R-:W-:Y:S04]  /*4530*/  BSSY B1, `(.L_x_137) ;  /* 0x0000006000017945 */ /* 0x000fe80003800000 */
[----:B------:R0:W-:Y:S01]  /*4540*/  @!P6 STG.E.U8 desc[UR50][R10.64+0x61], R171 ;  /* 0x000061ab0a00e986 */ /* 0x0001e2000c101132 */
[----:B------:R-:W-:Y:S05]  /*4550*/  @P2 BRA `(.L_x_138) ;  /* 0x00000000000c2947 */ /* 0x000fea0003800000 */
[----:B------:R-:W0:Y:S02]  /*4560*/  LDG.E.U8 R225, desc[UR50][R6.64+0x68] ;  /* 0x0000683206e17981 */ /* 0x000e24000c1e1100 */
[----:B0-----:R-:W-:-:S05]  /*4570*/  PRMT R3, R225, 0x8880, RZ ;  /* 0x00008880e1037816 */ /* 0x001fca00000000ff */
[----:B------:R-:W-:-:S07]  /*4580*/  IMAD R2, R3, R22, RZ ;  /* 0x0000001603027224 */ /* 0x000fce00078e02ff */
.L_x_138:
[----:B------:R-:W-:Y:S05]  /*4590*/  BSYNC B1 ;  /* 0x0000000000017941 */ /* 0x000fea0003800000 */
.L_x_137:
        /* <DEDUP_REMOVED lines=16> */
.L_x_140:
[----:B------:R-:W-:Y:S05]  /*46a0*/  BSYNC B1 ;  /* 0x0000000000017941 */ /* 0x000fea0003800000 */
.L_x_139:
[----:B------:R-:W-:Y:S01]  /*46b0*/  @!P4 IMAD R173, R173, R23, R2 ;  /* 0x00000017adadc224 */ /* 0x000fe200078e0202 */
[----:B------:R-:W-:Y:S04]  /*46c0*/  BSSY B1, `(.L_x_141) ;  /* 0x0000006000017945 */ /* 0x000fe80003800000 */
[----:B------:R0:W-:Y:S01]  /*46d0*/  @!P4 STG.E.U8 desc[UR50][R8.64+0x69], R173 ;  /* 0x000069ad0800c986 */ /* 0x0001e2000c101132 */
[----:B------:R-:W-:Y:S05]  /*46e0*/  @P3 BRA `(.L_x_142) ;  /* 0x00000000000c3947 */ /* 0x000fea0003800000 */
[----:B------:R-:W0:Y:S02]  /*46f0*/  LDG.E.U8 R225, desc[UR50][R4.64+0x68] ;  /* 0x0000683204e17981 */ /* 0x000e24000c1e1100 */
[----:B0-----:R-:W-:-:S05]  /*4700*/  PRMT R3, R225, 0x8880, RZ ;  /* 0x00008880e1037816 */ /* 0x001fca00000000ff */
[----:B------:R-:W-:-:S07]  /*4710*/  IMAD R2, R3, R22, RZ ;  /* 0x0000001603027224 */ /* 0x000fce00078e02ff */
.L_x_142:
[----:B------:R-:W-:Y:S05]  /*4720*/  BSYNC B1 ;  /* 0x0000000000017941 */ /* 0x000fea0003800000 */
.L_x_141:
[----:B0-----:R-:W-:Y:S01]  /*4730*/  @!P3 IMAD R3, R174, R23, R2 ;  /* 0x00000017ae03b224 */ /* 0x001fe200078e0202 */
[----:B------:R-:W-:Y:S04]  /*4740*/  BSSY B1, `(.L_x_143) ;  /* 0x0000006000017945 */ /* 0x000fe80003800000 */
[----:B------:R0:W-:Y:S01]  /*4750*/  @!P3 STG.E.U8 desc[UR50][R10.64+0x68], R3 ;  /* 0x000068030a00b986 */ /* 0x0001e2000c101132 */
[----:B------:R-:W-:Y:S05]  /*4760*/  @P2 BRA `(.L_x_144) ;  /* 0x00000000000c2947 */ /* 0x000fea0003800000 */
[----:B------:R-:W0:Y:S02]  /*4770*/  LDG.E.U8 R225, desc[UR50][R4.64+0x69] ;  /* 0x0000693204e17981 */ /* 0x000e24000c1e1100 */
[----:B0-----:R-:W-:-:S05]  /*4780*/  PRMT R3, R225, 0x8880, RZ ;  /* 0x00008880e1037816 */ /* 0x001fca00000000ff */
[----:B------:R-:W-:-:S07]  /*4790*/  IMAD R2, R3, R22, RZ ;  /* 0x0000001603027224 */ /* 0x000fce00078e02ff */
.L_x_144:
[----:B------:R-:W-:Y:S05]  /*47a0*/  BSYNC B1 ;  /* 0x0000000000017941 */ /* 0x000fea0003800000 */
.L_x_143:
[----:B------:R-:W-:Y:S01]  /*47b0*/  @!P2 IMAD R175, R175, R23, R2 ;  /* 0x00000017afafa224 */ /* 0x000fe200078e0202 */
[----:B------:R-:W-:Y:S04]  /*47c0*/  BSSY B1, `(.L_x_145) ;  /* 0x0000006000017945 */ /* 0x000fe80003800000 */
[----:B------:R0:W-:Y:S01]  /*47d0*/  @!P2 STG.E.U8 desc[UR50][R10.64+0x69], R175 ;  /* 0x000069af0a00a986 */ /* 0x0001e2000c101132 */
[----:B------:R-:W-:Y:S05]  /*47e0*/  @P6 BRA `(.L_x_146) ;  /* 0x00000000000c6947 */ /* 0x000fea0003800000 */
[----:B------:R-:W0:Y:S02]  /*47f0*/  LDG.E.U8 R225, desc[UR50][R6.64+0x70] ;  /* 0x0000703206e17981 */ /* 0x000e24000c1e1100 */
[----:B0-----:R-:W-:-:S05]  /*4800*/  PRMT R3, R225, 0x8880, RZ ;  /* 0x00008880e1037816 */ /* 0x001fca00000000ff */
[----:B------:R-:W-:-:S07]  /*4810*/  IMAD R2, R3, R22, RZ ;  /* 0x0000001603027224 */ /* 0x000fce00078e02ff */
.L_x_146:
[----:B------:R-:W-:Y:S05]  /*4820*/  BSYNC B1 ;  /* 0x0000000000017941 */ /* 0x000fea0003800000 */
.L_x_145:
[----:B0-----:R-:W-:Y:S01]  /*4830*/  @!P6 IMAD R3, R176, R23, R2 ;  /* 0x00000017b003e224 */ /* 0x001fe200078e0202 */
[----:B------:R-:W-:Y:S04]  /*4840*/  BSSY B1, `(.L_x_147) ;  /* 0x0000006000017945 */ /* 0x000fe80003800000 */
[----:B------:R0:W-:Y:S01]  /*4850*/  @!P6 STG.E.U8 desc[UR50][R8.64+0x70], R3 ;  /* 0x000070030800e986 */ /* 0x0001e2000c101132 */
[----:B------:R-:W-:Y:S05]  /*4860*/  @P5 BRA `(.L_x_148) ;  /* 0x00000000000c5947 */ /* 0x000fea0003800000 */
[----:B------:R-:W0:Y:S02]  /*4870*/  LDG.E.U8 R225, desc[UR50][R6.64+0x71] ;  /* 0x0000713206e17981 */ /* 0x000e24000c1e1100 */
[----:B0-----:R-:W-:-:S05]  /*4880*/  PRMT R3, R225, 0x8880, RZ ;  /* 0x00008880e1037816 */ /* 0x001fca00000000ff */
[----:B------:R-:W-:-:S07]  /*4890*/  IMAD R2, R3, R22, RZ ;  /* 0x0000001603027224 */ /* 0x000fce00078e02ff */
.L_x_148:
[----:B------:R-:W-:Y:S05]  /*48a0*/  BSYNC B1 ;  /* 0x0000000000017941 */ /* 0x000fea0003800000 */
.L_x_147:
[----:B------:R-:W-:Y:S01]  /*48b0*/  @!P5 IMAD R177, R177, R23, R2 ;  /* 0x00000017b1b1d224 */ /* 0x000fe200078e0202 */
[----:B------:R-:W-:Y:S04]  /*48c0*/  BSSY B1, `(.L_x_149) ;  /* 0x0000006000017945 */ /* 0x000fe80003800000 */
[----:B------:R0:W-:Y:S01]  /*48d0*/  @!P5 STG.E.U8 desc[UR50][R8.64+0x71], R177 ;  /* 0x000071b10800d986 */ /* 0x0001e2000c101132 */
[----:B------:R-:W-:Y:S05]  /*48e0*/  @P1 BRA `(.L_x_150) ;  /* 0x00000000000c1947 */ /* 0x000fea0003800000 */
[----:B------:R-:W0:Y:S02]  /*48f0*/  LDG.E.U8 R225, desc[UR50][R4.64+0x70] ;  /* 0x0000703204e17981 */ /* 0x000e24000c1e1100 */
[----:B0-----:R-:W-:-:S05]  /*4900*/  PRMT R3, R225, 0x8880, RZ ;  /* 0x00008880e1037816 */ /* 0x001fca00000000ff */
[----:B------:R-:W-:-:S07]  /*4910*/  IMAD R2, R3, R22, RZ ;  /* 0x0000001603027224 */ /* 0x000fce00078e02ff */
.L_x_150:
[----:B------:R-:W-:Y:S05]  /*4920*/  BSYNC B1 ;  /* 0x0000000000017941 */ /* 0x000fea0003800000 */
.L_x_149:
        /* <DEDUP_REMOVED lines=16> */
.L_x_152:
[----:B------:R-:W-:Y:S05]  /*4a30*/  BSYNC B1 ;  /* 0x0000000000017941 */ /* 0x000fea0003800000 */
.L_x_151:
[----:B------:R-:W-:Y:S01]  /*4a40*/  @!P0 IMAD R179, R179, R23, R2 ;  /* 0x00000017b3b38224 */ /* 0x000fe200078e0202 */
[----:B------:R-:W-:Y:S04]  /*4a50*/  BSSY B1, `(.L_x_153) ;  /* 0x0000006000017945 */ /* 0x000fe80003800000 */
[----:B------:R0:W-:Y:S01]  /*4a60*/  @!P0 STG.E.U8 desc[UR50][R10.64+0x71], R179 ;  /* 0x000071b30a008986 */ /* 0x0001e2000c101132 */
[----:B------:R-:W-:Y:S05]  /*4a70*/  @P5 BRA `(.L_x_154) ;  /* 0x00000000000c5947 */ /* 0x000fea0003800000 */
[----:B------:R-:W0:Y:S02]  /*4a80*/  LDG.E.U8 R225, desc[UR50][R6.64+0x78] ;  /* 0x0000783206e17981 */ /* 0x000e24000c1e1100 */
[----:B0-----:R-:W-:-:S05]  /*4a90*/  PRMT R3, R225, 0x8880, RZ ;  /* 0x00008880e1037816 */ /* 0x001fca00000000ff */
[----:B------:R-:W-:-:S07]  /*4aa0*/  IMAD R2, R3, R22, RZ ;  /* 0x0000001603027224 */ /* 0x000fce00078e02ff */
.L_x_154:
[----:B------:R-:W-:Y:S05]  /*4ab0*/  BSYNC B1 ;  /* 0x0000000000017941 */ /* 0x000fea0003800000 */
.L_x_153:
[----:B0-----:R-:W-:Y:S01]  /*4ac0*/  @!P5 IMAD R3, R180, R23, R2 ;  /* 0x00000017b403d224 */ /* 0x001fe200078e0202 */
[----:B------:R-:W-:Y:S04]  /*4ad0*/  BSSY B1, `(.L_x_155) ;  /* 0x0000006000017945 */ /* 0x000fe80003800000 */
[----:B------:R0:W-:Y:S01]  /*4ae0*/  @!P5 STG.E.U8 desc[UR50][R8.64+0x78], R3 ;  /* 0x000078030800d986 */ /* 0x0001e2000c101132 */
[----:B------:R-:W-:Y:S05]  /*4af0*/  @P1 BRA `(.L_x_156) ;  /* 0x00000000000c1947 */ /* 0x000fea0003800000 */
[----:B------:R-:W0:Y:S02]  /*4b00*/  LDG.E.U8 R225, desc[UR50][R6.64+0x79] ;  /* 0x0000793206e17981 */ /* 0x000e24000c1e1100 */
[----:B0-----:R-:W-:-:S05]  /*4b10*/  PRMT R3, R225, 0x8880, RZ ;  /* 0x00008880e1037816 */ /* 0x001fca00000000ff */
[----:B------:R-:W-:-:S07]  /*4b20*/  IMAD R2, R3, R22, RZ ;  /* 0x0000001603027224 */ /* 0x000fce00078e02ff */
.L_x_156:
[----:B------:R-:W-:Y:S05]  /*4b30*/  BSYNC B1 ;  /* 0x0000000000017941 */ /* 0x000fea0003800000 */
.L_x_155:
[----:B------:R-:W-:Y:S01]  /*4b40*/  @!P1 IMAD R181, R181, R23, R2 ;  /* 0x00000017b5b59224 */ /* 0x000fe200078e0202 */
[----:B------:R-:W-:Y:S04]  /*4b50*/  BSSY B1, `(.L_x_157) ;  /* 0x0000006000017945 */ /* 0x000fe80003800000 */
[----:B------:R0:W-:Y:S01]  /*4b60*/  @!P1 STG.E.U8 desc[UR50][R8.64+0x79], R181 ;  /* 0x000079b508009986 */ /* 0x0001e2000c101132 */
[----:B------:R-:W-:Y:S05]  /*4b70*/  @P4 BRA `(.L_x_158) ;  /* 0x00000000000c4947 */ /* 0x000fea0003800000 */
[----:B------:R-:W0:Y:S02]  /*4b80*/  LDG.E.U8 R225, desc[UR50][R4.64+0x78] ;  /* 0x0000783204e17981 */ /* 0x000e24000c1e1100 */
[----:B0-----:R-:W-:-:S05]  /*4b90*/  PRMT R3, R225, 0x8880, RZ ;  /* 0x00008880e1037816 */ /* 0x001fca00000000ff */
[----:B------:R-:W-:-:S07]  /*4ba0*/  IMAD R2, R3, R22, RZ ;  /* 0x0000001603027224 */ /* 0x000fce00078e02ff */
.L_x_158:
[----:B------:R-:W-:Y:S05]  /*4bb0*/  BSYNC B1 ;  /* 0x0000000000017941 */ /* 0x000fea0003800000 */
.L_x_157:
[----:B0-----:R-:W-:Y:S01]  /*4bc0*/  @!P4 IMAD R3, R182, R23, R2 ;  /* 0x00000017b603c224 */ /* 0x001fe200078e0202 */
[----:B------:R-:W-:Y:S04]  /*4bd0*/  BSSY B1, `(.L_x_159) ;  /* 0x0000006000017945 */ /* 0x000fe80003800000 */
[----:B------:R0:W-:Y:S01]  /*4be0*/  @!P4 STG.E.U8 desc[UR50][R10.64+0x78], R3 ;  /* 0x000078030a00c986 */ /* 0x0001e2000c101132 */
[----:B------:R-:W-:Y:S05]  /*4bf0*/  @P6 BRA `(.L_x_160) ;  /* 0x00000000000c6947 */ /* 0x000fea0003800000 */
[----:B------:R-:W0:Y:S02]  /*4c00*/  LDG.E.U8 R225, desc[UR50][R4.64+0x79] ;  /* 0x0000793204e17981 */ /* 0x000e24000c1e1100 */
[----:B0-----:R-:W-:-:S05]  /*4c10*/  PRMT R3, R225, 0x8880, RZ ;  /* 0x00008880e1037816 */ /* 0x001fca00000000ff */
[----:B------:R-:W-:-:S07]  /*4c20*/  IMAD R2, R3, R22, RZ ;  /* 0x0000001603027224 */ /* 0x000fce00078e02ff */
.L_x_160:
[----:B------:R-:W-:Y:S05]  /*4c30*/  BSYNC B1 ;  /* 0x0000000000017941 */ /* 0x000fea0003800000 */
.L_x_159:
[----:B------:R-:W-:Y:S01]  /*4c40*/  @!P6 IMAD R183, R183, R23, R2 ;  /* 0x00000017b7b7e224 */ /* 0x000fe200078e0202 */
[----:B------:R-:W-:Y:S04]  /*4c50*/  BSSY B1, `(.L_x_161) ;  /* 0x0000006000017945 */ /* 0x000fe80003800000 */
[----:B------:R0:W-:Y:S01]  /*4c60*/  @!P6 STG.E.U8 desc[UR50][R10.64+0x79], R183 ;  /* 0x000079b70a00e986 */ /* 0x0001e2000c101132 */
[----:B------:R-:W-:Y:S05]  /*4c70*/  @P2 BRA `(.L_x_162) ;  /* 0x00000000000c2947 */ /* 0x000fea0003800000 */
[----:B------:R-:W0:Y:S02]  /*4c80*/  LDG.E.U8 R225, desc[UR50][R6.64+0x80] ;  /* 0x0000803206e17981 */ /* 0x000e24000c1e1100 */
[----:B0-----:R-:W-:-:S05]  /*4c90*/  PRMT R3, R225, 0x8880, RZ ;  /* 0x00008880e1037816 */ /* 0x001fca00000000ff */
[----:B------:R-:W-:-:S07]  /*4ca0*/  IMAD R2, R3, R22, RZ ;  /* 0x0000001603027224 */ /* 0x000fce00078e02ff */
.L_x_162:
[----:B------:R-:W-:Y:S05]  /*4cb0*/  BSYNC B1 ;  /* 0x0000000000017941 */ /* 0x000fea0003800000 */
.L_x_161:
        /* <DEDUP_REMOVED lines=16> */
.L_x_164:
[----:B------:R-:W-:Y:S05]  /*4dc0*/  BSYNC B1 ;  /* 0x0000000000017941 */ /* 0x000fea0003800000 */
.L_x_163:
[----:B------:R-:W-:Y:S01]  /*4dd0*/  @!P4 IMAD R185, R185, R23, R2 ;  /* 0x00000017b9b9c224 */ /* 0x000fe200078e0202 */
[----:B------:R-:W-:Y:S04]  /*4de0*/  BSSY B1, `(.L_x_165) ;  /* 0x0000006000017945 */ /* 0x000fe80003800000 */
[----:B------:R0:W-:Y:S01]  /*4df0*/  @!P4 STG.E.U8 desc[UR50][R8.64+0x81], R185 ;  /* 0x000081b90800c986 */ /* 0x0001e2000c101132 */
[----:B------:R-:W-:Y:S05]  /*4e00*/  @P3 BRA `(.L_x_166) ;  /* 0x00000000000c3947 */ /* 0x000fea0003800000 */
[----:B------:R-:W0:Y:S02]  /*4e10*/  LDG.E.U8 R225, desc[UR50][R4.64+0x80] ;  /* 0x0000803204e17981 */ /* 0x000e24000c1e1100 */
[----:B0-----:R-:W-:-:S05]  /*4e20*/  PRMT R3, R225, 0x8880, RZ ;  /* 0x00008880e1037816 */ /* 0x001fca00000000ff */
[----:B------:R-:W-:-:S07]  /*4e30*/  IMAD R2, R3, R22, RZ ;  /* 0x0000001603027224 */ /* 0x000fce00078e02ff */
.L_x_166:
[----:B------:R-:W-:Y:S05]  /*4e40*/  BSYNC B1 ;  /* 0x0000000000017941 */ /* 0x000fea0003800000 */
.L_x_165:
[----:B0-----:R-:W-:Y:S01]  /*4e50*/  @!P3 IMAD R3, R186, R23, R2 ;  /* 0x00000017ba03b224 */ /* 0x001fe200078e0202 */
[----:B------:R-:W-:Y:S04]  /*4e60*/  BSSY B1, `(.L_x_167) ;  /* 0x0000006000017945 */ /* 0x000fe80003800000 */
[----:B------:R0:W-:Y:S01]  /*4e70*/  @!P3 STG.E.U8 desc[UR50][R10.64+0x80], R3 ;  /* 0x000080030a00b986 */ /* 0x0001e2000c101132 */
[----:B------:R-:W-:Y:S05]  /*4e80*/  @P2 BRA `(.L_x_168) ;  /* 0x00000000000c2947 */ /* 0x000fea0003800000 */
[----:B------:R-:W0:Y:S02]  /*4e90*/  LDG.E.U8 R225, desc[UR50][R4.64+0x81] ;  /* 0x0000813204e17981 */ /* 0x000e24000c1e1100 */
[----:B0-----:R-:W-:-:S05]  /*4ea0*/  PRMT R3, R225, 0x8880, RZ ;  /* 0x00008880e1037816 */ /* 0x001fca00000000ff */
[----:B------:R-:W-:-:S07]  /*4eb0*/  IMAD R2, R3, R22, RZ ;  /* 0x0000001603027224 */ /* 0x000fce00078e02ff */
.L_x_168:
[----:B------:R-:W-:Y:S05]  /*4ec0*/  BSYNC B1 ;  /* 0x0000000000017941 */ /* 0x000fea0003800000 */
.L_x_167:
[----:B------:R-:W-:Y:S01]  /*4ed0*/  @!P2 IMAD R187, R187, R23, R2 ;  /* 0x00000017bbbba224 */ /* 0x000fe200078e0202 */
[----:B------:R-:W-:Y:S04]  /*4ee0*/  BSSY B1, `(.L_x_169) ;  /* 0x0000006000017945 */ /* 0x000fe80003800000 */
[----:B------:R0:W-:Y:S01]  /*4ef0*/  @!P2 STG.E.U8 desc[UR50][R10.64+0x81], R187 ;  /* 0x000081bb0a00a986 */ /* 0x0001e2000c101132 */
[----:B------:R-:W-:Y:S05]  /*4f00*/  @P6 BRA `(.L_x_170) ;  /* 0x00000000000c6947 */ /* 0x000fea0003800000 */
[----:B------:R-:W0:Y:S02]  /*4f10*/  LDG.E.U8 R225, desc[UR50][R6.64+0x88] ;  /* 0x0000883206e17981 */ /* 0x000e24000c1e1100 */
[----:B0-----:R-:W-:-:S05]  /*4f20*/  PRMT R3, R225, 0x8880, RZ ;  /* 0x00008880e1037816 */ /* 0x001fca00000000ff */
[----:B------:R-:W-:-:S07]  /*4f30*/  IMAD R2, R3, R22, RZ ;  /* 0x0000001603027224 */ /* 0x000fce00078e02ff */
.L_x_170:
[----:B------:R-:W-:Y:S05]  /*4f40*/  BSYNC B1 ;  /* 0x0000000000017941 */ /* 0x000fea0003800000 */
.L_x_169:
[----:B0-----:R-:W-:Y:S01]  /*4f50*/  @!P6 IMAD R3, R188, R23, R2 ;  /* 0x00000017bc03e224 */ /* 0x001fe200078e0202 */
[----:B------:R-:W-:Y:S04]  /*4f60*/  BSSY B1, `(.L_x_171) ;  /* 0x0000006000017945 */ /* 0x000fe80003800000 */
[----:B------:R0:W-:Y:S01]  /*4f70*/  @!P6 STG.E.U8 desc[UR50][R8.64+0x88], R3 ;  /* 0x000088030800e986 */ /* 0x0001e2000c101132 */
[----:B------:R-:W-:Y:S05]  /*4f80*/  @P5 BRA `(.L_x_172) ;  /* 0x00000000000c5947 */ /* 0x000fea0003800000 */
[----:B------:R-:W0:Y:S02]  /*4f90*/  LDG.E.U8 R225, desc[UR50][R6.64+0x89] ;  /* 0x0000893206e17981 */ /* 0x000e24000c1e1100 */
[----:B0-----:R-:W-:-:S05]  /*4fa0*/  PRMT R3, R225, 0x8880, RZ ;  /* 0x00008880e1037816 */ /* 0x001fca00000000ff */
[----:B------:R-:W-:-:S07]  /*4fb0*/  IMAD R2, R3, R22, RZ ;  /* 0x0000001603027224 */ /* 0x000fce00078e02ff */
.L_x_172:
[----:B------:R-:W-:Y:S05]  /*4fc0*/  BSYNC B1 ;  /* 0x0000000000017941 */ /* 0x000fea0003800000 */
.L_x_171:
[----:B------:R-:W-:Y:S01]  /*4fd0*/  @!P5 IMAD R189, R189, R23, R2 ;  /* 0x00000017bdbdd224 */ /* 0x000fe200078e0202 */
[----:B------:R-:W-:Y:S04]  /*4fe0*/  BSSY B1, `(.L_x_173) ;  /* 0x0000006000017945 */ /* 0x000fe80003800000 */
[----:B------:R0:W-:Y:S01]  /*4ff0*/  @!P5 STG.E.U8 desc[UR50][R8.64+0x89], R189 ;  /* 0x000089bd0800d986 */ /* 0x0001e2000c101132 */
[----:B------:R-:W-:Y:S05]  /*5000*/  @P1 BRA `(.L_x_174) ;  /* 0x00000000000c1947 */ /* 0x000fea0003800000 */
[----:B------:R-:W0:Y:S02]  /*5010*/  LDG.E.U8 R225, desc[UR50][R4.64+0x88] ;  /* 0x0000883204e17981 */ /* 0x000e24000c1e1100 */
[----:B0-----:R-:W-:-:S05]  /*5020*/  PRMT R3, R225, 0x8880, RZ ;  /* 0x00008880e1037816 */ /* 0x001fca00000000ff */
[----:B------:R-:W-:-:S07]  /*5030*/  IMAD R2, R3, R22, RZ ;  /* 0x0000001603027224 */ /* 0x000fce00078e02ff */
.L_x_174:
[----:B------:R-:W-:Y:S05]  /*5040*/  BSYNC B1 ;  /* 0x0000000000017941 */ /* 0x000fea0003800000 */
.L_x_173:
        /* <DEDUP_REMOVED lines=16> */
.L_x_176:
[----:B------:R-:W-:Y:S05]  /*5150*/  BSYNC B1 ;  /* 0x0000000000017941 */ /* 0x000fea0003800000 */
.L_x_175:
[----:B------:R-:W-:Y:S01]  /*5160*/  @!P0 IMAD R191, R191, R23, R2 ;  /* 0x00000017bfbf8224 */ /* 0x000fe200078e0202 */
[----:B------:R-:W-:Y:S04]  /*5170*/  BSSY B1, `(.L_x_177) ;  /* 0x0000006000017945 */ /* 0x000fe80003800000 */
[----:B------:R0:W-:Y:S01]  /*5180*/  @!P0 STG.E.U8 desc[UR50][R10.64+0x89], R191 ;  /* 0x000089bf0a008986 */ /* 0x0001e2000c101132 */
[----:B------:R-:W-:Y:S05]  /*5190*/  @P5 BRA `(.L_x_178) ;  /* 0x00000000000c5947 */ /* 0x000fea0003800000 */
[----:B------:R-:W0:Y:S02]  /*51a0*/  LDG.E.U8 R225, desc[UR50][R6.64+0x90] ;  /* 0x0000903206e17981 */ /* 0x000e24000c1e1100 */
[----:B0-----:R-:W-:-:S05]  /*51b0*/  PRMT R3, R225, 0x8880, RZ ;  /* 0x00008880e1037816 */ /* 0x001fca00000000ff */
[----:B------:R-:W-:-:S07]  /*51c0*/  IMAD R2, R3, R22, RZ ;  /* 0x0000001603027224 */ /* 0x000fce00078e02ff */
.L_x_178:
[----:B------:R-:W-:Y:S05]  /*51d0*/  BSYNC B1 ;  /* 0x0000000000017941 */ /* 0x000fea0003800000 */
.L_x_177:
[----:B0-----:R-:W-:Y:S01]  /*51e0*/  @!P5 IMAD R3, R192, R23, R2 ;  /* 0x00000017c003d224 */ /* 0x001fe200078e0202 */
[----:B------:R-:W-:Y:S04]  /*51f0*/  BSSY B1, `(.L_x_179) ;  /* 0x0000006000017945 */ /* 0x000fe80003800000 */
[----:B------:R0:W-:Y:S01]  /*5200*/  @!P5 STG.E.U8 desc[UR50][R8.64+0x90], R3 ;  /* 0x000090030800d986 */ /* 0x0001e2000c101132 */
[----:B------:R-:W-:Y:S05]  /*5210*/  @P1 BRA `(.L_x_180) ;  /* 0x00000000000c1947 */ /* 0x000fea0003800000 */
[----:B------:R-:W0:Y:S02]  /*5220*/  LDG.E.U8 R225, desc[UR50][R6.64+0x91] ;  /* 0x0000913206e17981 */ /* 0x000e24000c1e1100 */
[----:B0-----:R-:W-:-:S05]  /*5230*/  PRMT R3, R225, 0x8880, RZ ;  /* 0x00008880e1037816 */ /* 0x001fca00000000ff */
[----:B------:R-:W-:-:S07]  /*5240*/  IMAD R2, R3, R22, RZ ;  /* 0x0000001603027224 */ /* 0x000fce00078e02ff */
.L_x_180:
[----:B------:R-:W-:Y:S05]  /*5250*/  BSYNC B1 ;  /* 0x0000000000017941 */ /* 0x000fea0003800000 */
.L_x_179:
[----:B------:R-:W-:Y:S01]  /*5260*/  @!P1 IMAD R193, R193, R23, R2 ;  /* 0x00000017c1c19224 */ /* 0x000fe200078e0202 */
[----:B------:R-:W-:Y:S04]  /*5270*/  BSSY B1, `(.L_x_181) ;  /* 0x0000006000017945 */ /* 0x000fe80003800000 */
[----:B------:R0:W-:Y:S01]  /*5280*/  @!P1 STG.E.U8 desc[UR50][R8.64+0x91], R193 ;  /* 0x000091c108009986 */ /* 0x0001e2000c101132 */
[----:B------:R-:W-:Y:S05]  /*5290*/  @P4 BRA `(.L_x_182) ;  /* 0x00000000000c4947 */ /* 0x000fea0003800000 */
[----:B------:R-:W0:Y:S02]  /*52a0*/  LDG.E.U8 R225, desc[UR50][R4.64+0x90] ;  /* 0x0000903204e17981 */ /* 0x000e24000c1e1100 */
[----:B0-----:R-:W-:-:S05]  /*52b0*/  PRMT R3, R225, 0x8880, RZ ;  /* 0x00008880e1037816 */ /* 0x001fca00000000ff */
[----:B------:R-:W-:-:S07]  /*52c0*/  IMAD R2, R3, R22, RZ ;  /* 0x0000001603027224 */ /* 0x000fce00078e02ff */
.L_x_182:
[----:B------:R-:W-:Y:S05]  /*52d0*/  BSYNC B1 ;  /* 0x0000000000017941 */ /* 0x000fea0003800000 */
.L_x_181:
[----:B0-----:R-:W-:Y:S01]  /*52e0*/  @!P4 IMAD R3, R194, R23, R2 ;  /* 0x00000017c203c224 */ /* 0x001fe200078e0202 */
[----:B------:R-:W-:Y:S04]  /*52f0*/  BSSY B1, `(.L_x_183) ;  /* 0x0000006000017945 */ /* 0x000fe80003800000 */
[----:B------:R0:W-:Y:S01]  /*5300*/  @!P4 STG.E.U8 desc[UR50][R10.64+0x90], R3 ;  /* 0x000090030a00c986 */ /* 0x0001e2000c101132 */
[----:B------:R-:W-:Y:S05]  /*5310*/  @P6 BRA `(.L_x_184) ;  /* 0x00000000000c6947 */ /* 0x000fea0003800000 */
[----:B------:R-:W0:Y:S02]  /*5320*/  LDG.E.U8 R225, desc[UR50][R4.64+0x91] ;  /* 0x0000913204e17981 */ /* 0x000e24000c1e1100 */
[----:B0-----:R-:W-:-:S05]  /*5330*/  PRMT R3, R225, 0x8880, RZ ;  /* 0x00008880e1037816 */ /* 0x001fca00000000ff */
[----:B------:R-:W-:-:S07]  /*5340*/  IMAD R2, R3, R22, RZ ;  /* 0x0000001603027224 */ /* 0x000fce00078e02ff */
.L_x_184:
[----:B------:R-:W-:Y:S05]  /*5350*/  BSYNC B1 ;  /* 0x0000000000017941 */ /* 0x000fea0003800000 */
.L_x_183:
[----:B------:R-:W-:Y:S01]  /*5360*/  @!P6 IMAD R195, R195, R23, R2 ;  /* 0x00000017c3c3e224 */ /* 0x000fe200078e0202 */
[----:B------:R-:W-:Y:S04]  /*5370*/  BSSY B1, `(.L_x_185) ;  /* 0x0000006000017945 */ /* 0x000fe80003800000 */
[----:B------:R0:W-:Y:S01]  /*5380*/  @!P6 STG.E.U8 desc[UR50][R10.64+0x91], R195 ;  /* 0x000091c30a00e986 */ /* 0x0001e2000c101132 */
[----:B------:R-:W-:Y:S05]  /*5390*/  @P2 BRA `(.L_x_186) ;  /* 0x00000000000c2947 */ /* 0x000fea0003800000 */
[----:B------:R-:W0:Y:S02]  /*53a0*/  LDG.E.U8 R225, desc[UR50][R6.64+0x98] ;  /* 0x0000983206e17981 */ /* 0x000e24000c1e1100 */
[----:B0-----:R-:W-:-:S05]  /*53b0*/  PRMT R3, R225, 0x8880, RZ ;  /* 0x00008880e1037816 */ /* 0x001fca00000000ff */
[----:B------:R-:W-:-:S07]  /*53c0*/  IMAD R2, R3, R22, RZ ;  /* 0x0000001603027224 */ /* 0x000fce00078e02ff */
.L_x_186:
[----:B------:R-:W-:Y:S05]  /*53d0*/  BSYNC B1 ;  /* 0x0000000000017941 */ /* 0x000fea0003800000 */
.L_x_185:
        /* <DEDUP_REMOVED lines=16> */
.L_x_188:
[----:B------:R-:W-:Y:S05]  /*54e0*/  BSYNC B1 ;  /* 0x0000000000017941 */ /* 0x000fea0003800000 */
.L_x_187:
[----:B------:R-:W-:Y:S01]  /*54f0*/  @!P4 IMAD R197, R197, R23, R2 ;  /* 0x00000017c5c5c224 */ /* 0x000fe200078e0202 */
[----:B------:R-:W-:Y:S04]  /*5500*/  BSSY B1, `(.L_x_189) ;  /* 0x0000006000017945 */ /* 0x000fe80003800000 */
[----:B------:R0:W-:Y:S01]  /*5510*/  @!P4 STG.E.U8 desc[UR50][R8.64+0x99], R197 ;  /* 0x000099c50800c986 */ /* 0x0001e2000c101132 */
[----:B------:R-:W-:Y:S05]  /*5520*/  @P3 BRA `(.L_x_190) ;  /* 0x00000000000c3947 */ /* 0x000fea0003800000 */
[----:B------:R-:W0:Y:S02]  /*5530*/  LDG.E.U8 R225, desc[UR50][R4.64+0x98] ;  /* 0x0000983204e17981 */ /* 0x000e24000c1e1100 */
[----:B0-----:R-:W-:-:S05]  /*5540*/  PRMT R3, R225, 0x8880, RZ ;  /* 0x00008880e1037816 */ /* 0x001fca00000000ff */
[----:B------:R-:W-:-:S07]  /*5550*/  IMAD R2, R3, R22, RZ ;  /* 0x0000001603027224 */ /* 0x000fce00078e02ff */
.L_x_190:
[----:B------:R-:W-:Y:S05]  /*5560*/  BSYNC B1 ;  /* 0x0000000000017941 */ /* 0x000fea0003800000 */
.L_x_189:
[----:B0-----:R-:W-:Y:S01]  /*5570*/  @!P3 IMAD R3, R198, R23, R2 ;  /* 0x00000017c603b224 */ /* 0x001fe200078e0202 */
[----:B------:R-:W-:Y:S04]  /*5580*/  BSSY B1, `(.L_x_191) ;  /* 0x0000006000017945 */ /* 0x000fe80003800000 */
[----:B------:R0:W-:Y:S01]  /*5590*/  @!P3 STG.E.U8 desc[UR50][R10.64+0x98], R3 ;  /* 0x000098030a00b986 */ /* 0x0001e2000c101132 */
[----:B------:R-:W-:Y:S05]  /*55a0*/  @P2 BRA `(.L_x_192) ;  /* 0x00000000000c2947 */ /* 0x000fea0003800000 */
[----:B------:R-:W0:Y:S02]  /*55b0*/  LDG.E.U8 R225, desc[UR50][R4.64+0x99] ;  /* 0x0000993204e17981 */ /* 0x000e24000c1e1100 */
[----:B0-----:R-:W-:-:S05]  /*55c0*/  PRMT R3, R225, 0x8880, RZ ;  /* 0x00008880e1037816 */ /* 0x001fca00000000ff */
[----:B------:R-:W-:-:S07]  /*55d0*/  IMAD R2, R3, R22, RZ ;  /* 0x0000001603027224 */ /* 0x000fce00078e02ff */
.L_x_192:
[----:B------:R-:W-:Y:S05]  /*55e0*/  BSYNC B1 ;  /* 0x0000000000017941 */ /* 0x000fea0003800000 */
.L_x_191:
[----:B------:R-:W-:Y:S01]  /*55f0*/  @!P2 IMAD R199, R199, R23, R2 ;  /* 0x00000017c7c7a224 */ /* 0x000fe200078e0202 */
[----:B------:R-:W-:Y:S04]  /*5600*/  BSSY B1, `(.L_x_193) ;  /* 0x0000006000017945 */ /* 0x000fe80003800000 */
[----:B------:R0:W-:Y:S01]  /*5610*/  @!P2 STG.E.U8 desc[UR50][R10.64+0x99], R199 ;  /* 0x000099c70a00a986 */ /* 0x0001e2000c101132 */
[----:B------:R-:W-:Y:S05]  /*5620*/  @P6 BRA `(.L_x_194) ;  /* 0x00000000000c6947 */ /* 0x000fea0003800000 */
[----:B------:R-:W0:Y:S02]  /*5630*/  LDG.E.U8 R225, desc[UR50][R6.64+0xa0] ;  /* 0x0000a03206e17981 */ /* 0x000e24000c1e1100 */
[----:B0-----:R-:W-:-:S05]  /*5640*/  PRMT R3, R225, 0x8880, RZ ;  /* 0x00008880e1037816 */ /* 0x001fca00000000ff */
[----:B------:R-:W-:-:S07]  /*5650*/  IMAD R2, R3, R22, RZ ;  /* 0x0000001603027224 */ /* 0x000fce00078e02ff */
.L_x_194:
[----:B------:R-:W-:Y:S05]  /*5660*/  BSYNC B1 ;  /* 0x0000000000017941 */ /* 0x000fea0003800000 */
.L_x_193:
[----:B0-----:R-:W-:Y:S01]  /*5670*/  @!P6 IMAD R3, R200, R23, R2 ;  /* 0x00000017c803e224 */ /* 0x001fe200078e0202 */
[----:B------:R-:W-:Y:S04]  /*5680*/  BSSY B1, `(.L_x_195) ;  /* 0x0000006000017945 */ /* 0x000fe80003800000 */
[----:B------:R0:W-:Y:S01]  /*5690*/  @!P6 STG.E.U8 desc[UR50][R8.64+0xa0], R3 ;  /* 0x0000a0030800e986 */ /* 0x0001e2000c101132 */
[----:B------:R-:W-:Y:S05]  /*56a0*/  @P5 BRA `(.L_x_196) ;  /* 0x00000000000c5947 */ /* 0x000fea0003800000 */
[----:B------:R-:W0:Y:S02]  /*56b0*/  LDG.E.U8 R225, desc[UR50][R6.64+0xa1] ;  /* 0x0000a13206e17981 */ /* 0x000e24000c1e1100 */
[----:B0-----:R-:W-:-:S05]  /*56c0*/  PRMT R3, R225, 0x8880, RZ ;  /* 0x00008880e1037816 */ /* 0x001fca00000000ff */
[----:B------:R-:W-:-:S07]  /*56d0*/  IMAD R2, R3, R22, RZ ;  /* 0x0000001603027224 */ /* 0x000fce00078e02ff */
.L_x_196:
[----:B------:R-:W-:Y:S05]  /*56e0*/  BSYNC B1 ;  /* 0x0000000000017941 */ /* 0x000fea0003800000 */
.L_x_195:
[----:B------:R-:W-:Y:S01]  /*56f0*/  @!P5 IMAD R201, R201, R23, R2 ;  /* 0x00000017c9c9d224 */ /* 0x000fe200078e0202 */
[----:B------:R-:W-:Y:S04]  /*5700*/  BSSY B1, `(.L_x_197) ;  /* 0x0000006000017945 */ /* 0x000fe80003800000 */
[----:B------:R0:W-:Y:S01]  /*5710*/  @!P5 STG.E.U8 desc[UR50][R8.64+0xa1], R201 ;  /* 0x0000a1c90800d986 */ /* 0x0001e2000c101132 */
[----:B------:R-:W-:Y:S05]  /*5720*/  @P1 BRA `(.L_x_198) ;  /* 0x00000000000c1947 */ /* 0x000fea0003800000 */
[----:B------:R-:W0:Y:S02]  /*5730*/  LDG.E.U8 R225, desc[UR50][R4.64+0xa0] ;  /* 0x0000a03204e17981 */ /* 0x000e24000c1e1100 */
[----:B0-----:R-:W-:-:S05]  /*5740*/  PRMT R3, R225, 0x8880, RZ ;  /* 0x00008880e1037816 */ /* 0x001fca00000000ff */
[----:B------:R-:W-:-:S07]  /*5750*/  IMAD R2, R3, R22, RZ ;  /* 0x0000001603027224 */ /* 0x000fce00078e02ff */
.L_x_198:
[----:B------:R-:W-:Y:S05]  /*5760*/  BSYNC B1 ;  /* 0x0000000000017941 */ /* 0x000fea0003800000 */
.L_x_197:
        /* <DEDUP_REMOVED lines=16> */
.L_x_200:
[----:B------:R-:W-:Y:S05]  /*5870*/  BSYNC B1 ;  /* 0x0000000000017941 */ /* 0x000fea0003800000 */
.L_x_199:
[----:B------:R-:W-:Y:S01]  /*5880*/  @!P0 IMAD R203, R203, R23, R2 ;  /* 0x00000017cbcb8224 */ /* 0x000fe200078e0202 */
[----:B------:R-:W-:Y:S04]  /*5890*/  BSSY B1, `(.L_x_201) ;  /* 0x0000006000017945 */ /* 0x000fe80003800000 */
[----:B------:R0:W-:Y:S01]  /*58a0*/  @!P0 STG.E.U8 desc[UR50][R10.64+0xa1], R203 ;  /* 0x0000a1cb0a008986 */ /* 0x0001e2000c101132 */
[----:B------:R-:W-:Y:S05]  /*58b0*/  @P5 BRA `(.L_x_202) ;  /* 0x00000000000c5947 */ /* 0x000fea0003800000 */
[----:B------:R-:W0:Y:S02]  /*58c0*/  LDG.E.U8 R225, desc[UR50][R6.64+0xa8] ;  /* 0x0000a83206e17981 */ /* 0x000e24000c1e1100 */
[----:B0-----:R-:W-:-:S05]  /*58d0*/  PRMT R3, R225, 0x8880, RZ ;  /* 0x00008880e1037816 */ /* 0x001fca00000000ff */
[----:B------:R-:W-:-:S07]  /*58e0*/  IMAD R2, R3, R22, RZ ;  /* 0x0000001603027224 */ /* 0x000fce00078e02ff */
.L_x_202:
[----:B------:R-:W-:Y:S05]  /*58f0*/  BSYNC B1 ;  /* 0x0000000000017941 */ /* 0x000fea0003800000 */
.L_x_201:
[----:B0-----:R-:W-:Y:S01]  /*5900*/  @!P5 IMAD R3, R204, R23, R2 ;  /* 0x00000017cc03d224 */ /* 0x001fe200078e0202 */
[----:B------:R-:W-:Y:S04]  /*5910*/  BSSY B1, `(.L_x_203) ;  /* 0x0000006000017945 */ /* 0x000fe80003800000 */
[----:B------:R0:W-:Y:S01]  /*5920*/  @!P5 STG.E.U8 desc[UR50][R8.64+0xa8], R3 ;  /* 0x0000a8030800d986 */ /* 0x0001e2000c101132 */
[----:B------:R-:W-:Y:S05]  /*5930*/  @P1 BRA `(.L_x_204) ;  /* 0x00000000000c1947 */ /* 0x000fea0003800000 */
[----:B------:R-:W0:Y:S02]  /*5940*/  LDG.E.U8 R225, desc[UR50][R6.64+0xa9] ;  /* 0x0000a93206e17981 */ /* 0x000e24000c1e1100 */
[----:B0-----:R-:W-:-:S05]  /*5950*/  PRMT R3, R225, 0x8880, RZ ;  /* 0x00008880e1037816 */ /* 0x001fca00000000ff */
[----:B------:R-:W-:-:S07]  /*5960*/  IMAD R2, R3, R22, RZ ;  /* 0x0000001603027224 */ /* 0x000fce00078e02ff */
.L_x_204:
[----:B------:R-:W-:Y:S05]  /*5970*/  BSYNC B1 ;  /* 0x0000000000017941 */ /* 0x000fea0003800000 */
.L_x_203:
[----:B------:R-:W-:Y:S01]  /*5980*/  @!P1 IMAD R205, R205, R23, R2 ;  /* 0x00000017cdcd9224 */ /* 0x000fe200078e0202 */
[----:B------:R-:W-:Y:S04]  /*5990*/  BSSY B1, `(.L_x_205) ;  /* 0x0000006000017945 */ /* 0x000fe80003800000 */
[----:B------:R0:W-:Y:S01]  /*59a0*/  @!P1 STG.E.U8 desc[UR50][R8.64+0xa9], R205 ;  /* 0x0000a9cd08009986 */ /* 0x0001e2000c101132 */
[----:B------:R-:W-:Y:S05]  /*59b0*/  @P4 BRA `(.L_x_206) ;  /* 0x00000000000c4947 */ /* 0x000fea0003800000 */
[----:B------:R-:W0:Y:S02]  /*59c0*/  LDG.E.U8 R225, desc[UR50][R4.64+0xa8] ;  /* 0x0000a83204e17981 */ /* 0x000e24000c1e1100 */
[----:B0-----:R-:W-:-:S05]  /*59d0*/  PRMT R3, R225, 0x8880, RZ ;  /* 0x00008880e1037816 */ /* 0x001fca00000000ff */
[----:B------:R-:W-:-:S07]  /*59e0*/  IMAD R2, R3, R22, RZ ;  /* 0x0000001603027224 */ /* 0x000fce00078e02ff */
.L_x_206:
[----:B------:R-:W-:Y:S05]  /*59f0*/  BSYNC B1 ;  /* 0x0000000000017941 */ /* 0x000fea0003800000 */
.L_x_205:
[----:B0-----:R-:W-:Y:S01]  /*5a00*/  @!P4 IMAD R3, R206, R23, R2 ;  /* 0x00000017ce03c224 */ /* 0x001fe200078e0202 */
[----:B------:R-:W-:Y:S04]  /*5a10*/  BSSY B1, `(.L_x_207) ;  /* 0x0000006000017945 */ /* 0x000fe80003800000 */
[----:B------:R0:W-:Y:S01]  /*5a20*/  @!P4 STG.E.U8 desc[UR50][R10.64+0xa8], R3 ;  /* 0x0000a8030a00c986 */ /* 0x0001e2000c101132 */
[----:B------:R-:W-:Y:S05]  /*5a30*/  @P6 BRA `(.L_x_208) ;  /* 0x00000000000c6947 */ /* 0x000fea0003800000 */
[----:B------:R-:W0:Y:S02]  /*5a40*/  LDG.E.U8 R225, desc[UR50][R4.64+0xa9] ;  /* 0x0000a93204e17981 */ /* 0x000e24000c1e1100 */
[----:B0-----:R-:W-:-:S05]  /*5a50*/  PRMT R3, R225, 0x8880, RZ ;  /* 0x00008880e1037816 */ /* 0x001fca00000000ff */
[----:B------:R-:W-:-:S07]  /*5a60*/  IMAD R2, R3, R22, RZ ;  /* 0x0000001603027224 */ /* 0x000fce00078e02ff */
.L_x_208:
[----:B------:R-:W-:Y:S05]  /*5a70*/  BSYNC B1 ;  /* 0x0000000000017941 */ /* 0x000fea0003800000 */
.L_x_207:
[----:B------:R-:W-:Y:S01]  /*5a80*/  @!P6 IMAD R207, R207, R23, R2 ;  /* 0x00000017cfcfe224 */ /* 0x000fe200078e0202 */
[----:B------:R-:W-:Y:S04]  /*5a90*/  BSSY B1, `(.L_x_209) ;  /* 0x0000006000017945 */ /* 0x000fe80003800000 */
[----:B------:R0:W-:Y:S01]  /*5aa0*/  @!P6 STG.E.U8 desc[UR50][R10.64+0xa9], R207 ;  /* 0x0000a9cf0a00e986 */ /* 0x0001e2000c101132 */
[----:B------:R-:W-:Y:S05]  /*5ab0*/  @P2 BRA `(.L_x_210) ;  /* 0x00000000000c2947 */ /* 0x000fea0003800000 */
[----:B------:R-:W0:Y:S02]  /*5ac0*/  LDG.E.U8 R225, desc[UR50][R6.64+0xb0] ;  /* 0x0000b03206e17981 */ /* 0x000e24000c1e1100 */
[----:B0-----:R-:W-:-:S05]  /*5ad0*/  PRMT R3, R225, 0x8880, RZ ;  /* 0x00008880e1037816 */ /* 0x001fca00000000ff */
[----:B------:R-:W-:-:S07]  /*5ae0*/  IMAD R2, R3, R22, RZ ;  /* 0x0000001603027224 */ /* 0x000fce00078e02ff */
.L_x_210:
[----:B------:R-:W-:Y:S05]  /*5af0*/  BSYNC B1 ;  /* 0x0000000000017941 */ /* 0x000fea0003800000 */
.L_x_209:
        /* <DEDUP_REMOVED lines=16> */
.L_x_212:
[----:B------:R-:W-:Y:S05]  /*5c00*/  BSYNC B1 ;  /* 0x0000000000017941 */ /* 0x000fea0003800000 */
.L_x_211:
[----:B------:R-:W-:Y:S01]  /*5c10*/  @!P4 IMAD R209, R209, R23, R2 ;  /* 0x00000017d1d1c224 */ /* 0x000fe200078e0202 */
[----:B------:R-:W-:Y:S04]  /*5c20*/  BSSY B1, `(.L_x_213) ;  /* 0x0000006000017945 */ /* 0x000fe80003800000 */
[----:B------:R0:W-:Y:S01]  /*5c30*/  @!P4 STG.E.U8 desc[UR50][R8.64+0xb1], R209 ;  /* 0x0000b1d10800c986 */ /* 0x0001e2000c101132 */
[----:B------:R-:W-:Y:S05]  /*5c40*/  @P3 BRA `(.L_x_214) ;  /* 0x00000000000c3947 */ /* 0x000fea0003800000 */
[----:B------:R-:W0:Y:S02]  /*5c50*/  LDG.E.U8 R225, desc[UR50][R4.64+0xb0] ;  /* 0x0000b03204e17981 */ /* 0x000e24000c1e1100 */
[----:B0-----:R-:W-:-:S05]  /*5c60*/  PRMT R3, R225, 0x8880, RZ ;  /* 0x00008880e1037816 */ /* 0x001fca00000000ff */
[----:B------:R-:W-:-:S07]  /*5c70*/  IMAD R2, R3, R22, RZ ;  /* 0x0000001603027224 */ /* 0x000fce00078e02ff */
.L_x_214:
[----:B------:R-:W-:Y:S05]  /*5c80*/  BSYNC B1 ;  /* 0x0000000000017941 */ /* 0x000fea0003800000 */
.L_x_213:
[----:B0-----:R-:W-:Y:S01]  /*5c90*/  @!P3 IMAD R3, R210, R23, R2 ;  /* 0x00000017d203b224 */ /* 0x001fe200078e0202 */
[----:B------:R-:W-:Y:S04]  /*5ca0*/  BSSY B1, `(.L_x_215) ;  /* 0x0000006000017945 */ /* 0x000fe80003800000 */
[----:B------:R0:W-:Y:S01]  /*5cb0*/  @!P3 STG.E.U8 desc[UR50][R10.64+0xb0], R3 ;  /* 0x0000b0030a00b986 */ /* 0x0001e2000c101132 */
[----:B------:R-:W-:Y:S05]  /*5cc0*/  @P2 BRA `(.L_x_216) ;  /* 0x00000000000c2947 */ /* 0x000fea0003800000 */
[----:B------:R-:W0:Y:S02]  /*5cd0*/  LDG.E.U8 R225, desc[UR50][R4.64+0xb1] ;  /* 0x0000b13204e17981 */ /* 0x000e24000c1e1100 */
[----:B0-----:R-:W-:-:S05]  /*5ce0*/  PRMT R3, R225, 0x8880, RZ ;  /* 0x00008880e1037816 */ /* 0x001fca00000000ff */
[----:B------:R-:W-:-:S07]  /*5cf0*/  IMAD R2, R3, R22, RZ ;  /* 0x0000001603027224 */ /* 0x000fce00078e02ff */
.L_x_216:
[----:B------:R-:W-:Y:S05]  /*5d00*/  BSYNC B1 ;  /* 0x0000000000017941 */ /* 0x000fea0003800000 */
.L_x_215:
[----:B------:R-:W-:Y:S01]  /*5d10*/  @!P2 IMAD R211, R211, R23, R2 ;  /* 0x00000017d3d3a224 */ /* 0x000fe200078e0202 */
[----:B------:R-:W-:Y:S04]  /*5d20*/  BSSY B1, `(.L_x_217) ;  /* 0x0000006000017945 */ /* 0x000fe80003800000 */
[----:B------:R0:W-:Y:S01]  /*5d30*/  @!P2 STG.E.U8 desc[UR50][R10.64+0xb1], R211 ;  /* 0x0000b1d30a00a986 */ /* 0x0001e2000c101132 */
[----:B------:R-:W-:Y:S05]  /*5d40*/  @P6 BRA `(.L_x_218) ;  /* 0x00000000000c6947 */ /* 0x000fea0003800000 */
[----:B------:R-:W0:Y:S02]  /*5d50*/  LDG.E.U8 R225, desc[UR50][R6.64+0xb8] ;  /* 0x0000b83206e17981 */ /* 0x000e24000c1e1100 */
[----:B0-----:R-:W-:-:S05]  /*5d60*/  PRMT R3, R225, 0x8880, RZ ;  /* 0x00008880e1037816 */ /* 0x001fca00000000ff */
[----:B------:R-:W-:-:S07]  /*5d70*/  IMAD R2, R3, R22, RZ ;  /* 0x0000001603027224 */ /* 0x000fce00078e02ff */
.L_x_218:
[----:B------:R-:W-:Y:S05]  /*5d80*/  BSYNC B1 ;  /* 0x0000000000017941 */ /* 0x000fea0003800000 */
.L_x_217:
[----:B0-----:R-:W-:Y:S01]  /*5d90*/  @!P6 IMAD R3, R212, R23, R2 ;  /* 0x00000017d403e224 */ /* 0x001fe200078e0202 */
[----:B------:R-:W-:Y:S04]  /*5da0*/  BSSY B1, `(.L_x_219) ;  /* 0x0000006000017945 */ /* 0x000fe80003800000 */
[----:B------:R0:W-:Y:S01]  /*5db0*/  @!P6 STG.E.U8 desc[UR50][R8.64+0xb8], R3 ;  /* 0x0000b8030800e986 */ /* 0x0001e2000c101132 */
[----:B------:R-:W-:Y:S05]  /*5dc0*/  @P5 BRA `(.L_x_220) ;  /* 0x00000000000c5947 */ /* 0x000fea0003800000 */
[----:B------:R-:W0:Y:S02]  /*5dd0*/  LDG.E.U8 R225, desc[UR50][R6.64+0xb9] ;  /* 0x0000b93206e17981 */ /* 0x000e24000c1e1100 */
[----:B0-----:R-:W-:-:S05]  /*5de0*/  PRMT R3, R225, 0x8880, RZ ;  /* 0x00008880e1037816 */ /* 0x001fca00000000ff */
[----:B------:R-:W-:-:S07]  /*5df0*/  IMAD R2, R3, R22, RZ ;  /* 0x0000001603027224 */ /* 0x000fce00078e02ff */
.L_x_220:
[----:B------:R-:W-:Y:S05]  /*5e00*/  BSYNC B1 ;  /* 0x0000000000017941 */ /* 0x000fea0003800000 */
.L_x_219:
[----:B------:R-:W-:Y:S01]  /*5e10*/  @!P5 IMAD R213, R213, R23, R2 ;  /* 0x00000017d5d5d224 */ /* 0x000fe200078e0202 */
[----:B------:R-:W-:Y:S04]  /*5e20*/  BSSY B1, `(.L_x_221) ;  /* 0x0000006000017945 */ /* 0x000fe80003800000 */
[----:B------:R0:W-:Y:S01]  /*5e30*/  @!P5 STG.E.U8 desc[UR50][R8.64+0xb9], R213 ;  /* 0x0000b9d50800d986 */ /* 0x0001e2000c101132 */
[----:B------:R-:W-:Y:S05]  /*5e40*/  @P1 BRA `(.L_x_222) ;  /* 0x00000000000c1947 */ /* 0x000fea0003800000 */
[----:B------:R-:W0:Y:S02]  /*5e50*/  LDG.E.U8 R225, desc[UR50][R4.64+0xb8] ;  /* 0x0000b83204e17981 */ /* 0x000e24000c1e1100 */
[----:B0-----:R-:W-:-:S05]  /*5e60*/  PRMT R3, R225, 0x8880, RZ ;  /* 0x00008880e1037816 */ /* 0x001fca00000000ff */
[----:B------:R-:W-:-:S07]  /*5e70*/  IMAD R2, R3, R22, RZ ;  /* 0x0000001603027224 */ /* 0x000fce00078e02ff */
.L_x_222:
[----:B------:R-:W-:Y:S05]  /*5e80*/  BSYNC B1 ;  /* 0x0000000000017941 */ /* 0x000fea0003800000 */
.L_x_221:
        /* <DEDUP_REMOVED lines=16> */
.L_x_224:
[----:B------:R-:W-:Y:S05]  /*5f90*/  BSYNC B1 ;  /* 0x0000000000017941 */ /* 0x000fea0003800000 */
.L_x_223:
[----:B------:R-:W-:Y:S01]  /*5fa0*/  @!P0 IMAD R215, R215, R23, R2 ;  /* 0x00000017d7d78224 */ /* 0x000fe200078e0202 */
[----:B------:R-:W-:Y:S04]  /*5fb0*/  BSSY B1, `(.L_x_225) ;  /* 0x0000006000017945 */ /* 0x000fe80003800000 */
[----:B------:R0:W-:Y:S01]  /*5fc0*/  @!P0 STG.E.U8 desc[UR50][R10.64+0xb9], R215 ;  /* 0x0000b9d70a008986 */ /* 0x0001e2000c101132 */
[----:B------:R-:W-:Y:S05]  /*5fd0*/  @P5 BRA `(.L_x_226) ;  /* 0x00000000000c5947 */ /* 0x000fea0003800000 */
[----:B------:R-:W0:Y:S02]  /*5fe0*/  LDG.E.U8 R225, desc[UR50][R6.64+0xc0] ;  /* 0x0000c03206e17981 */ /* 0x000e24000c1e1100 */
[----:B0-----:R-:W-:-:S05]  /*5ff0*/  PRMT R3, R225, 0x8880, RZ ;  /* 0x00008880e1037816 */ /* 0x001fca00000000ff */
[----:B------:R-:W-:-:S07]  /*6000*/  IMAD R2, R3, R22, RZ ;  /* 0x0000001603027224 */ /* 0x000fce00078e02ff */
.L_x_226:
[----:B------:R-:W-:Y:S05]  /*6010*/  BSYNC B1 ;  /* 0x0000000000017941 */ /* 0x000fea0003800000 */
.L_x_225:
[----:B0-----:R-:W-:Y:S01]  /*6020*/  @!P5 IMAD R3, R24, R23, R2 ;  /* 0x000000171803d224 */ /* 0x001fe200078e0202 */
[----:B------:R-:W-:Y:S04]  /*6030*/  BSSY B1, `(.L_x_227) ;  /* 0x0000006000017945 */ /* 0x000fe80003800000 */
[----:B------:R0:W-:Y:S01]  /*6040*/  @!P5 STG.E.U8 desc[UR50][R8.64+0xc0], R3 ;  /* 0x0000c0030800d986 */ /* 0x0001e2000c101132 */
[----:B------:R-:W-:Y:S05]  /*6050*/  @P1 BRA `(.L_x_228) ;  /* 0x00000000000c1947 */ /* 0x000fea0003800000 */
[----:B------:R-:W0:Y:S02]  /*6060*/  LDG.E.U8 R225, desc[UR50][R6.64+0xc1] ;  /* 0x0000c13206e17981 */ /* 0x000e24000c1e1100 */
[----:B0-----:R-:W-:-:S05]  /*6070*/  PRMT R3, R225, 0x8880, RZ ;  /* 0x00008880e1037816 */ /* 0x001fca00000000ff */
[----:B------:R-:W-:-:S07]  /*6080*/  IMAD R2, R3, R22, RZ ;  /* 0x0000001603027224 */ /* 0x000fce00078e02ff */
.L_x_228:
[----:B------:R-:W-:Y:S05]  /*6090*/  BSYNC B1 ;  /* 0x0000000000017941 */ /* 0x000fea0003800000 */
.L_x_227:
[----:B------:R-:W-:Y:S01]  /*60a0*/  @!P1 IMAD R25, R25, R23, R2 ;  /* 0x0000001719199224 */ /* 0x000fe200078e0202 */
[----:B------:R-:W-:Y:S04]  /*60b0*/  BSSY B1, `(.L_x_229) ;  /* 0x0000006000017945 */ /* 0x000fe80003800000 */
[----:B------:R0:W-:Y:S01]  /*60c0*/  @!P1 STG.E.U8 desc[UR50][R8.64+0xc1], R25 ;  /* 0x0000c11908009986 */ /* 0x0001e2000c101132 */
[----:B------:R-:W-:Y:S05]  /*60d0*/  @P4 BRA `(.L_x_230) ;  /* 0x00000000000c4947 */ /* 0x000fea0003800000 */
[----:B------:R-:W0:Y:S02]  /*60e0*/  LDG.E.U8 R225, desc[UR50][R4.64+0xc0] ;  /* 0x0000c03204e17981 */ /* 0x000e24000c1e1100 */
[----:B0-----:R-:W-:-:S05]  /*60f0*/  PRMT R3, R225, 0x8880, RZ ;  /* 0x00008880e1037816 */ /* 0x001fca00000000ff */
[----:B------:R-:W-:-:S07]  /*6100*/  IMAD R2, R3, R22, RZ ;  /* 0x0000001603027224 */ /* 0x000fce00078e02ff */
.L_x_230:
[----:B------:R-:W-:Y:S05]  /*6110*/  BSYNC B1 ;  /* 0x0000000000017941 */ /* 0x000fea0003800000 */
.L_x_229:
[----:B0-----:R-:W-:Y:S01]  /*6120*/  @!P4 IMAD R3, R26, R23, R2 ;  /* 0x000000171a03c224 */ /* 0x001fe200078e0202 */
[----:B------:R-:W-:Y:S04]  /*6130*/  BSSY B1, `(.L_x_231) ;  /* 0x0000006000017945 */ /* 0x000fe80003800000 */
[----:B------:R0:W-:Y:S01]  /*6140*/  @!P4 STG.E.U8 desc[UR50][R10.64+0xc0], R3 ;  /* 0x0000c0030a00c986 */ /* 0x0001e2000c101132 */
[----:B------:R-:W-:Y:S05]  /*6150*/  @P6 BRA `(.L_x_232) ;  /* 0x00000000000c6947 */ /* 0x000fea0003800000 */
[----:B------:R-:W0:Y:S02]  /*6160*/  LDG.E.U8 R225, desc[UR50][R4.64+0xc1] ;  /* 0x0000c13204e17981 */ /* 0x000e24000c1e1100 */
[----:B0-----:R-:W-:-:S05]  /*6170*/  PRMT R3, R225, 0x8880, RZ ;  /* 0x00008880e1037816 */ /* 0x001fca00000000ff */
[----:B------:R-:W-:-:S07]  /*6180*/  IMAD R2, R3, R22, RZ ;  /* 0x0000001603027224 */ /* 0x000fce00078e02ff */
.L_x_232:
[----:B------:R-:W-:Y:S05]  /*6190*/  BSYNC B1 ;  /* 0x0000000000017941 */ /* 0x000fea0003800000 */
.L_x_231:
[----:B------:R-:W-:Y:S01]  /*61a0*/  @!P6 IMAD R27, R27, R23, R2 ;  /* 0x000000171b1be224 */ /* 0x000fe200078e0202 */
[----:B------:R-:W-:Y:S04]  /*61b0*/  BSSY B1, `(.L_x_233) ;  /* 0x0000006000017945 */ /* 0x000fe80003800000 */
[----:B------:R0:W-:Y:S01]  /*61c0*/  @!P6 STG.E.U8 desc[UR50][R10.64+0xc1], R27 ;  /* 0x0000c11b0a00e986 */ /* 0x0001e2000c101132 */
[----:B------:R-:W-:Y:S05]  /*61d0*/  @P2 BRA `(.L_x_234) ;  /* 0x00000000000c2947 */ /* 0x000fea0003800000 */
[----:B------:R-:W0:Y:S02]  /*61e0*/  LDG.E.U8 R225, desc[UR50][R6.64+0xc8] ;  /* 0x0000c83206e17981 */ /* 0x000e24000c1e1100 */
[----:B0-----:R-:W-:-:S05]  /*61f0*/  PRMT R3, R225, 0x8880, RZ ;  /* 0x00008880e1037816 */ /* 0x001fca00000000ff */
[----:B------:R-:W-:-:S07]  /*6200*/  IMAD R2, R3, R22, RZ ;  /* 0x0000001603027224 */ /* 0x000fce00078e02ff */
.L_x_234:
[----:B------:R-:W-:Y:S05]  /*6210*/  BSYNC B1 ;  /* 0x0000000000017941 */ /* 0x000fea0003800000 */
.L_x_233:
        /* <DEDUP_REMOVED lines=16> */
.L_x_236:
[----:B------:R-:W-:Y:S05]  /*6320*/  BSYNC B1 ;  /* 0x0000000000017941 */ /* 0x000fea0003800000 */
.L_x_235:
[----:B------:R-:W-:Y:S01]  /*6330*/  @!P4 IMAD R29, R29, R23, R2 ;  /* 0x000000171d1dc224 */ /* 0x000fe200078e0202 */
[----:B------:R-:W-:Y:S04]  /*6340*/  BSSY B1, `(.L_x_237) ;  /* 0x0000006000017945 */ /* 0x000fe80003800000 */
[----:B------:R0:W-:Y:S01]  /*6350*/  @!P4 STG.E.U8 desc[UR50][R8.64+0xc9], R29 ;  /* 0x0000c91d0800c986 */ /* 0x0001e2000c101132 */
[----:B------:R-:W-:Y:S05]  /*6360*/  @P3 BRA `(.L_x_238) ;  /* 0x00000000000c3947 */ /* 0x000fea0003800000 */
[----:B------:R-:W0:Y:S02]  /*6370*/  LDG.E.U8 R225, desc[UR50][R4.64+0xc8] ;  /* 0x0000c83204e17981 */ /* 0x000e24000c1e1100 */
[----:B0-----:R-:W-:-:S05]  /*6380*/  PRMT R3, R225, 0x8880, RZ ;  /* 0x00008880e1037816 */ /* 0x001fca00000000ff */
[----:B------:R-:W-:-:S07]  /*6390*/  IMAD R2, R3, R22, RZ ;  /* 0x0000001603027224 */ /* 0x000fce00078e02ff */
.L_x_238:
[----:B------:R-:W-:Y:S05]  /*63a0*/  BSYNC B1 ;  /* 0x0000000000017941 */ /* 0x000fea0003800000 */
.L_x_237:
[----:B0-----:R-:W-:Y:S01]  /*63b0*/  @!P3 IMAD R3, R30, R23, R2 ;  /* 0x000000171e03b224 */ /* 0x001fe200078e0202 */
[----:B------:R-:W-:Y:S04]  /*63c0*/  BSSY B1, `(.L_x_239) ;  /* 0x0000006000017945 */ /* 0x000fe80003800000 */
[----:B------:R0:W-:Y:S01]  /*63d0*/  @!P3 STG.E.U8 desc[UR50][R10.64+0xc8], R3 ;  /* 0x0000c8030a00b986 */ /* 0x0001e2000c101132 */
[----:B------:R-:W-:Y:S05]  /*63e0*/  @P2 BRA `(.L_x_240) ;  /* 0x00000000000c2947 */ /* 0x000fea0003800000 */
[----:B------:R-:W0:Y:S02]  /*63f0*/  LDG.E.U8 R225, desc[UR50][R4.64+0xc9] ;  /* 0x0000c93204e17981 */ /* 0x000e24000c1e1100 */
[----:B0-----:R-:W-:-:S05]  /*6400*/  PRMT R3, R225, 0x8880, RZ ;  /* 0x00008880e1037816 */ /* 0x001fca00000000ff */
[----:B------:R-:W-:-:S07]  /*6410*/  IMAD R2, R3, R22, RZ ;  /* 0x0000001603027224 */ /* 0x000fce00078e02ff */
.L_x_240:
[----:B------:R-:W-:Y:S05]  /*6420*/  BSYNC B1 ;  /* 0x0000000000017941 */ /* 0x000fea0003800000 */
.L_x_239:
[----:B------:R-:W-:Y:S01]  /*6430*/  @!P2 IMAD R31, R31, R23, R2 ;  /* 0x000000171f1fa224 */ /* 0x000fe200078e0202 */
[----:B------:R-:W-:Y:S04]  /*6440*/  BSSY B1, `(.L_x_241) ;  /* 0x0000006000017945 */ /* 0x000fe80003800000 */
[----:B------:R0:W-:Y:S01]  /*6450*/  @!P2 STG.E.U8 desc[UR50][R10.64+0xc9], R31 ;  /* 0x0000c91f0a00a986 */ /* 0x0001e2000c101132 */
[----:B------:R-:W-:Y:S05]  /*6460*/  @P6 BRA `(.L_x_242) ;  /* 0x00000000000c6947 */ /* 0x000fea0003800000 */
[----:B------:R-:W0:Y:S02]  /*6470*/  LDG.E.U8 R225, desc[UR50][R6.64+0xd0] ;  /* 0x0000d03206e17981 */ /* 0x000e24000c1e1100 */
[----:B0-----:R-:W-:-:S05]  /*6480*/  PRMT R3, R225, 0x8880, RZ ;  /* 0x00008880e1037816 */ /* 0x001fca00000000ff */
[----:B------:R-:W-:-:S07]  /*6490*/  IMAD R2, R3, R22, RZ ;  /* 0x0000001603027224 */ /* 0x000fce00078e02ff */
.L_x_242:
[----:B------:R-:W-:Y:S05]  /*64a0*/  BSYNC B1 ;  /* 0x0000000000017941 */ /* 0x000fea0003800000 */
.L_x_241:
[----:B0-----:R-:W-:Y:S01]  /*64b0*/  @!P6 IMAD R3, R32, R23, R2 ;  /* 0x000000172003e224 */ /* 0x001fe200078e0202 */
[----:B------:R-:W-:Y:S04]  /*64c0*/  BSSY B1, `(.L_x_243) ;  /* 0x0000006000017945 */ /* 0x000fe80003800000 */
[----:B------:R0:W-:Y:S01]  /*64d0*/  @!P6 STG.E.U8 desc[UR50][R8.64+0xd0], R3 ;  /* 0x0000d0030800e986 */ /* 0x0001e2000c101132 */
[----:B------:R-:W-:Y:S05]  /*64e0*/  @P5 BRA `(.L_x_244) ;  /* 0x00000000000c5947 */ /* 0x000fea0003800000 */
[----:B------:R-:W0:Y:S02]  /*64f0*/  LDG.E.U8 R225, desc[UR50][R6.64+0xd1] ;  /* 0x0000d13206e17981 */ /* 0x000e24000c1e1100 */
[----:B0-----:R-:W-:-:S05]  /*6500*/  PRMT R3, R225, 0x8880, RZ ;  /* 0x00008880e1037816 */ /* 0x001fca00000000ff */
[----:B------:R-:W-:-:S07]  /*6510*/  IMAD R2, R3, R22, RZ ;  /* 0x0000001603027224 */ /* 0x000fce00078e02ff */
.L_x_244:
[----:B------:R-:W-:Y:S05]  /*6520*/  BSYNC B1 ;  /* 0x0000000000017941 */ /* 0x000fea0003800000 */
.L_x_243:
[----:B------:R-:W-:Y:S01]  /*6530*/  @!P5 IMAD R33, R33, R23, R2 ;  /* 0x000000172121d224 */ /* 0x000fe200078e0202 */
[----:B------:R-:W-:Y:S04]  /*6540*/  BSSY B1, `(.L_x_245) ;  /* 0x0000006000017945 */ /* 0x000fe80003800000 */
[----:B------:R0:W-:Y:S01]  /*6550*/  @!P5 STG.E.U8 desc[UR50][R8.64+0xd1], R33 ;  /* 0x0000d1210800d986 */ /* 0x0001e2000c101132 */
[----:B------:R-:W-:Y:S05]  /*6560*/  @P1 BRA `(.L_x_246) ;  /* 0x00000000000c1947 */ /* 0x000fea0003800000 */
[----:B------:R-:W0:Y:S02]  /*6570*/  LDG.E.U8 R225, desc[UR50][R4.64+0xd0] ;  /* 0x0000d03204e17981 */ /* 0x000e24000c1e1100 */
[----:B0-----:R-:W-:-:S05]  /*6580*/  PRMT R3, R225, 0x8880, RZ ;  /* 0x00008880e1037816 */ /* 0x001fca00000000ff */
[----:B------:R-:W-:-:S07]  /*6590*/  IMAD R2, R3, R22, RZ ;  /* 0x0000001603027224 */ /* 0x000fce00078e02ff */
.L_x_246:
[----:B------:R-:W-:Y:S05]  /*65a0*/  BSYNC B1 ;  /* 0x0000000000017941 */ /* 0x000fea0003800000 */
.L_x_245:
        /* <DEDUP_REMOVED lines=16> */
.L_x_248:
[----:B------:R-:W-:Y:S05]  /*66b0*/  BSYNC B1 ;  /* 0x0000000000017941 */ /* 0x000fea0003800000 */
.L_x_247:
[----:B------:R-:W-:Y:S01]  /*66c0*/  @!P0 IMAD R35, R35, R23, R2 ;  /* 0x0000001723238224 */ /* 0x000fe200078e0202 */
[----:B------:R-:W-:Y:S04]  /*66d0*/  BSSY B1, `(.L_x_249) ;  /* 0x0000006000017945 */ /* 0x000fe80003800000 */
[----:B------:R0:W-:Y:S01]  /*66e0*/  @!P0 STG.E.U8 desc[UR50][R10.64+0xd1], R35 ;  /* 0x0000d1230a008986 */ /* 0x0001e2000c101132 */
[----:B------:R-:W-:Y:S05]  /*66f0*/  @P5 BRA `(.L_x_250) ;  /* 0x00000000000c5947 */ /* 0x000fea0003800000 */
[----:B------:R-:W0:Y:S02]  /*6700*/  LDG.E.U8 R225, desc[UR50][R6.64+0xd8] ;  /* 0x0000d83206e17981 */ /* 0x000e24000c1e1100 */
[----:B0-----:R-:W-:-:S05]  /*6710*/  PRMT R3, R225, 0x8880, RZ ;  /* 0x00008880e1037816 */ /* 0x001fca00000000ff */
[----:B------:R-:W-:-:S07]  /*6720*/  IMAD R2, R3, R22, RZ ;  /* 0x0000001603027224 */ /* 0x000fce00078e02ff */
.L_x_250:
[----:B------:R-:W-:Y:S05]  /*6730*/  BSYNC B1 ;  /* 0x0000000000017941 */ /* 0x000fea0003800000 */
.L_x_249:
[----:B0-----:R-:W-:Y:S01]  /*6740*/  @!P5 IMAD R3, R36, R23, R2 ;  /* 0x000000172403d224 */ /* 0x001fe200078e0202 */
[----:B------:R-:W-:Y:S04]  /*6750*/  BSSY B1, `(.L_x_251) ;  /* 0x0000006000017945 */ /* 0x000fe80003800000 */
[----:B------:R0:W-:Y:S01]  /*6760*/  @!P5 STG.E.U8 desc[UR50][R8.64+0xd8], R3 ;  /* 0x0000d8030800d986 */ /* 0x0001e2000c101132 */
[----:B------:R-:W-:Y:S05]  /*6770*/  @P1 BRA `(.L_x_252) ;  /* 0x00000000000c1947 */ /* 0x000fea0003800000 */
[----:B------:R-:W0:Y:S02]  /*6780*/  LDG.E.U8 R225, desc[UR50][R6.64+0xd9] ;  /* 0x0000d93206e17981 */ /* 0x000e24000c1e1100 */
[----:B0-----:R-:W-:-:S05]  /*6790*/  PRMT R3, R225, 0x8880, RZ ;  /* 0x00008880e1037816 */ /* 0x001fca00000000ff */
[----:B------:R-:W-:-:S07]  /*67a0*/  IMAD R2, R3, R22, RZ ;  /* 0x0000001603027224 */ /* 0x000fce00078e02ff */
.L_x_252:
[----:B------:R-:W-:Y:S05]  /*67b0*/  BSYNC B1 ;  /* 0x0000000000017941 */ /* 0x000fea0003800000 */
.L_x_251:
[----:B------:R-:W-:Y:S01]  /*67c0*/  @!P1 IMAD R37, R37, R23, R2 ;  /* 0x0000001725259224 */ /* 0x000fe200078e0202 */
[----:B------:R-:W-:Y:S04]  /*67d0*/  BSSY B1, `(.L_x_253) ;  /* 0x0000006000017945 */ /* 0x000fe80003800000 */
[----:B------:R0:W-:Y:S01]  /*67e0*/  @!P1 STG.E.U8 desc[UR50][R8.64+0xd9], R37 ;  /* 0x0000d92508009986 */ /* 0x0001e2000c101132 */
[----:B------:R-:W-:Y:S05]  /*67f0*/  @P4 BRA `(.L_x_254) ;  /* 0x00000000000c4947 */ /* 0x000fea0003800000 */
[----:B------:R-:W0:Y:S02]  /*6800*/  LDG.E.U8 R225, desc[UR50][R4.64+0xd8] ;  /* 0x0000d83204e17981 */ /* 0x000e24000c1e1100 */
[----:B0-----:R-:W-:-:S05]  /*6810*/  PRMT R3, R225, 0x8880, RZ ;  /* 0x00008880e1037816 */ /* 0x001fca00000000ff */
[----:B------:R-:W-:-:S07]  /*6820*/  IMAD R2, R3, R22, RZ ;  /* 0x0000001603027224 */ /* 0x000fce00078e02ff */
.L_x_254:
[----:B------:R-:W-:Y:S05]  /*6830*/  BSYNC B1 ;  /* 0x0000000000017941 */ /* 0x000fea0003800000 */
.L_x_253:
[----:B0-----:R-:W-:Y:S01]  /*6840*/  @!P4 IMAD R3, R38, R23, R2 ;  /* 0x000000172603c224 */ /* 0x001fe200078e0202 */
[----:B------:R-:W-:Y:S04]  /*6850*/  BSSY B1, `(.L_x_255) ;  /* 0x0000006000017945 */ /* 0x000fe80003800000 */
[----:B------:R0:W-:Y:S01]  /*6860*/  @!P4 STG.E.U8 desc[UR50][R10.64+0xd8], R3 ;  /* 0x0000d8030a00c986 */ /* 0x0001e2000c101132 */
[----:B------:R-:W-:Y:S05]  /*6870*/  @P6 BRA `(.L_x_256) ;  /* 0x00000000000c6947 */ /* 0x000fea0003800000 */
[----:B------:R-:W0:Y:S02]  /*6880*/  LDG.E.U8 R225, desc[UR50][R4.64+0xd9] ;  /* 0x0000d93204e17981 */ /* 0x000e24000c1e1100 */
[----:B0-----:R-:W-:-:S05]  /*6890*/  PRMT R3, R225, 0x8880, RZ ;  /* 0x00008880e1037816 */ /* 0x001fca00000000ff */
[----:B------:R-:W-:-:S07]  /*68a0*/  IMAD R2, R3, R22, RZ ;  /* 0x0000001603027224 */ /* 0x000fce00078e02ff */
.L_x_256:
[----:B------:R-:W-:Y:S05]  /*68b0*/  BSYNC B1 ;  /* 0x0000000000017941 */ /* 0x000fea0003800000 */
.L_x_255:
[----:B------:R-:W-:Y:S01]  /*68c0*/  @!P6 IMAD R39, R39, R23, R2 ;  /* 0x000000172727e224 */ /* 0x000fe200078e0202 */
[----:B------:R-:W-:Y:S04]  /*68d0*/  BSSY B1, `(.L_x_257) ;  /* 0x0000006000017945 */ /* 0x000fe80003800000 */
[----:B------:R0:W-:Y:S01]  /*68e0*/  @!P6 STG.E.U8 desc[UR50][R10.64+0xd9], R39 ;  /* 0x0000d9270a00e986 */ /* 0x0001e2000c101132 */
[----:B------:R-:W-:Y:S05]  /*68f0*/  @P2 BRA `(.L_x_258) ;  /* 0x00000000000c2947 */ /* 0x000fea0003800000 */
[----:B------:R-:W0:Y:S02]  /*6900*/  LDG.E.U8 R225, desc[UR50][R6.64+0xe0] ;  /* 0x0000e03206e17981 */ /* 0x000e24000c1e1100 */
[----:B0-----:R-:W-:-:S05]  /*6910*/  PRMT R3, R225, 0x8880, RZ ;  /* 0x00008880e1037816 */ /* 0x001fca00000000ff */
[----:B------:R-:W-:-:S07]  /*6920*/  IMAD R2, R3, R22, RZ ;  /* 0x0000001603027224 */ /* 0x000fce00078e02ff */
.L_x_258:
[----:B------:R-:W-:Y:S05]  /*6930*/  BSYNC B1 ;  /* 0x0000000000017941 */ /* 0x000fea0003800000 */
.L_x_257:
        /* <DEDUP_REMOVED lines=16> */
.L_x_260:
[----:B------:R-:W-:Y:S05]  /*6a40*/  BSYNC B1 ;  /* 0x0000000000017941 */ /* 0x000fea0003800000 */
.L_x_259:
[----:B------:R-:W-:Y:S01]  /*6a50*/  @!P4 IMAD R41, R41, R23, R2 ;  /* 0x000000172929c224 */ /* 0x000fe200078e0202 */
[----:B------:R-:W-:Y:S04]  /*6a60*/  BSSY B1, `(.L_x_261) ;  /* 0x0000006000017945 */ /* 0x000fe80003800000 */
[----:B------:R0:W-:Y:S01]  /*6a70*/  @!P4 STG.E.U8 desc[UR50][R8.64+0xe1], R41 ;  /* 0x0000e1290800c986 */ /* 0x0001e2000c101132 */
[----:B------:R-:W-:Y:S05]  /*6a80*/  @P3 BRA `(.L_x_262) ;  /* 0x00000000000c3947 */ /* 0x000fea0003800000 */
[----:B------:R-:W0:Y:S02]  /*6a90*/  LDG.E.U8 R225, desc[UR50][R4.64+0xe0] ;  /* 0x0000e03204e17981 */ /* 0x000e24000c1e1100 */
[----:B0-----:R-:W-:-:S05]  /*6aa0*/  PRMT R3, R225, 0x8880, RZ ;  /* 0x00008880e1037816 */ /* 0x001fca00000000ff */
[----:B------:R-:W-:-:S07]  /*6ab0*/  IMAD R2, R3, R22, RZ ;  /* 0x0000001603027224 */ /* 0x000fce00078e02ff */
.L_x_262:
[----:B------:R-:W-:Y:S05]  /*6ac0*/  BSYNC B1 ;  /* 0x0000000000017941 */ /* 0x000fea0003800000 */
.L_x_261:
[----:B0-----:R-:W-:Y:S01]  /*6ad0*/  @!P3 IMAD R3, R42, R23, R2 ;  /* 0x000000172a03b224 */ /* 0x001fe200078e0202 */
[----:B------:R-:W-:Y:S04]  /*6ae0*/  BSSY B1, `(.L_x_263) ;  /* 0x0000006000017945 */ /* 0x000fe80003800000 */
[----:B------:R0:W-:Y:S01]  /*6af0*/  @!P3 STG.E.U8 desc[UR50][R10.64+0xe0], R3 ;  /* 0x0000e0030a00b986 */ /* 0x0001e2000c101132 */
[----:B------:R-:W-:Y:S05]  /*6b00*/  @P2 BRA `(.L_x_264) ;  /* 0x00000000000c2947 */ /* 0x000fea0003800000 */
[----:B------:R-:W0:Y:S02]  /*6b10*/  LDG.E.U8 R225, desc[UR50][R4.64+0xe1] ;  /* 0x0000e13204e17981 */ /* 0x000e24000c1e1100 */
[----:B0-----:R-:W-:-:S05]  /*6b20*/  PRMT R3, R225, 0x8880, RZ ;  /* 0x00008880e1037816 */ /* 0x001fca00000000ff */
[----:B------:R-:W-:-:S07]  /*6b30*/  IMAD R2, R3, R22, RZ ;  /* 0x0000001603027224 */ /* 0x000fce00078e02ff */
.L_x_264:
[----:B------:R-:W-:Y:S05]  /*6b40*/  BSYNC B1 ;  /* 0x0000000000017941 */ /* 0x000fea0003800000 */
.L_x_263:
[----:B------:R-:W-:Y:S01]  /*6b50*/  @!P2 IMAD R43, R43, R23, R2 ;  /* 0x000000172b2ba224 */ /* 0x000fe200078e0202 */
[----:B------:R-:W-:Y:S04]  /*6b60*/  BSSY B1, `(.L_x_265) ;  /* 0x0000006000017945 */ /* 0x000fe80003800000 */
[----:B------:R0:W-:Y:S01]  /*6b70*/  @!P2 STG.E.U8 desc[UR50][R10.64+0xe1], R43 ;  /* 0x0000e12b0a00a986 */ /* 0x0001e2000c101132 */
[----:B------:R-:W-:Y:S05]  /*6b80*/  @P6 BRA `(.L_x_266) ;  /* 0x00000000000c6947 */ /* 0x000fea0003800000 */
[----:B------:R-:W0:Y:S02]  /*6b90*/  LDG.E.U8 R225, desc[UR50][R6.64+0xe8] ;  /* 0x0000e83206e17981 */ /* 0x000e24000c1e1100 */
[----:B0-----:R-:W-:-:S05]  /*6ba0*/  PRMT R3, R225, 0x8880, RZ ;  /* 0x00008880e1037816 */ /* 0x001fca00000000ff */
[----:B------:R-:W-:-:S07]  /*6bb0*/  IMAD R2, R3, R22, RZ ;  /* 0x0000001603027224 */ /* 0x000fce00078e02ff */
.L_x_266:
[----:B------:R-:W-:Y:S05]  /*6bc0*/  BSYNC B1 ;  /* 0x0000000000017941 */ /* 0x000fea0003800000 */
.L_x_265:
[----:B0-----:R-:W-:Y:S01]  /*6bd0*/  @!P6 IMAD R3, R44, R23, R2 ;  /* 0x000000172c03e224 */ /* 0x001fe200078e0202 */
[----:B------:R-:W-:Y:S04]  /*6be0*/  BSSY B1, `(.L_x_267) ;  /* 0x0000006000017945 */ /* 0x000fe80003800000 */
[----:B------:R0:W-:Y:S01]  /*6bf0*/  @!P6 STG.E.U8 desc[UR50][R8.64+0xe8], R3 ;  /* 0x0000e8030800e986 */ /* 0x0001e2000c101132 */
[----:B------:R-:W-:Y:S05]  /*6c00*/  @P5 BRA `(.L_x_268) ;  /* 0x00000000000c5947 */ /* 0x000fea0003800000 */
[----:B------:R-:W0:Y:S02]  /*6c10*/  LDG.E.U8 R225, desc[UR50][R6.64+0xe9] ;  /* 0x0000e93206e17981 */ /* 0x000e24000c1e1100 */
[----:B0-----:R-:W-:-:S05]  /*6c20*/  PRMT R3, R225, 0x8880, RZ ;  /* 0x00008880e1037816 */ /* 0x001fca00000000ff */
[----:B------:R-:W-:-:S07]  /*6c30*/  IMAD R2, R3, R22, RZ ;  /* 0x0000001603027224 */ /* 0x000fce00078e02ff */
.L_x_268:
[----:B------:R-:W-:Y:S05]  /*6c40*/  BSYNC B1 ;  /* 0x0000000000017941 */ /* 0x000fea0003800000 */
.L_x_267:
[----:B------:R-:W-:Y:S01]  /*6c50*/  @!P5 IMAD R45, R45, R23, R2 ;  /* 0x000000172d2dd224 */ /* 0x000fe200078e0202 */
[----:B------:R-:W-:Y:S04]  /*6c60*/  BSSY B1, `(.L_x_269) ;  /* 0x0000006000017945 */ /* 0x000fe80003800000 */
[----:B------:R0:W-:Y:S01]  /*6c70*/  @!P5 STG.E.U8 desc[UR50][R8.64+0xe9], R45 ;  /* 0x0000e92d0800d986 */ /* 0x0001e2000c101132 */
[----:B------:R-:W-:Y:S05]  /*6c80*/  @P1 BRA `(.L_x_270) ;  /* 0x00000000000c1947 */ /* 0x000fea0003800000 */
[----:B------:R-:W0:Y:S02]  /*6c90*/  LDG.E.U8 R225, desc[UR50][R4.64+0xe8] ;  /* 0x0000e83204e17981 */ /* 0x000e24000c1e1100 */
[----:B0-----:R-:W-:-:S05]  /*6ca0*/  PRMT R3, R225, 0x8880, RZ ;  /* 0x00008880e1037816 */ /* 0x001fca00000000ff */
[----:B------:R-:W-:-:S07]  /*6cb0*/  IMAD R2, R3, R22, RZ ;  /* 0x0000001603027224 */ /* 0x000fce00078e02ff */
.L_x_270:
[----:B------:R-:W-:Y:S05]  /*6cc0*/  BSYNC B1 ;  /* 0x0000000000017941 */ /* 0x000fea0003800000 */
.L_x_269:
        /* <DEDUP_REMOVED lines=16> */
.L_x_272:
[----:B------:R-:W-:Y:S05]  /*6dd0*/  BSYNC B1 ;  /* 0x0000000000017941 */ /* 0x000fea0003800000 */
.L_x_271:
[----:B------:R-:W-:Y:S01]  /*6de0*/  @!P0 IMAD R47, R47, R23, R2 ;  /* 0x000000172f2f8224 */ /* 0x000fe200078e0202 */
[----:B------:R-:W-:Y:S04]  /*6df0*/  BSSY B1, `(.L_x_273) ;  /* 0x0000006000017945 */ /* 0x000fe80003800000 */
[----:B------:R0:W-:Y:S01]  /*6e00*/  @!P0 STG.E.U8 desc[UR50][R10.64+0xe9], R47 ;  /* 0x0000e92f0a008986 */ /* 0x0001e2000c101132 */
[----:B------:R-:W-:Y:S05]  /*6e10*/  @P5 BRA `(.L_x_274) ;  /* 0x00000000000c5947 */ /* 0x000fea0003800000 */
[----:B------:R-:W0:Y:S02]  /*6e20*/  LDG.E.U8 R225, desc[UR50][R6.64+0xf0] ;  /* 0x0000f03206e17981 */ /* 0x000e24000c1e1100 */
[----:B0-----:R-:W-:-:S05]  /*6e30*/  PRMT R3, R225, 0x8880, RZ ;  /* 0x00008880e1037816 */ /* 0x001fca00000000ff */
[----:B------:R-:W-:-:S07]  /*6e40*/  IMAD R2, R3, R22, RZ ;  /* 0x0000001603027224 */ /* 0x000fce00078e02ff */
.L_x_274:
[----:B------:R-:W-:Y:S05]  /*6e50*/  BSYNC B1 ;  /* 0x0000000000017941 */ /* 0x000fea0003800000 */
.L_x_273:
[----:B0-----:R-:W-:Y:S01]  /*6e60*/  @!P5 IMAD R3, R48, R23, R2 ;  /* 0x000000173003d224 */ /* 0x001fe200078e0202 */
[----:B------:R-:W-:Y:S04]  /*6e70*/  BSSY B1, `(.L_x_275) ;  /* 0x0000006000017945 */ /* 0x000fe80003800000 */
[----:B------:R0:W-:Y:S01]  /*6e80*/  @!P5 STG.E.U8 desc[UR50][R8.64+0xf0], R3 ;  /* 0x0000f0030800d986 */ /* 0x0001e2000c101132 */
[----:B------:R-:W-:Y:S05]  /*6e90*/  @P1 BRA `(.L_x_276) ;  /* 0x00000000000c1947 */ /* 0x000fea0003800000 */
[----:B------:R-:W0:Y:S02]  /*6ea0*/  LDG.E.U8 R225, desc[UR50][R6.64+0xf1] ;  /* 0x0000f13206e17981 */ /* 0x000e24000c1e1100 */
[----:B0-----:R-:W-:-:S05]  /*6eb0*/  PRMT R3, R225, 0x8880, RZ ;  /* 0x00008880e1037816 */ /* 0x001fca00000000ff */
[----:B------:R-:W-:-:S07]  /*6ec0*/  IMAD R2, R3, R22, RZ ;  /* 0x0000001603027224 */ /* 0x000fce00078e02ff */
.L_x_276:
[----:B------:R-:W-:Y:S05]  /*6ed0*/  BSYNC B1 ;  /* 0x0000000000017941 */ /* 0x000fea0003800000 */
.L_x_275:
[----:B------:R-:W-:Y:S01]  /*6ee0*/  @!P1 IMAD R49, R49, R23, R2 ;  /* 0x0000001731319224 */ /* 0x000fe200078e0202 */
[----:B------:R-:W-:Y:S04]  /*6ef0*/  BSSY B1, `(.L_x_277) ;  /* 0x0000006000017945 */ /* 0x000fe80003800000 */
[----:B------:R0:W-:Y:S01]  /*6f00*/  @!P1 STG.E.U8 desc[UR50][R8.64+0xf1], R49 ;  /* 0x0000f13108009986 */ /* 0x0001e2000c101132 */
[----:B------:R-:W-:Y:S05]  /*6f10*/  @P4 BRA `(.L_x_278) ;  /* 0x00000000000c4947 */ /* 0x000fea0003800000 */
[----:B------:R-:W0:Y:S02]  /*6f20*/  LDG.E.U8 R225, desc[UR50][R4.64+0xf0] ;  /* 0x0000f03204e17981 */ /* 0x000e24000c1e1100 */
[----:B0-----:R-:W-:-:S05]  /*6f30*/  PRMT R3, R225, 0x8880, RZ ;  /* 0x00008880e1037816 */ /* 0x001fca00000000ff */
[----:B------:R-:W-:-:S07]  /*6f40*/  IMAD R2, R3, R22, RZ ;  /* 0x0000001603027224 */ /* 0x000fce00078e02ff */
.L_x_278:
[----:B------:R-:W-:Y:S05]  /*6f50*/  BSYNC B1 ;  /* 0x0000000000017941 */ /* 0x000fea0003800000 */
.L_x_277:
[----:B0-----:R-:W-:Y:S01]  /*6f60*/  @!P4 IMAD R3, R50, R23, R2 ;  /* 0x000000173203c224 */ /* 0x001fe200078e0202 */
[----:B------:R-:W-:Y:S04]  /*6f70*/  BSSY B1, `(.L_x_279) ;  /* 0x0000006000017945 */ /* 0x000fe80003800000 */
[----:B------:R0:W-:Y:S01]  /*6f80*/  @!P4 STG.E.U8 desc[UR50][R10.64+0xf0], R3 ;  /* 0x0000f0030a00c986 */ /* 0x0001e2000c101132 */
[----:B------:R-:W-:Y:S05]  /*6f90*/  @P6 BRA `(.L_x_280) ;  /* 0x00000000000c6947 */ /* 0x000fea0003800000 */
[----:B------:R-:W0:Y:S02]  /*6fa0*/  LDG.E.U8 R225, desc[UR50][R4.64+0xf1] ;  /* 0x0000f13204e17981 */ /* 0x000e24000c1e1100 */
[----:B0-----:R-:W-:-:S05]  /*6fb0*/  PRMT R3, R225, 0x8880, RZ ;  /* 0x00008880e1037816 */ /* 0x001fca00000000ff */
[----:B------:R-:W-:-:S07]  /*6fc0*/  IMAD R2, R3, R22, RZ ;  /* 0x0000001603027224 */ /* 0x000fce00078e02ff */
.L_x_280:
[----:B------:R-:W-:Y:S05]  /*6fd0*/  BSYNC B1 ;  /* 0x0000000000017941 */ /* 0x000fea0003800000 */
.L_x_279:
[----:B------:R-:W-:Y:S01]  /*6fe0*/  @!P6 IMAD R51, R51, R23, R2 ;  /* 0x000000173333e224 */ /* 0x000fe200078e0202 */
[----:B------:R-:W-:Y:S04]  /*6ff0*/  BSSY B1, `(.L_x_281) ;  /* 0x0000006000017945 */ /* 0x000fe80003800000 */
[----:B------:R0:W-:Y:S01]  /*7000*/  @!P6 STG.E.U8 desc[UR50][R10.64+0xf1], R51 ;  /* 0x0000f1330a00e986 */ /* 0x0001e2000c101132 */
[----:B------:R-:W-:Y:S05]  /*7010*/  @P2 BRA `(.L_x_282) ;  /* 0x00000000000c2947 */ /* 0x000fea0003800000 */
[----:B------:R-:W0:Y:S02]  /*7020*/  LDG.E.U8 R225, desc[UR50][R6.64+0xf8] ;  /* 0x0000f83206e17981 */ /* 0x000e24000c1e1100 */
[----:B0-----:R-:W-:-:S05]  /*7030*/  PRMT R3, R225, 0x8880, RZ ;  /* 0x00008880e1037816 */ /* 0x001fca00000000ff */
[----:B------:R-:W-:-:S07]  /*7040*/  IMAD R2, R3, R22, RZ ;  /* 0x0000001603027224 */ /* 0x000fce00078e02ff */
.L_x_282:
[----:B------:R-:W-:Y:S05]  /*7050*/  BSYNC B1 ;  /* 0x0000000000017941 */ /* 0x000fea0003800000 */
.L_x_281:
        /* <DEDUP_REMOVED lines=16> */
.L_x_284:
[----:B------:R-:W-:Y:S05]  /*7160*/  BSYNC B1 ;  /* 0x0000000000017941 */ /* 0x000fea0003800000 */
.L_x_283:
[----:B------:R-:W-:Y:S01]  /*7170*/  @!P4 IMAD R53, R53, R23, R2 ;  /* 0x000000173535c224 */ /* 0x000fe200078e0202 */
[----:B------:R-:W-:Y:S04]  /*7180*/  BSSY B1, `(.L_x_285) ;  /* 0x0000006000017945 */ /* 0x000fe80003800000 */
[----:B------:R0:W-:Y:S01]  /*7190*/  @!P4 STG.E.U8 desc[UR50][R8.64+0xf9], R53 ;  /* 0x0000f9350800c986 */ /* 0x0001e2000c101132 */
[----:B------:R-:W-:Y:S05]  /*71a0*/  @P3 BRA `(.L_x_286) ;  /* 0x00000000000c3947 */ /* 0x000fea0003800000 */
[----:B------:R-:W0:Y:S02]  /*71b0*/  LDG.E.U8 R225, desc[UR50][R4.64+0xf8] ;  /* 0x0000f83204e17981 */ /* 0x000e24000c1e1100 */
[----:B0-----:R-:W-:-:S05]  /*71c0*/  PRMT R3, R225, 0x8880, RZ ;  /* 0x00008880e1037816 */ /* 0x001fca00000000ff */
[----:B------:R-:W-:-:S07]  /*71d0*/  IMAD R2, R3, R22, RZ ;  /* 0x0000001603027224 */ /* 0x000fce00078e02ff */
.L_x_286:
[----:B------:R-:W-:Y:S05]  /*71e0*/  BSYNC B1 ;  /* 0x0000000000017941 */ /* 0x000fea0003800000 */
.L_x_285:
[----:B0-----:R-:W-:Y:S01]  /*71f0*/  @!P3 IMAD R3, R54, R23, R2 ;  /* 0x000000173603b224 */ /* 0x001fe200078e0202 */
[----:B------:R-:W-:Y:S04]  /*7200*/  BSSY B1, `(.L_x_287) ;  /* 0x0000006000017945 */ /* 0x000fe80003800000 */
[----:B------:R0:W-:Y:S01]  /*7210*/  @!P3 STG.E.U8 desc[UR50][R10.64+0xf8], R3 ;  /* 0x0000f8030a00b986 */ /* 0x0001e2000c101132 */
[----:B------:R-:W-:Y:S05]  /*7220*/  @P2 BRA `(.L_x_288) ;  /* 0x00000000000c2947 */ /* 0x000fea0003800000 */
[----:B------:R-:W0:Y:S02]  /*7230*/  LDG.E.U8 R225, desc[UR50][R4.64+0xf9] ;  /* 0x0000f93204e17981 */ /* 0x000e24000c1e1100 */
[----:B0-----:R-:W-:-:S05]  /*7240*/  PRMT R3, R225, 0x8880, RZ ;  /* 0x00008880e1037816 */ /* 0x001fca00000000ff */
[----:B------:R-:W-:-:S07]  /*7250*/  IMAD R2, R3, R22, RZ ;  /* 0x0000001603027224 */ /* 0x000fce00078e02ff */
.L_x_288:
[----:B------:R-:W-:Y:S05]  /*7260*/  BSYNC B1 ;  /* 0x0000000000017941 */ /* 0x000fea0003800000 */
.L_x_287:
[----:B------:R-:W-:Y:S01]  /*7270*/  @!P2 IMAD R55, R55, R23, R2 ;  /* 0x000000173737a224 */ /* 0x000fe200078e0202 */
[----:B------:R-:W-:Y:S04]  /*7280*/  BSSY B1, `(.L_x_289) ;  /* 0x0000006000017945 */ /* 0x000fe80003800000 */
[----:B------:R0:W-:Y:S01]  /*7290*/  @!P2 STG.E.U8 desc[UR50][R10.64+0xf9], R55 ;  /* 0x0000f9370a00a986 */ /* 0x0001e2000c101132 */
[----:B------:R-:W-:Y:S05]  /*72a0*/  @P6 BRA `(.L_x_290) ;  /* 0x00000000000c6947 */ /* 0x000fea0003800000 */
[----:B------:R-:W0:Y:S02]  /*72b0*/  LDG.E.U8 R225, desc[UR50][R6.64+0x100] ;  /* 0x0001003206e17981 */ /* 0x000e24000c1e1100 */
[----:B0-----:R-:W-:-:S05]  /*72c0*/  PRMT R3, R225, 0x8880, RZ ;  /* 0x00008880e1037816 */ /* 0x001fca00000000ff */
[----:B------:R-:W-:-:S07]  /*72d0*/  IMAD R2, R3, R22, RZ ;  /* 0x0000001603027224 */ /* 0x000fce00078e02ff */
.L_x_290:
[----:B------:R-:W-:Y:S05]  /*72e0*/  BSYNC B1 ;  /* 0x0000000000017941 */ /* 0x000fea0003800000 */
.L_x_289:
[----:B0-----:R-:W-:Y:S01]  /*72f0*/  @!P6 IMAD R3, R56, R23, R2 ;  /* 0x000000173803e224 */ /* 0x001fe200078e0202 */
[----:B------:R-:W-:Y:S04]  /*7300*/  BSSY B1, `(.L_x_291) ;  /* 0x0000006000017945 */ /* 0x000fe80003800000 */
[----:B------:R0:W-:Y:S01]  /*7310*/  @!P6 STG.E.U8 desc[UR50][R8.64+0x100], R3 ;  /* 0x000100030800e986 */ /* 0x0001e2000c101132 */
[----:B------:R-:W-:Y:S05]  /*7320*/  @P5 BRA `(.L_x_292) ;  /* 0x00000000000c5947 */ /* 0x000fea0003800000 */
[----:B------:R-:W0:Y:S02]  /*7330*/  LDG.E.U8 R225, desc[UR50][R6.64+0x101] ;  /* 0x0001013206e17981 */ /* 0x000e24000c1e1100 */
[----:B0-----:R-:W-:-:S05]  /*7340*/  PRMT R3, R225, 0x8880, RZ ;  /* 0x00008880e1037816 */ /* 0x001fca00000000ff */
[----:B------:R-:W-:-:S07]  /*7350*/  IMAD R2, R3, R22, RZ ;  /* 0x0000001603027224 */ /* 0x000fce00078e02ff */
.L_x_292:
[----:B------:R-:W-:Y:S05]  /*7360*/  BSYNC B1 ;  /* 0x0000000000017941 */ /* 0x000fea0003800000 */
.L_x_291:
[----:B------:R-:W-:Y:S01]  /*7370*/  @!P5 IMAD R57, R57, R23, R2 ;  /* 0x000000173939d224 */ /* 0x000fe200078e0202 */
[----:B------:R-:W-:Y:S04]  /*7380*/  BSSY B1, `(.L_x_293) ;  /* 0x0000006000017945 */ /* 0x000fe80003800000 */
[----:B------:R0:W-:Y:S01]  /*7390*/  @!P5 STG.E.U8 desc[UR50][R8.64+0x101], R57 ;  /* 0x000101390800d986 */ /* 0x0001e2000c101132 */
[----:B------:R-:W-:Y:S05]  /*73a0*/  @P1 BRA `(.L_x_294) ;  /* 0x00000000000c1947 */ /* 0x000fea0003800000 */
[----:B------:R-:W0:Y:S02]  /*73b0*/  LDG.E.U8 R225, desc[UR50][R4.64+0x100] ;  /* 0x0001003204e17981 */ /* 0x000e24000c1e1100 */
[----:B0-----:R-:W-:-:S05]  /*73c0*/  PRMT R3, R225, 0x8880, RZ ;  /* 0x00008880e1037816 */ /* 0x001fca00000000ff */
[----:B------:R-:W-:-:S07]  /*73d0*/  IMAD R2, R3, R22, RZ ;  /* 0x0000001603027224 */ /* 0x000fce00078e02ff */
.L_x_294:
[----:B------:R-:W-:Y:S05]  /*73e0*/  BSYNC B1 ;  /* 0x0000000000017941 */ /* 0x000fea0003800000 */
.L_x_293:
        /* <DEDUP_REMOVED lines=16> */
.L_x_296:
[----:B------:R-:W-:Y:S05]  /*74f0*/  BSYNC B1 ;  /* 0x0000000000017941 */ /* 0x000fea0003800000 */
.L_x_295:
[----:B------:R-:W-:Y:S01]  /*7500*/  @!P0 IMAD R59, R59, R23, R2 ;  /* 0x000000173b3b8224 */ /* 0x000fe200078e0202 */
[----:B------:R-:W-:Y:S04]  /*7510*/  BSSY B1, `(.L_x_297) ;  /* 0x0000006000017945 */ /* 0x000fe80003800000 */
[----:B------:R0:W-:Y:S01]  /*7520*/  @!P0 STG.E.U8 desc[UR50][R10.64+0x101], R59 ;  /* 0x0001013b0a008986 */ /* 0x0001e2000c101132 */
[----:B------:R-:W-:Y:S05]  /*7530*/  @P5 BRA `(.L_x_298) ;  /* 0x00000000000c5947 */ /* 0x000fea0003800000 */
[----:B------:R-:W0:Y:S02]  /*7540*/  LDG.E.U8 R225, desc[UR50][R6.64+0x108] ;  /* 0x0001083206e17981 */ /* 0x000e24000c1e1100 */
[----:B0-----:R-:W-:-:S05]  /*7550*/  PRMT R3, R225, 0x8880, RZ ;  /* 0x00008880e1037816 */ /* 0x001fca00000000ff */
[----:B------:R-:W-:-:S07]  /*7560*/  IMAD R2, R3, R22, RZ ;  /* 0x0000001603027224 */ /* 0x000fce00078e02ff */
.L_x_298:
[----:B------:R-:W-:Y:S05]  /*7570*/  BSYNC B1 ;  /* 0x0000000000017941 */ /* 0x000fea0003800000 */
.L_x_297:
[----:B0-----:R-:W-:Y:S01]  /*7580*/  @!P5 IMAD R3, R60, R23, R2 ;  /* 0x000000173c03d224 */ /* 0x001fe200078e0202 */
[----:B------:R-:W-:Y:S04]  /*7590*/  BSSY B1, `(.L_x_299) ;  /* 0x0000006000017945 */ /* 0x000fe80003800000 */
[----:B------:R0:W-:Y:S01]  /*75a0*/  @!P5 STG.E.U8 desc[UR50][R8.64+0x108], R3 ;  /* 0x000108030800d986 */ /* 0x0001e2000c101132 */
[----:B------:R-:W-:Y:S05]  /*75b0*/  @P1 BRA `(.L_x_300) ;  /* 0x00000000000c1947 */ /* 0x000fea0003800000 */
[----:B------:R-:W0:Y:S02]  /*75c0*/  LDG.E.U8 R225, desc[UR50][R6.64+0x109] ;  /* 0x0001093206e17981 */ /* 0x000e24000c1e1100 */
[----:B0-----:R-:W-:-:S05]  /*75d0*/  PRMT R3, R225, 0x8880, RZ ;  /* 0x00008880e1037816 */ /* 0x001fca00000000ff */
[----:B------:R-:W-:-:S07]  /*75e0*/  IMAD R2, R3, R22, RZ ;  /* 0x0000001603027224 */ /* 0x000fce00078e02ff */
.L_x_300:
[----:B------:R-:W-:Y:S05]  /*75f0*/  BSYNC B1 ;  /* 0x0000000000017941 */ /* 0x000fea0003800000 */
.L_x_299:
[----:B------:R-:W-:Y:S01]  /*7600*/  @!P1 IMAD R61, R61, R23, R2 ;  /* 0x000000173d3d9224 */ /* 0x000fe200078e0202 */
[----:B------:R-:W-:Y:S04]  /*7610*/  BSSY B1, `(.L_x_301) ;  /* 0x0000006000017945 */ /* 0x000fe80003800000 */
[----:B------:R0:W-:Y:S01]  /*7620*/  @!P1 STG.E.U8 desc[UR50][R8.64+0x109], R61 ;  /* 0x0001093d08009986 */ /* 0x0001e2000c101132 */
[----:B------:R-:W-:Y:S05]  /*7630*/  @P4 BRA `(.L_x_302) ;  /* 0x00000000000c4947 */ /* 0x000fea0003800000 */
[----:B------:R-:W0:Y:S02]  /*7640*/  LDG.E.U8 R225, desc[UR50][R4.64+0x108] ;  /* 0x0001083204e17981 */ /* 0x000e24000c1e1100 */
[----:B0-----:R-:W-:-:S05]  /*7650*/  PRMT R3, R225, 0x8880, RZ ;  /* 0x00008880e1037816 */ /* 0x001fca00000000ff */
[----:B------:R-:W-:-:S07]  /*7660*/  IMAD R2, R3, R22, RZ ;  /* 0x0000001603027224 */ /* 0x000fce00078e02ff */
.L_x_302:
[----:B------:R-:W-:Y:S05]  /*7670*/  BSYNC B1 ;  /* 0x0000000000017941 */ /* 0x000fea0003800000 */
.L_x_301:
[----:B0-----:R-:W-:Y:S01]  /*7680*/  @!P4 IMAD R3, R62, R23, R2 ;  /* 0x000000173e03c224 */ /* 0x001fe200078e0202 */
[----:B------:R-:W-:Y:S04]  /*7690*/  BSSY B1, `(.L_x_303) ;  /* 0x0000006000017945 */ /* 0x000fe80003800000 */
[----:B------:R0:W-:Y:S01]  /*76a0*/  @!P4 STG.E.U8 desc[UR50][R10.64+0x108], R3 ;  /* 0x000108030a00c986 */ /* 0x0001e2000c101132 */
[----:B------:R-:W-:Y:S05]  /*76b0*/  @P6 BRA `(.L_x_304) ;  /* 0x00000000000c6947 */ /* 0x000fea0003800000 */
[----:B------:R-:W0:Y:S02]  /*76c0*/  LDG.E.U8 R225, desc[UR50][R4.64+0x109] ;  /* 0x0001093204e17981 */ /* 0x000e24000c1e1100 */
[----:B0-----:R-:W-:-:S05]  /*76d0*/  PRMT R3, R225, 0x8880, RZ ;  /* 0x00008880e1037816 */ /* 0x001fca00000000ff */
[----:B------:R-:W-:-:S07]  /*76e0*/  IMAD R2, R3, R22, RZ ;  /* 0x0000001603027224 */ /* 0x000fce00078e02ff */
.L_x_304:
[----:B------:R-:W-:Y:S05]  /*76f0*/  BSYNC B1 ;  /* 0x0000000000017941 */ /* 0x000fea0003800000 */
.L_x_303:
[----:B------:R-:W-:Y:S01]  /*7700*/  @!P6 IMAD R63, R63, R23, R2 ;  /* 0x000000173f3fe224 */ /* 0x000fe200078e0202 */
[----:B------:R-:W-:Y:S04]  /*7710*/  BSSY B1, `(.L_x_305) ;  /* 0x0000006000017945 */ /* 0x000fe80003800000 */
[----:B------:R0:W-:Y:S01]  /*7720*/  @!P6 STG.E.U8 desc[UR50][R10.64+0x109], R63 ;  /* 0x0001093f0a00e986 */ /* 0x0001e2000c101132 */
[----:B------:R-:W-:Y:S05]  /*7730*/  @P2 BRA `(.L_x_306) ;  /* 0x00000000000c2947 */ /* 0x000fea0003800000 */
[----:B------:R-:W0:Y:S02]  /*7740*/  LDG.E.U8 R225, desc[UR50][R6.64+0x110] ;  /* 0x0001103206e17981 */ /* 0x000e24000c1e1100 */
[----:B0-----:R-:W-:-:S05]  /*7750*/  PRMT R3, R225, 0x8880, RZ ;  /* 0x00008880e1037816 */ /* 0x001fca00000000ff */
[----:B------:R-:W-:-:S07]  /*7760*/  IMAD R2, R3, R22, RZ ;  /* 0x0000001603027224 */ /* 0x000fce00078e02ff */
.L_x_306:
[----:B------:R-:W-:Y:S05]  /*7770*/  BSYNC B1 ;  /* 0x0000000000017941 */ /* 0x000fea0003800000 */
.L_x_305:
        /* <DEDUP_REMOVED lines=16> */
.L_x_308:
[----:B------:R-:W-:Y:S05]  /*7880*/  BSYNC B1 ;  /* 0x0000000000017941 */ /* 0x000fea0003800000 */
.L_x_307:
[----:B------:R-:W-:Y:S01]  /*7890*/  @!P4 IMAD R65, R65, R23, R2 ;  /* 0x000000174141c224 */ /* 0x000fe200078e0202 */
[----:B------:R-:W-:Y:S04]  /*78a0*/  BSSY B1, `(.L_x_309) ;  /* 0x0000006000017945 */ /* 0x000fe80003800000 */
[----:B------:R0:W-:Y:S01]  /*78b0*/  @!P4 STG.E.U8 desc[UR50][R8.64+0x111], R65 ;  /* 0x000111410800c986 */ /* 0x0001e2000c101132 */
[----:B------:R-:W-:Y:S05]  /*78c0*/  @P3 BRA `(.L_x_310) ;  /* 0x00000000000c3947 */ /* 0x000fea0003800000 */
[----:B------:R-:W0:Y:S02]  /*78d0*/  LDG.E.U8 R225, desc[UR50][R4.64+0x110] ;  /* 0x0001103204e17981 */ /* 0x000e24000c1e1100 */
[----:B0-----:R-:W-:-:S05]  /*78e0*/  PRMT R3, R225, 0x8880, RZ ;  /* 0x00008880e1037816 */ /* 0x001fca00000000ff */
[----:B------:R-:W-:-:S07]  /*78f0*/  IMAD R2, R3, R22, RZ ;  /* 0x0000001603027224 */ /* 0x000fce00078e02ff */
.L_x_310:
[----:B------:R-:W-:Y:S05]  /*7900*/  BSYNC B1 ;  /* 0x0000000000017941 */ /* 0x000fea0003800000 */
.L_x_309:
[----:B0-----:R-:W-:Y:S01]  /*7910*/  @!P3 IMAD R3, R66, R23, R2 ;  /* 0x000000174203b224 */ /* 0x001fe200078e0202 */
[----:B------:R-:W-:Y:S04]  /*7920*/  BSSY B1, `(.L_x_311) ;  /* 0x0000006000017945 */ /* 0x000fe80003800000 */
[----:B------:R0:W-:Y:S01]  /*7930*/  @!P3 STG.E.U8 desc[UR50][R10.64+0x110], R3 ;  /* 0x000110030a00b986 */ /* 0x0001e2000c101132 */
[----:B------:R-:W-:Y:S05]  /*7940*/  @P2 BRA `(.L_x_312) ;  /* 0x00000000000c2947 */ /* 0x000fea0003800000 */
[----:B------:R-:W0:Y:S02]  /*7950*/  LDG.E.U8 R225, desc[UR50][R4.64+0x111] ;  /* 0x0001113204e17981 */ /* 0x000e24000c1e1100 */
[----:B0-----:R-:W-:-:S05]  /*7960*/  PRMT R3, R225, 0x8880, RZ ;  /* 0x00008880e1037816 */ /* 0x001fca00000000ff */
[----:B------:R-:W-:-:S07]  /*7970*/  IMAD R2, R3, R22, RZ ;  /* 0x0000001603027224 */ /* 0x000fce00078e02ff */
.L_x_312:
[----:B------:R-:W-:Y:S05]  /*7980*/  BSYNC B1 ;  /* 0x0000000000017941 */ /* 0x000fea0003800000 */
.L_x_311:
[----:B------:R-:W-:Y:S01]  /*7990*/  @!P2 IMAD R67, R67, R23, R2 ;  /* 0x000000174343a224 */ /* 0x000fe200078e0202 */
[----:B------:R-:W-:Y:S04]  /*79a0*/  BSSY B1, `(.L_x_313) ;  /* 0x0000006000017945 */ /* 0x000fe80003800000 */
[----:B------:R0:W-:Y:S01]  /*79b0*/  @!P2 STG.E.U8 desc[UR50][R10.64+0x111], R67 ;  /* 0x000111430a00a986 */ /* 0x0001e2000c101132 */
[----:B------:R-:W-:Y:S05]  /*79c0*/  @P6 BRA `(.L_x_314) ;  /* 0x00000000000c6947 */ /* 0x000fea0003800000 */
[----:B------:R-:W0:Y:S02]  /*79d0*/  LDG.E.U8 R225, desc[UR50][R6.64+0x118] ;  /* 0x0001183206e17981 */ /* 0x000e24000c1e1100 */
[----:B0-----:R-:W-:-:S05]  /*79e0*/  PRMT R3, R225, 0x8880, RZ ;  /* 0x00008880e1037816 */ /* 0x001fca00000000ff */
[----:B------:R-:W-:-:S07]  /*79f0*/  IMAD R2, R3, R22, RZ ;  /* 0x0000001603027224 */ /* 0x000fce00078e02ff */
.L_x_314:
[----:B------:R-:W-:Y:S05]  /*7a00*/  BSYNC B1 ;  /* 0x0000000000017941 */ /* 0x000fea0003800000 */
.L_x_313:
[----:B0-----:R-:W-:Y:S01]  /*7a10*/  @!P6 IMAD R3, R68, R23, R2 ;  /* 0x000000174403e224 */ /* 0x001fe200078e0202 */
[----:B------:R-:W-:Y:S04]  /*7a20*/  BSSY B1, `(.L_x_315) ;  /* 0x0000006000017945 */ /* 0x000fe80003800000 */
[----:B------:R0:W-:Y:S01]  /*7a30*/  @!P6 STG.E.U8 desc[UR50][R8.64+0x118], R3 ;  /* 0x000118030800e986 */ /* 0x0001e2000c101132 */
[----:B------:R-:W-:Y:S05]  /*7a40*/  @P5 BRA `(.L_x_316) ;  /* 0x00000000000c5947 */ /* 0x000fea0003800000 */
[----:B------:R-:W0:Y:S02]  /*7a50*/  LDG.E.U8 R225, desc[UR50][R6.64+0x119] ;  /* 0x0001193206e17981 */ /* 0x000e24000c1e1100 */
[----:B0-----:R-:W-:-:S05]  /*7a60*/  PRMT R3, R225, 0x8880, RZ ;  /* 0x00008880e1037816 */ /* 0x001fca00000000ff */
[----:B------:R-:W-:-:S07]  /*7a70*/  IMAD R2, R3, R22, RZ ;  /* 0x0000001603027224 */ /* 0x000fce00078e02ff */
.L_x_316:
[----:B------:R-:W-:Y:S05]  /*7a80*/  BSYNC B1 ;  /* 0x0000000000017941 */ /* 0x000fea0003800000 */
.L_x_315:
[----:B------:R-:W-:Y:S01]  /*7a90*/  @!P5 IMAD R69, R69, R23, R2 ;  /* 0x000000174545d224 */ /* 0x000fe200078e0202 */
[----:B------:R-:W-:Y:S04]  /*7aa0*/  BSSY B1, `(.L_x_317) ;  /* 0x0000006000017945 */ /* 0x000fe80003800000 */
[----:B------:R0:W-:Y:S01]  /*7ab0*/  @!P5 STG.E.U8 desc[UR50][R8.64+0x119], R69 ;  /* 0x000119450800d986 */ /* 0x0001e2000c101132 */
[----:B------:R-:W-:Y:S05]  /*7ac0*/  @P1 BRA `(.L_x_318) ;  /* 0x00000000000c1947 */ /* 0x000fea0003800000 */
[----:B------:R-:W0:Y:S02]  /*7ad0*/  LDG.E.U8 R225, desc[UR50][R4.64+0x118] ;  /* 0x0001183204e17981 */ /* 0x000e24000c1e1100 */
[----:B0-----:R-:W-:-:S05]  /*7ae0*/  PRMT R3, R225, 0x8880, RZ ;  /* 0x00008880e1037816 */ /* 0x001fca00000000ff */
[----:B------:R-:W-:-:S07]  /*7af0*/  IMAD R2, R3, R22, RZ ;  /* 0x0000001603027224 */ /* 0x000fce00078e02ff */
.L_x_318:
[----:B------:R-:W-:Y:S05]  /*7b00*/  BSYNC B1 ;  /* 0x0000000000017941 */ /* 0x000fea0003800000 */
.L_x_317:
        /* <DEDUP_REMOVED lines=16> */
.L_x_320:
[----:B------:R-:W-:Y:S05]  /*7c10*/  BSYNC B1 ;  /* 0x0000000000017941 */ /* 0x000fea0003800000 */
.L_x_319:
[----:B------:R-:W-:Y:S01]  /*7c20*/  @!P0 IMAD R71, R71, R23, R2 ;  /* 0x0000001747478224 */ /* 0x000fe200078e0202 */
[----:B------:R-:W-:Y:S04]  /*7c30*/  BSSY B1, `(.L_x_321) ;  /* 0x0000006000017945 */ /* 0x000fe80003800000 */
[----:B------:R0:W-:Y:S01]  /*7c40*/  @!P0 STG.E.U8 desc[UR50][R10.64+0x119], R71 ;  /* 0x000119470a008986 */ /* 0x0001e2000c101132 */
[----:B------:R-:W-:Y:S05]  /*7c50*/  @P5 BRA `(.L_x_322) ;  /* 0x00000000000c5947 */ /* 0x000fea0003800000 */
[----:B------:R-:W0:Y:S02]  /*7c60*/  LDG.E.U8 R225, desc[UR50][R6.64+0x120] ;  /* 0x0001203206e17981 */ /* 0x000e24000c1e1100 */
[----:B0-----:R-:W-:-:S05]  /*7c70*/  PRMT R3, R225, 0x8880, RZ ;  /* 0x00008880e1037816 */ /* 0x001fca00000000ff */
[----:B------:R-:W-:-:S07]  /*7c80*/  IMAD R2, R3, R22, RZ ;  /* 0x0000001603027224 */ /* 0x000fce00078e02ff */
.L_x_322:
[----:B------:R-:W-:Y:S05]  /*7c90*/  BSYNC B1 ;  /* 0x0000000000017941 */ /* 0x000fea0003800000 */
.L_x_321:
[----:B0-----:R-:W-:Y:S01]  /*7ca0*/  @!P5 IMAD R3, R72, R23, R2 ;  /* 0x000000174803d224 */ /* 0x001fe200078e0202 */
[----:B------:R-:W-:Y:S04]  /*7cb0*/  BSSY B1, `(.L_x_323) ;  /* 0x0000006000017945 */ /* 0x000fe80003800000 */
[----:B------:R0:W-:Y:S01]  /*7cc0*/  @!P5 STG.E.U8 desc[UR50][R8.64+0x120], R3 ;  /* 0x000120030800d986 */ /* 0x0001e2000c101132 */
[----:B------:R-:W-:Y:S05]  /*7cd0*/  @P1 BRA `(.L_x_324) ;  /* 0x00000000000c1947 */ /* 0x000fea0003800000 */
[----:B------:R-:W0:Y:S02]  /*7ce0*/  LDG.E.U8 R225, desc[UR50][R6.64+0x121] ;  /* 0x0001213206e17981 */ /* 0x000e24000c1e1100 */
[----:B0-----:R-:W-:-:S05]  /*7cf0*/  PRMT R3, R225, 0x8880, RZ ;  /* 0x00008880e1037816 */ /* 0x001fca00000000ff */
[----:B------:R-:W-:-:S07]  /*7d00*/  IMAD R2, R3, R22, RZ ;  /* 0x0000001603027224 */ /* 0x000fce00078e02ff */
.L_x_324:
[----:B------:R-:W-:Y:S05]  /*7d10*/  BSYNC B1 ;  /* 0x0000000000017941 */ /* 0x000fea0003800000 */
.L_x_323:
[----:B------:R-:W-:Y:S01]  /*7d20*/  @!P1 IMAD R73, R73, R23, R2 ;  /* 0x0000001749499224 */ /* 0x000fe200078e0202 */
[----:B------:R-:W-:Y:S04]  /*7d30*/  BSSY B1, `(.L_x_325) ;  /* 0x0000006000017945 */ /* 0x000fe80003800000 */
[----:B------:R0:W-:Y:S01]  /*7d40*/  @!P1 STG.E.U8 desc[UR50][R8.64+0x121], R73 ;  /* 0x0001214908009986 */ /* 0x0001e2000c101132 */
[----:B------:R-:W-:Y:S05]  /*7d50*/  @P4 BRA `(.L_x_326) ;  /* 0x00000000000c4947 */ /* 0x000fea0003800000 */
[----:B------:R-:W0:Y:S02]  /*7d60*/  LDG.E.U8 R225, desc[UR50][R4.64+0x120] ;  /* 0x0001203204e17981 */ /* 0x000e24000c1e1100 */
[----:B0-----:R-:W-:-:S05]  /*7d70*/  PRMT R3, R225, 0x8880, RZ ;  /* 0x00008880e1037816 */ /* 0x001fca00000000ff */
[----:B------:R-:W-:-:S07]  /*7d80*/  IMAD R2, R3, R22, RZ ;  /* 0x0000001603027224 */ /* 0x000fce00078e02ff */
.L_x_326:
[----:B------:R-:W-:Y:S05]  /*7d90*/  BSYNC B1 ;  /* 0x0000000000017941 */ /* 0x000fea0003800000 */
.L_x_325:
[----:B0-----:R-:W-:Y:S01]  /*7da0*/  @!P4 IMAD R3, R74, R23, R2 ;  /* 0x000000174a03c224 */ /* 0x001fe200078e0202 */
[----:B------:R-:W-:Y:S04]  /*7db0*/  BSSY B1, `(.L_x_327) ;  /* 0x0000006000017945 */ /* 0x000fe80003800000 */
[----:B------:R0:W-:Y:S01]  /*7dc0*/  @!P4 STG.E.U8 desc[UR50][R10.64+0x120], R3 ;  /* 0x000120030a00c986 */ /* 0x0001e2000c101132 */
[----:B------:R-:W-:Y:S05]  /*7dd0*/  @P6 BRA `(.L_x_328) ;  /* 0x00000000000c6947 */ /* 0x000fea0003800000 */
[----:B------:R-:W0:Y:S02]  /*7de0*/  LDG.E.U8 R225, desc[UR50][R4.64+0x121] ;  /* 0x0001213204e17981 */ /* 0x000e24000c1e1100 */
[----:B0-----:R-:W-:-:S05]  /*7df0*/  PRMT R3, R225, 0x8880, RZ ;  /* 0x00008880e1037816 */ /* 0x001fca00000000ff */
[----:B------:R-:W-:-:S07]  /*7e00*/  IMAD R2, R3, R22, RZ ;  /* 0x0000001603027224 */ /* 0x000fce00078e02ff */
.L_x_328:
[----:B------:R-:W-:Y:S05]  /*7e10*/  BSYNC B1 ;  /* 0x0000000000017941 */ /* 0x000fea0003800000 */
.L_x_327:
[----:B------:R-:W-:Y:S01]  /*7e20*/  @!P6 IMAD R75, R75, R23, R2 ;  /* 0x000000174b4be224 */ /* 0x000fe200078e0202 */
[----:B------:R-:W-:Y:S04]  /*7e30*/  BSSY B1, `(.L_x_329) ;  /* 0x0000006000017945 */ /* 0x000fe80003800000 */
[----:B------:R0:W-:Y:S01]  /*7e40*/  @!P6 STG.E.U8 desc[UR50][R10.64+0x121], R75 ;  /* 0x0001214b0a00e986 */ /* 0x0001e2000c101132 */
[----:B------:R-:W-:Y:S05]  /*7e50*/  @P2 BRA `(.L_x_330) ;  /* 0x00000000000c2947 */ /* 0x000fea0003800000 */
[----:B------:R-:W0:Y:S02]  /*7e60*/  LDG.E.U8 R225, desc[UR50][R6.64+0x128] ;  /* 0x0001283206e17981 */ /* 0x000e24000c1e1100 */
[----:B0-----:R-:W-:-:S05]  /*7e70*/  PRMT R3, R225, 0x8880, RZ ;  /* 0x00008880e1037816 */ /* 0x001fca00000000ff */
[----:B------:R-:W-:-:S07]  /*7e80*/  IMAD R2, R3, R22, RZ ;  /* 0x0000001603027224 */ /* 0x000fce00078e02ff */
.L_x_330:
[----:B------:R-:W-:Y:S05]  /*7e90*/  BSYNC B1 ;  /* 0x0000000000017941 */ /* 0x000fea0003800000 */
.L_x_329:
        /* <DEDUP_REMOVED lines=16> */
.L_x_332:
[----:B------:R-:W-:Y:S05]  /*7fa0*/  BSYNC B1 ;  /* 0x0000000000017941 */ /* 0x000fea0003800000 */
.L_x_331:
[----:B------:R-:W-:Y:S01]  /*7fb0*/  @!P4 IMAD R77, R77, R23, R2 ;  /* 0x000000174d4dc224 */ /* 0x000fe200078e0202 */
[----:B------:R-:W-:Y:S04]  /*7fc0*/  BSSY B1, `(.L_x_333) ;  /* 0x0000006000017945 */ /* 0x000fe80003800000 */
[----:B------:R0:W-:Y:S01]  /*7fd0*/  @!P4 STG.E.U8 desc[UR50][R8.64+0x129], R77 ;  /* 0x0001294d0800c986 */ /* 0x0001e2000c101132 */
[----:B------:R-:W-:Y:S05]  /*7fe0*/  @P3 BRA `(.L_x_334) ;  /* 0x00000000000c3947 */ /* 0x000fea0003800000 */
[----:B------:R-:W0:Y:S02]  /*7ff0*/  LDG.E.U8 R225, desc[UR50][R4.64+0x128] ;  /* 0x0001283204e17981 */ /* 0x000e24000c1e1100 */
[----:B0-----:R-:W-:-:S05]  /*8000*/  PRMT R3, R225, 0x8880, RZ ;  /* 0x00008880e1037816 */ /* 0x001fca00000000ff */
[----:B------:R-:W-:-:S07]  /*8010*/  IMAD R2, R3, R22, RZ ;  /* 0x0000001603027224 */ /* 0x000fce00078e02ff */
.L_x_334:
[----:B------:R-:W-:Y:S05]  /*8020*/  BSYNC B1 ;  /* 0x0000000000017941 */ /* 0x000fea0003800000 */
.L_x_333:
[----:B0-----:R-:W-:Y:S01]  /*8030*/  @!P3 IMAD R3, R78, R23, R2 ;  /* 0x000000174e03b224 */ /* 0x001fe200078e0202 */
[----:B------:R-:W-:Y:S04]  /*8040*/  BSSY B1, `(.L_x_335) ;  /* 0x0000006000017945 */ /* 0x000fe80003800000 */
[----:B------:R0:W-:Y:S01]  /*8050*/  @!P3 STG.E.U8 desc[UR50][R10.64+0x128], R3 ;  /* 0x000128030a00b986 */ /* 0x0001e2000c101132 */
[----:B------:R-:W-:Y:S05]  /*8060*/  @P2 BRA `(.L_x_336) ;  /* 0x00000000000c2947 */ /* 0x000fea0003800000 */
[----:B------:R-:W0:Y:S02]  /*8070*/  LDG.E.U8 R225, desc[UR50][R4.64+0x129] ;  /* 0x0001293204e17981 */ /* 0x000e24000c1e1100 */
[----:B0-----:R-:W-:-:S05]  /*8080*/  PRMT R3, R225, 0x8880, RZ ;  /* 0x00008880e1037816 */ /* 0x001fca00000000ff */
[----:B------:R-:W-:-:S07]  /*8090*/  IMAD R2, R3, R22, RZ ;  /* 0x0000001603027224 */ /* 0x000fce00078e02ff */
.L_x_336:
[----:B------:R-:W-:Y:S05]  /*80a0*/  BSYNC B1 ;  /* 0x0000000000017941 */ /* 0x000fea0003800000 */
.L_x_335:
[----:B------:R-:W-:Y:S01]  /*80b0*/  @!P2 IMAD R79, R79, R23, R2 ;  /* 0x000000174f4fa224 */ /* 0x000fe200078e0202 */
[----:B------:R-:W-:Y:S04]  /*80c0*/  BSSY B1, `(.L_x_337) ;  /* 0x0000006000017945 */ /* 0x000fe80003800000 */
[----:B------:R0:W-:Y:S01]  /*80d0*/  @!P2 STG.E.U8 desc[UR50][R10.64+0x129], R79 ;  /* 0x0001294f0a00a986 */ /* 0x0001e2000c101132 */
[----:B------:R-:W-:Y:S05]  /*80e0*/  @P6 BRA `(.L_x_338) ;  /* 0x00000000000c6947 */ /* 0x000fea0003800000 */
[----:B------:R-:W0:Y:S02]  /*80f0*/  LDG.E.U8 R225, desc[UR50][R6.64+0x130] ;  /* 0x0001303206e17981 */ /* 0x000e24000c1e1100 */
[----:B0-----:R-:W-:-:S05]  /*8100*/  PRMT R3, R225, 0x8880, RZ ;  /* 0x00008880e1037816 */ /* 0x001fca00000000ff */
[----:B------:R-:W-:-:S07]  /*8110*/  IMAD R2, R3, R22, RZ ;  /* 0x0000001603027224 */ /* 0x000fce00078e02ff */
.L_x_338:
[----:B------:R-:W-:Y:S05]  /*8120*/  BSYNC B1 ;  /* 0x0000000000017941 */ /* 0x000fea0003800000 */
.L_x_337:
[----:B0-----:R-:W-:Y:S01]  /*8130*/  @!P6 IMAD R3, R80, R23, R2 ;  /* 0x000000175003e224 */ /* 0x001fe200078e0202 */
[----:B------:R-:W-:Y:S04]  /*8140*/  BSSY B1, `(.L_x_339) ;  /* 0x0000006000017945 */ /* 0x000fe80003800000 */
[----:B------:R0:W-:Y:S01]  /*8150*/  @!P6 STG.E.U8 desc[UR50][R8.64+0x130], R3 ;  /* 0x000130030800e986 */ /* 0x0001e2000c101132 */
[----:B------:R-:W-:Y:S05]  /*8160*/  @P5 BRA `(.L_x_340) ;  /* 0x00000000000c5947 */ /* 0x000fea0003800000 */
[----:B------:R-:W0:Y:S02]  /*8170*/  LDG.E.U8 R225, desc[UR50][R6.64+0x131] ;  /* 0x0001313206e17981 */ /* 0x000e24000c1e1100 */
[----:B0-----:R-:W-:-:S05]  /*8180*/  PRMT R3, R225, 0x8880, RZ ;  /* 0x00008880e1037816 */ /* 0x001fca00000000ff */
[----:B------:R-:W-:-:S07]  /*8190*/  IMAD R2, R3, R22, RZ ;  /* 0x0000001603027224 */ /* 0x000fce00078e02ff */
.L_x_340:
[----:B------:R-:W-:Y:S05]  /*81a0*/  BSYNC B1 ;  /* 0x0000000000017941 */ /* 0x000fea0003800000 */
.L_x_339:
[----:B------:R-:W-:Y:S01]  /*81b0*/  @!P5 IMAD R81, R81, R23, R2 ;  /* 0x000000175151d224 */ /* 0x000fe200078e0202 */
[----:B------:R-:W-:Y:S04]  /*81c0*/  BSSY B1, `(.L_x_341) ;  /* 0x0000006000017945 */ /* 0x000fe80003800000 */
[----:B------:R0:W-:Y:S01]  /*81d0*/  @!P5 STG.E.U8 desc[UR50][R8.64+0x131], R81 ;  /* 0x000131510800d986 */ /* 0x0001e2000c101132 */
[----:B------:R-:W-:Y:S05]  /*81e0*/  @P1 BRA `(.L_x_342) ;  /* 0x00000000000c1947 */ /* 0x000fea0003800000 */
[----:B------:R-:W0:Y:S02]  /*81f0*/  LDG.E.U8 R225, desc[UR50][R4.64+0x130] ;  /* 0x0001303204e17981 */ /* 0x000e24000c1e1100 */
[----:B0-----:R-:W-:-:S05]  /*8200*/  PRMT R3, R225, 0x8880, RZ ;  /* 0x00008880e1037816 */ /* 0x001fca00000000ff */
[----:B------:R-:W-:-:S07]  /*8210*/  IMAD R2, R3, R22, RZ ;  /* 0x0000001603027224 */ /* 0x000fce00078e02ff */
.L_x_342:
[----:B------:R-:W-:Y:S05]  /*8220*/  BSYNC B1 ;  /* 0x0000000000017941 */ /* 0x000fea0003800000 */
.L_x_341:
        /* <DEDUP_REMOVED lines=16> */
.L_x_344:
[----:B------:R-:W-:Y:S05]  /*8330*/  BSYNC B1 ;  /* 0x0000000000017941 */ /* 0x000fea0003800000 */
.L_x_343:
[----:B------:R-:W-:Y:S01]  /*8340*/  @!P0 IMAD R83, R83, R23, R2 ;  /* 0x0000001753538224 */ /* 0x000fe200078e0202 */
[----:B------:R-:W-:Y:S04]  /*8350*/  BSSY B1, `(.L_x_345) ;  /* 0x0000006000017945 */ /* 0x000fe80003800000 */
[----:B------:R0:W-:Y:S01]  /*8360*/  @!P0 STG.E.U8 desc[UR50][R10.64+0x131], R83 ;  /* 0x000131530a008986 */ /* 0x0001e2000c101132 */
[----:B------:R-:W-:Y:S05]  /*8370*/  @P5 BRA `(.L_x_346) ;  /* 0x00000000000c5947 */ /* 0x000fea0003800000 */
[----:B------:R-:W0:Y:S02]  /*8380*/  LDG.E.U8 R225, desc[UR50][R6.64+0x138] ;  /* 0x0001383206e17981 */ /* 0x000e24000c1e1100 */
[----:B0-----:R-:W-:-:S05]  /*8390*/  PRMT R3, R225, 0x8880, RZ ;  /* 0x00008880e1037816 */ /* 0x001fca00000000ff */
[----:B------:R-:W-:-:S07]  /*83a0*/  IMAD R2, R3, R22, RZ ;  /* 0x0000001603027224 */ /* 0x000fce00078e02ff */
.L_x_346:
[----:B------:R-:W-:Y:S05]  /*83b0*/  BSYNC B1 ;  /* 0x0000000000017941 */ /* 0x000fea0003800000 */
.L_x_345:
[----:B0-----:R-:W-:Y:S01]  /*83c0*/  @!P5 IMAD R3, R84, R23, R2 ;  /* 0x000000175403d224 */ /* 0x001fe200078e0202 */
[----:B------:R-:W-:Y:S04]  /*83d0*/  BSSY B1, `(.L_x_347) ;  /* 0x0000006000017945 */ /* 0x000fe80003800000 */
[----:B------:R0:W-:Y:S01]  /*83e0*/  @!P5 STG.E.U8 desc[UR50][R8.64+0x138], R3 ;  /* 0x000138030800d986 */ /* 0x0001e2000c101132 */
[----:B------:R-:W-:Y:S05]  /*83f0*/  @P1 BRA `(.L_x_348) ;  /* 0x00000000000c1947 */ /* 0x000fea0003800000 */
[----:B------:R-:W0:Y:S02]  /*8400*/  LDG.E.U8 R225, desc[UR50][R6.64+0x139] ;  /* 0x0001393206e17981 */ /* 0x000e24000c1e1100 */
[----:B0-----:R-:W-:-:S05]  /*8410*/  PRMT R3, R225, 0x8880, RZ ;  /* 0x00008880e1037816 */ /* 0x001fca00000000ff */
[----:B------:R-:W-:-:S07]  /*8420*/  IMAD R2, R3, R22, RZ ;  /* 0x0000001603027224 */ /* 0x000fce00078e02ff */
.L_x_348:
[----:B------:R-:W-:Y:S05]  /*8430*/  BSYNC B1 ;  /* 0x0000000000017941 */ /* 0x000fea0003800000 */
.L_x_347:
[----:B------:R-:W-:Y:S01]  /*8440*/  @!P1 IMAD R85, R85, R23, R2 ;  /* 0x0000001755559224 */ /* 0x000fe200078e0202 */
[----:B------:R-:W-:Y:S04]  /*8450*/  BSSY B1, `(.L_x_349) ;  /* 0x0000006000017945 */ /* 0x000fe80003800000 */
[----:B------:R0:W-:Y:S01]  /*8460*/  @!P1 STG.E.U8 desc[UR50][R8.64+0x139], R85 ;  /* 0x0001395508009986 */ /* 0x0001e2000c101132 */
[----:B------:R-:W-:Y:S05]  /*8470*/  @P4 BRA `(.L_x_350) ;  /* 0x00000000000c4947 */ /* 0x000fea0003800000 */
[----:B------:R-:W0:Y:S02]  /*8480*/  LDG.E.U8 R225, desc[UR50][R4.64+0x138] ;  /* 0x0001383204e17981 */ /* 0x000e24000c1e1100 */
[----:B0-----:R-:W-:-:S05]  /*8490*/  PRMT R3, R225, 0x8880, RZ ;  /* 0x00008880e1037816 */ /* 0x001fca00000000ff */
[----:B------:R-:W-:-:S07]  /*84a0*/  IMAD R2, R3, R22, RZ ;  /* 0x0000001603027224 */ /* 0x000fce00078e02ff */
.L_x_350:
[----:B------:R-:W-:Y:S05]  /*84b0*/  BSYNC B1 ;  /* 0x0000000000017941 */ /* 0x000fea0003800000 */
.L_x_349:
[----:B0-----:R-:W-:Y:S01]  /*84c0*/  @!P4 IMAD R3, R86, R23, R2 ;  /* 0x000000175603c224 */ /* 0x001fe200078e0202 */
[----:B------:R-:W-:Y:S04]  /*84d0*/  BSSY B1, `(.L_x_351) ;  /* 0x0000006000017945 */ /* 0x000fe80003800000 */
[----:B------:R0:W-:Y:S01]  /*84e0*/  @!P4 STG.E.U8 desc[UR50][R10.64+0x138], R3 ;  /* 0x000138030a00c986 */ /* 0x0001e2000c101132 */
[----:B------:R-:W-:Y:S05]  /*84f0*/  @P6 BRA `(.L_x_352) ;  /* 0x00000000000c6947 */ /* 0x000fea0003800000 */
[----:B------:R-:W0:Y:S02]  /*8500*/  LDG.E.U8 R225, desc[UR50][R4.64+0x139] ;  /* 0x0001393204e17981 */ /* 0x000e24000c1e1100 */
[----:B0-----:R-:W-:-:S05]  /*8510*/  PRMT R3, R225, 0x8880, RZ ;  /* 0x00008880e1037816 */ /* 0x001fca00000000ff */
[----:B------:R-:W-:-:S07]  /*8520*/  IMAD R2, R3, R22, RZ ;  /* 0x0000001603027224 */ /* 0x000fce00078e02ff */
.L_x_352:
[----:B------:R-:W-:Y:S05]  /*8530*/  BSYNC B1 ;  /* 0x0000000000017941 */ /* 0x000fea0003800000 */
.L_x_351:
[----:B------:R-:W-:Y:S01]  /*8540*/  @!P6 IMAD R87, R87, R23, R2 ;  /* 0x000000175757e224 */ /* 0x000fe200078e0202 */
[----:B------:R-:W-:Y:S04]  /*8550*/  BSSY B1, `(.L_x_353) ;  /* 0x0000006000017945 */ /* 0x000fe80003800000 */
[----:B------:R0:W-:Y:S01]  /*8560*/  @!P6 STG.E.U8 desc[UR50][R10.64+0x139], R87 ;  /* 0x000139570a00e986 */ /* 0x0001e2000c101132 */
[----:B------:R-:W-:Y:S05]  /*8570*/  @P2 BRA `(.L_x_354) ;  /* 0x00000000000c2947 */ /* 0x000fea0003800000 */
[----:B------:R-:W0:Y:S02]  /*8580*/  LDG.E.U8 R225, desc[UR50][R6.64+0x140] ;  /* 0x0001403206e17981 */ /* 0x000e24000c1e1100 */
[----:B0-----:R-:W-:-:S05]  /*8590*/  PRMT R3, R225, 0x8880, RZ ;  /* 0x00008880e1037816 */ /* 0x001fca00000000ff */
[----:B------:R-:W-:-:S07]  /*85a0*/  IMAD R2, R3, R22, RZ ;  /* 0x0000001603027224 */ /* 0x000fce00078e02ff */
.L_x_354:
[----:B------:R-:W-:Y:S05]  /*85b0*/  BSYNC B1 ;  /* 0x0000000000017941 */ /* 0x000fea0003800000 */
.L_x_353:
        /* <DEDUP_REMOVED lines=16> */
.L_x_356:
[----:B------:R-:W-:Y:S05]  /*86c0*/  BSYNC B1 ;  /* 0x0000000000017941 */ /* 0x000fea0003800000 */
.L_x_355:
[----:B------:R-:W-:Y:S01]  /*86d0*/  @!P4 IMAD R89, R89, R23, R2 ;  /* 0x000000175959c224 */ /* 0x000fe200078e0202 */
[----:B------:R-:W-:Y:S04]  /*86e0*/  BSSY B1, `(.L_x_357) ;  /* 0x0000006000017945 */ /* 0x000fe80003800000 */
[----:B------:R0:W-:Y:S01]  /*86f0*/  @!P4 STG.E.U8 desc[UR50][R8.64+0x141], R89 ;  /* 0x000141590800c986 */ /* 0x0001e2000c101132 */
[----:B------:R-:W-:Y:S05]  /*8700*/  @P3 BRA `(.L_x_358) ;  /* 0x00000000000c3947 */ /* 0x000fea0003800000 */
[----:B------:R-:W0:Y:S02]  /*8710*/  LDG.E.U8 R225, desc[UR50][R4.64+0x140] ;  /* 0x0001403204e17981 */ /* 0x000e24000c1e1100 */
[----:B0-----:R-:W-:-:S05]  /*8720*/  PRMT R3, R225, 0x8880, RZ ;  /* 0x00008880e1037816 */ /* 0x001fca00000000ff */
[----:B------:R-:W-:-:S07]  /*8730*/  IMAD R2, R3, R22, RZ ;  /* 0x0000001603027224 */ /* 0x000fce00078e02ff */
.L_x_358:
[----:B------:R-:W-:Y:S05]  /*8740*/  BSYNC B1 ;  /* 0x0000000000017941 */ /* 0x000fea0003800000 */
.L_x_357:
[----:B0-----:R-:W-:Y:S01]  /*8750*/  @!P3 IMAD R3, R90, R23, R2 ;  /* 0x000000175a03b224 */ /* 0x001fe200078e0202 */
[----:B------:R-:W-:Y:S04]  /*8760*/  BSSY B1, `(.L_x_359) ;  /* 0x0000006000017945 */ /* 0x000fe80003800000 */
[----:B------:R0:W-:Y:S01]  /*8770*/  @!P3 STG.E.U8 desc[UR50][R10.64+0x140], R3 ;  /* 0x000140030a00b986 */ /* 0x0001e2000c101132 */
[----:B------:R-:W-:Y:S05]  /*8780*/  @P2 BRA `(.L_x_360) ;  /* 0x00000000000c2947 */ /* 0x000fea0003800000 */
[----:B------:R-:W0:Y:S02]  /*8790*/  LDG.E.U8 R225, desc[UR50][R4.64+0x141] ;  /* 0x0001413204e17981 */ /* 0x000e24000c1e1100 */
[----:B0-----:R-:W-:-:S05]  /*87a0*/  PRMT R3, R225, 0x8880, RZ ;  /* 0x00008880e1037816 */ /* 0x001fca00000000ff */
[----:B------:R-:W-:-:S07]  /*87b0*/  IMAD R2, R3, R22, RZ ;  /* 0x0000001603027224 */ /* 0x000fce00078e02ff */
.L_x_360:
[----:B------:R-:W-:Y:S05]  /*87c0*/  BSYNC B1 ;  /* 0x0000000000017941 */ /* 0x000fea0003800000 */
.L_x_359:
[----:B------:R-:W-:Y:S01]  /*87d0*/  @!P2 IMAD R91, R91, R23, R2 ;  /* 0x000000175b5ba224 */ /* 0x000fe200078e0202 */
[----:B------:R-:W-:Y:S04]  /*87e0*/  BSSY B1, `(.L_x_361) ;  /* 0x0000006000017945 */ /* 0x000fe80003800000 */
[----:B------:R0:W-:Y:S01]  /*87f0*/  @!P2 STG.E.U8 desc[UR50][R10.64+0x141], R91 ;  /* 0x0001415b0a00a986 */ /* 0x0001e2000c101132 */
[----:B------:R-:W-:Y:S05]  /*8800*/  @P6 BRA `(.L_x_362) ;  /* 0x00000000000c6947 */ /* 0x000fea0003800000 */
[----:B------:R-:W0:Y:S02]  /*8810*/  LDG.E.U8 R225, desc[UR50][R6.64+0x148] ;  /* 0x0001483206e17981 */ /* 0x000e24000c1e1100 */
[----:B0-----:R-:W-:-:S05]  /*8820*/  PRMT R3, R225, 0x8880, RZ ;  /* 0x00008880e1037816 */ /* 0x001fca00000000ff */
[----:B------:R-:W-:-:S07]  /*8830*/  IMAD R2, R3, R22, RZ ;  /* 0x0000001603027224 */ /* 0x000fce00078e02ff */
.L_x_362:
[----:B------:R-:W-:Y:S05]  /*8840*/  BSYNC B1 ;  /* 0x0000000000017941 */ /* 0x000fea0003800000 */
.L_x_361:
[----:B0-----:R-:W-:Y:S01]  /*8850*/  @!P6 IMAD R3, R92, R23, R2 ;  /* 0x000000175c03e224 */ /* 0x001fe200078e0202 */
[----:B------:R-:W-:Y:S04]  /*8860*/  BSSY B1, `(.L_x_363) ;  /* 0x0000006000017945 */ /* 0x000fe80003800000 */
[----:B------:R0:W-:Y:S01]  /*8870*/  @!P6 STG.E.U8 desc[UR50][R8.64+0x148], R3 ;  /* 0x000148030800e986 */ /* 0x0001e2000c101132 */
[----:B------:R-:W-:Y:S05]  /*8880*/  @P5 BRA `(.L_x_364) ;  /* 0x00000000000c5947 */ /* 0x000fea0003800000 */
[----:B------:R-:W0:Y:S02]  /*8890*/  LDG.E.U8 R225, desc[UR50][R6.64+0x149] ;  /* 0x0001493206e17981 */ /* 0x000e24000c1e1100 */
[----:B0-----:R-:W-:-:S05]  /*88a0*/  PRMT R3, R225, 0x8880, RZ ;  /* 0x00008880e1037816 */ /* 0x001fca00000000ff */
[----:B------:R-:W-:-:S07]  /*88b0*/  IMAD R2, R3, R22, RZ ;  /* 0x0000001603027224 */ /* 0x000fce00078e02ff */
.L_x_364:
[----:B------:R-:W-:Y:S05]  /*88c0*/  BSYNC B1 ;  /* 0x0000000000017941 */ /* 0x000fea0003800000 */
.L_x_363:
[----:B------:R-:W-:Y:S01]  /*88d0*/  @!P5 IMAD R93, R93, R23, R2 ;  /* 0x000000175d5dd224 */ /* 0x000fe200078e0202 */
[----:B------:R-:W-:Y:S04]  /*88e0*/  BSSY B1, `(.L_x_365) ;  /* 0x0000006000017945 */ /* 0x000fe80003800000 */
[----:B------:R0:W-:Y:S01]  /*88f0*/  @!P5 STG.E.U8 desc[UR50][R8.64+0x149], R93 ;  /* 0x0001495d0800d986 */ /* 0x0001e2000c101132 */
[----:B------:R-:W-:Y:S05]  /*8900*/  @P1 BRA `(.L_x_366) ;  /* 0x00000000000c1947 */ /* 0x000fea0003800000 */
[----:B------:R-:W0:Y:S02]  /*8910*/  LDG.E.U8 R225, desc[UR50][R4.64+0x148] ;  /* 0x0001483204e17981 */ /* 0x000e24000c1e1100 */
[----:B0-----:R-:W-:-:S05]  /*8920*/  PRMT R3, R225, 0x8880, RZ ;  /* 0x00008880e1037816 */ /* 0x001fca00000000ff */
[----:B------:R-:W-:-:S07]  /*8930*/  IMAD R2, R3, R22, RZ ;  /* 0x0000001603027224 */ /* 0x000fce00078e02ff */
.L_x_366:
[----:B------:R-:W-:Y:S05]  /*8940*/  BSYNC B1 ;  /* 0x0000000000017941 */ /* 0x000fea0003800000 */
.L_x_365:
[----:B------:R-:W-:Y:S01]  /*8950*/  ISETP.LT.OR P0, PT, R20, 0x9, !P0 ;  /* 0x000000091400780c */ /* 0x000fe20004701670 */
[----:B0-----:R-:W-:Y:S01]  /*8960*/  @!P1 IMAD R3, R94, R23, R2 ;  /* 0x000000175e039224 */ /* 0x001fe200078e0202 */
        /* <DEDUP_REMOVED lines=14> */
.L_x_368:
[----:B------:R-:W-:Y:S05]  /*8a50*/  BSYNC B1 ;  /* 0x0000000000017941 */ /* 0x000fea0003800000 */
.L_x_367:
[----:B------:R-:W-:Y:S01]  /*8a60*/  @!P0 IMAD R95, R95, R23, R2 ;  /* 0x000000175f5f8224 */ /* 0x000fe200078e0202 */
[----:B------:R-:W-:Y:S04]  /*8a70*/  BSSY B1, `(.L_x_369) ;  /* 0x0000006000017945 */ /* 0x000fe80003800000 */
[----:B------:R0:W-:Y:S01]  /*8a80*/  @!P0 STG.E.U8 desc[UR50][R10.64+0x149], R95 ;  /* 0x0001495f0a008986 */ /* 0x0001e2000c101132 */
[----:B------:R-:W-:Y:S05]  /*8a90*/  @P5 BRA `(.L_x_370) ;  /* 0x00000000000c5947 */ /* 0x000fea0003800000 */
[----:B------:R-:W5:Y:S02]  /*8aa0*/  LDG.E.U8 R225, desc[UR50][R6.64+0x150] ;  /* 0x0001503206e17981 */ /* 0x000f64000c1e1100 */
[----:B-----5:R-:W-:-:S05]  /*8ab0*/  PRMT R3, R225, 0x8880, RZ ;  /* 0x00008880e1037816 */ /* 0x020fca00000000ff */
[----:B------:R-:W-:-:S07]  /*8ac0*/  IMAD R2, R3, R22, RZ ;  /* 0x0000001603027224 */ /* 0x000fce00078e02ff */
.L_x_370:
[----:B------:R-:W-:Y:S05]  /*8ad0*/  BSYNC B1 ;  /* 0x0000000000017941 */ /* 0x000fea0003800000 */
.L_x_369:
[----:B------:R-:W-:Y:S01]  /*8ae0*/  @!P5 IMAD R3, R96, R23, R2 ;  /* 0x000000176003d224 */ /* 0x000fe200078e0202 */
[----:B------:R-:W-:Y:S04]  /*8af0*/  BSSY B1, `(.L_x_371) ;  /* 0x0000006000017945 */ /* 0x000fe80003800000 */
[----:B------:R0:W-:Y:S01]  /*8b00*/  @!P5 STG.E.U8 desc[UR50][R8.64+0x150], R3 ;  /* 0x000150030800d986 */ /* 0x0001e2000c101132 */
[----:B------:R-:W-:Y:S05]  /*8b10*/  @P4 BRA `(.L_x_372) ;  /* 0x00000000000c4947 */ /* 0x000fea0003800000 */
[----:B------:R-:W0:Y:S02]  /*8b20*/  LDG.E.U8 R225, desc[UR50][R6.64+0x151] ;  /* 0x0001513206e17981 */ /* 0x000e24000c1e1100 */
[----:B0-----:R-:W-:-:S05]  /*8b30*/  PRMT R3, R225, 0x8880, RZ ;  /* 0x00008880e1037816 */ /* 0x001fca00000000ff */
[----:B------:R-:W-:-:S07]  /*8b40*/  IMAD R2, R3, R22, RZ ;  /* 0x0000001603027224 */ /* 0x000fce00078e02ff */
.L_x_372:
[----:B------:R-:W-:Y:S05]  /*8b50*/  BSYNC B1 ;  /* 0x0000000000017941 */ /* 0x000fea0003800000 */
.L_x_371:
[----:B------:R-:W-:Y:S01]  /*8b60*/  @!P4 IMAD R97, R97, R23, R2 ;  /* 0x000000176161c224 */ /* 0x000fe200078e0202 */
[----:B------:R-:W-:Y:S04]  /*8b70*/  BSSY B1, `(.L_x_373) ;  /* 0x0000006000017945 */ /* 0x000fe80003800000 */
[----:B------:R0:W-:Y:S01]  /*8b80*/  @!P4 STG.E.U8 desc[UR50][R8.64+0x151], R97 ;  /* 0x000151610800c986 */ /* 0x0001e2000c101132 */
[----:B------:R-:W-:Y:S05]  /*8b90*/  @P3 BRA `(.L_x_374) ;  /* 0x00000000000c3947 */ /* 0x000fea0003800000 */
[----:B------:R-:W0:Y:S02]  /*8ba0*/  LDG.E.U8 R225, desc[UR50][R4.64+0x150] ;  /* 0x0001503204e17981 */ /* 0x000e24000c1e1100 */
[----:B0-----:R-:W-:-:S05]  /*8bb0*/  PRMT R3, R225, 0x8880, RZ ;  /* 0x00008880e1037816 */ /* 0x001fca00000000ff */
[----:B------:R-:W-:-:S07]  /*8bc0*/  IMAD R2, R3, R22, RZ ;  /* 0x0000001603027224 */ /* 0x000fce00078e02ff */
.L_x_374:
[----:B------:R-:W-:Y:S05]  /*8bd0*/  BSYNC B1 ;  /* 0x0000000000017941 */ /* 0x000fea0003800000 */
.L_x_373:
[----:B0-----:R-:W-:Y:S01]  /*8be0*/  @!P3 IMAD R3, R98, R23, R2 ;  /* 0x000000176203b224 */ /* 0x001fe200078e0202 */
[----:B------:R-:W-:Y:S04]  /*8bf0*/  BSSY B1, `(.L_x_375) ;  /* 0x0000006000017945 */ /* 0x000fe80003800000 */
[----:B------:R0:W-:Y:S01]  /*8c00*/  @!P3 STG.E.U8 desc[UR50][R10.64+0x150], R3 ;  /* 0x000150030a00b986 */ /* 0x0001e2000c101132 */
[----:B------:R-:W-:Y:S05]  /*8c10*/  @P6 BRA `(.L_x_376) ;  /* 0x00000000000c6947 */ /* 0x000fea0003800000 */
[----:B------:R-:W0:Y:S02]  /*8c20*/  LDG.E.U8 R225, desc[UR50][R4.64+0x151] ;  /* 0x0001513204e17981 */ /* 0x000e24000c1e1100 */
[----:B0-----:R-:W-:-:S05]  /*8c30*/  PRMT R3, R225, 0x8880, RZ ;  /* 0x00008880e1037816 */ /* 0x001fca00000000ff */
[----:B------:R-:W-:-:S07]  /*8c40*/  IMAD R2, R3, R22, RZ ;  /* 0x0000001603027224 */ /* 0x000fce00078e02ff */
.L_x_376:
[----:B------:R-:W-:Y:S05]  /*8c50*/  BSYNC B1 ;  /* 0x0000000000017941 */ /* 0x000fea0003800000 */
.L_x_375:
[----:B------:R-:W-:Y:S01]  /*8c60*/  @!P6 IMAD R99, R99, R23, R2 ;  /* 0x000000176363e224 */ /* 0x000fe200078e0202 */
[----:B------:R-:W-:Y:S04]  /*8c70*/  BSSY B1, `(.L_x_377) ;  /* 0x0000006000017945 */ /* 0x000fe80003800000 */
[----:B------:R0:W-:Y:S01]  /*8c80*/  @!P6 STG.E.U8 desc[UR50][R10.64+0x151], R99 ;  /* 0x000151630a00e986 */ /* 0x0001e2000c101132 */
[----:B------:R-:W-:Y:S05]  /*8c90*/  @P2 BRA `(.L_x_378) ;  /* 0x00000000000c2947 */ /* 0x000fea0003800000 */
[----:B------:R-:W0:Y:S02]  /*8ca0*/  LDG.E.U8 R225, desc[UR50][R6.64+0x158] ;  /* 0x0001583206e17981 */ /* 0x000e24000c1e1100 */
[----:B0-----:R-:W-:-:S05]  /*8cb0*/  PRMT R3, R225, 0x8880, RZ ;  /* 0x00008880e1037816 */ /* 0x001fca00000000ff */
[----:B------:R-:W-:-:S07]  /*8cc0*/  IMAD R2, R3, R22, RZ ;  /* 0x0000001603027224 */ /* 0x000fce00078e02ff */
.L_x_378:
[----:B------:R-:W-:Y:S05]  /*8cd0*/  BSYNC B1 ;  /* 0x0000000000017941 */ /* 0x000fea0003800000 */
.L_x_377:
        /* <DEDUP_REMOVED lines=16> */
.L_x_380:
[----:B------:R-:W-:Y:S05]  /*8de0*/  BSYNC B1 ;  /* 0x0000000000017941 */ /* 0x000fea0003800000 */
.L_x_379:
[----:B------:R-:W-:Y:S01]  /*8df0*/  @!P6 IMAD R101, R101, R23, R2 ;  /* 0x000000176565e224 */ /* 0x000fe200078e0202 */
[----:B------:R-:W-:Y:S04]  /*8e00*/  BSSY B1, `(.L_x_381) ;  /* 0x0000006000017945 */ /* 0x000fe80003800000 */
[----:B------:R0:W-:Y:S01]  /*8e10*/  @!P6 STG.E.U8 desc[UR50][R8.64+0x159], R101 ;  /* 0x000159650800e986 */ /* 0x0001e2000c101132 */
[----:B------:R-:W-:Y:S05]  /*8e20*/  @P1 BRA `(.L_x_382) ;  /* 0x00000000000c1947 */ /* 0x000fea0003800000 */
[----:B------:R-:W5:Y:S02]  /*8e30*/  LDG.E.U8 R225, desc[UR50][R4.64+0x158] ;  /* 0x0001583204e17981 */ /* 0x000f64000c1e1100 */
[----:B-----5:R-:W-:-:S05]  /*8e40*/  PRMT R3, R225, 0x8880, RZ ;  /* 0x00008880e1037816 */ /* 0x020fca00000000ff */
[----:B------:R-:W-:-:S07]  /*8e50*/  IMAD R2, R3, R22, RZ ;  /* 0x0000001603027224 */ /* 0x000fce00078e02ff */
.L_x_382:
[----:B------:R-:W-:Y:S05]  /*8e60*/  BSYNC B1 ;  /* 0x0000000000017941 */ /* 0x000fea0003800000 */
.L_x_381:
[----:B------:R-:W-:Y:S01]  /*8e70*/  @!P1 IMAD R3, R102, R23, R2 ;  /* 0x0000001766039224 */ /* 0x000fe200078e0202 */
[----:B------:R-:W-:Y:S04]  /*8e80*/  BSSY B1, `(.L_x_383) ;  /* 0x0000006000017945 */ /* 0x000fe80003800000 */
[----:B------:R0:W-:Y:S01]  /*8e90*/  @!P1 STG.E.U8 desc[UR50][R10.64+0x158], R3 ;  /* 0x000158030a009986 */ /* 0x0001e2000c101132 */
[----:B------:R-:W-:Y:S05]  /*8ea0*/  @P0 BRA `(.L_x_384) ;  /* 0x00000000000c0947 */ /* 0x000fea0003800000 */
[----:B------:R-:W0:Y:S02]  /*8eb0*/  LDG.E.U8 R225, desc[UR50][R4.64+0x159] ;  /* 0x0001593204e17981 */ /* 0x000e24000c1e1100 */
[----:B0-----:R-:W-:-:S05]  /*8ec0*/  PRMT R3, R225, 0x8880, RZ ;  /* 0x00008880e1037816 */ /* 0x001fca00000000ff */
[----:B------:R-:W-:-:S07]  /*8ed0*/  IMAD R2, R3, R22, RZ ;  /* 0x0000001603027224 */ /* 0x000fce00078e02ff */
.L_x_384:
[----:B------:R-:W-:Y:S05]  /*8ee0*/  BSYNC B1 ;  /* 0x0000000000017941 */ /* 0x000fea0003800000 */
.L_x_383:
[----:B------:R-:W-:Y:S01]  /*8ef0*/  @!P0 IMAD R103, R103, R23, R2 ;  /* 0x0000001767678224 */ /* 0x000fe200078e0202 */
[----:B------:R-:W-:Y:S04]  /*8f00*/  BSSY B1, `(.L_x_385) ;  /* 0x0000006000017945 */ /* 0x000fe80003800000 */
[----:B------:R0:W-:Y:S01]  /*8f10*/  @!P0 STG.E.U8 desc[UR50][R10.64+0x159], R103 ;  /* 0x000159670a008986 */ /* 0x0001e2000c101132 */
[----:B------:R-:W-:Y:S05]  /*8f20*/  @P5 BRA `(.L_x_386) ;  /* 0x00000000000c5947 */ /* 0x000fea0003800000 */
[----:B------:R-:W0:Y:S02]  /*8f30*/  LDG.E.U8 R225, desc[UR50][R6.64+0x160] ;  /* 0x0001603206e17981 */ /* 0x000e24000c1e1100 */
[----:B0-----:R-:W-:-:S05]  /*8f40*/  PRMT R3, R225, 0x8880, RZ ;  /* 0x00008880e1037816 */ /* 0x001fca00000000ff */
[----:B------:R-:W-:-:S07]  /*8f50*/  IMAD R2, R3, R22, RZ ;  /* 0x0000001603027224 */ /* 0x000fce00078e02ff */
.L_x_386:
[----:B------:R-:W-:Y:S05]  /*8f60*/  BSYNC B1 ;  /* 0x0000000000017941 */ /* 0x000fea0003800000 */
.L_x_385:
[----:B0-----:R-:W-:Y:S01]  /*8f70*/  @!P5 IMAD R3, R104, R23, R2 ;  /* 0x000000176803d224 */ /* 0x001fe200078e0202 */
[----:B------:R-:W-:Y:S04]  /*8f80*/  BSSY B1, `(.L_x_387) ;  /* 0x0000006000017945 */ /* 0x000fe80003800000 */
[----:B------:R0:W-:Y:S01]  /*8f90*/  @!P5 STG.E.U8 desc[UR50][R8.64+0x160], R3 ;  /* 0x000160030800d986 */ /* 0x0001e2000c101132 */
[----:B------:R-:W-:Y:S05]  /*8fa0*/  @P4 BRA `(.L_x_388) ;  /* 0x00000000000c4947 */ /* 0x000fea0003800000 */
[----:B------:R-:W0:Y:S02]  /*8fb0*/  LDG.E.U8 R225, desc[UR50][R6.64+0x161] ;  /* 0x0001613206e17981 */ /* 0x000e24000c1e1100 */
[----:B0-----:R-:W-:-:S05]  /*8fc0*/  PRMT R3, R225, 0x8880, RZ ;  /* 0x00008880e1037816 */ /* 0x001fca00000000ff */
[----:B------:R-:W-:-:S07]  /*8fd0*/  IMAD R2, R3, R22, RZ ;  /* 0x0000001603027224 */ /* 0x000fce00078e02ff */
.L_x_388:
[----:B------:R-:W-:Y:S05]  /*8fe0*/  BSYNC B1 ;  /* 0x0000000000017941 */ /* 0x000fea0003800000 */
.L_x_387:
[----:B------:R-:W-:Y:S01]  /*8ff0*/  @!P4 IMAD R105, R105, R23, R2 ;  /* 0x000000176969c224 */ /* 0x000fe200078e0202 */
[----:B------:R-:W-:Y:S04]  /*9000*/  BSSY B1, `(.L_x_389) ;  /* 0x0000006000017945 */ /* 0x000fe80003800000 */
[----:B------:R0:W-:Y:S01]  /*9010*/  @!P4 STG.E.U8 desc[UR50][R8.64+0x161], R105 ;  /* 0x000161690800c986 */ /* 0x0001e2000c101132 */
[----:B------:R-:W-:Y:S05]  /*9020*/  @P3 BRA `(.L_x_390) ;  /* 0x00000000000c3947 */ /* 0x000fea0003800000 */
[----:B------:R-:W0:Y:S02]  /*9030*/  LDG.E.U8 R225, desc[UR50][R4.64+0x160] ;  /* 0x0001603204e17981 */ /* 0x000e24000c1e1100 */
[----:B0-----:R-:W-:-:S05]  /*9040*/  PRMT R3, R225, 0x8880, RZ ;  /* 0x00008880e1037816 */ /* 0x001fca00000000ff */
[----:B------:R-:W-:-:S07]  /*9050*/  IMAD R2, R3, R22, RZ ;  /* 0x0000001603027224 */ /* 0x000fce00078e02ff */
.L_x_390:
[----:B------:R-:W-:Y:S05]  /*9060*/  BSYNC B1 ;  /* 0x0000000000017941 */ /* 0x000fea0003800000 */
.L_x_389:
        /* <DEDUP_REMOVED lines=16> */
.L_x_392:
[----:B------:R-:W-:Y:S05]  /*9170*/  BSYNC B1 ;  /* 0x0000000000017941 */ /* 0x000fea0003800000 */
.L_x_391:
[----:B------:R-:W-:Y:S01]  /*9180*/  @!P2 IMAD R107, R107, R23, R2 ;  /* 0x000000176b6ba224 */ /* 0x000fe200078e0202 */
[----:B------:R-:W-:Y:S04]  /*9190*/  BSSY B1, `(.L_x_393) ;  /* 0x0000006000017945 */ /* 0x000fe80003800000 */
[----:B------:R0:W-:Y:S01]  /*91a0*/  @!P2 STG.E.U8 desc[UR50][R10.64+0x161], R107 ;  /* 0x0001616b0a00a986 */ /* 0x0001e2000c101132 */
[----:B------:R-:W-:Y:S05]  /*91b0*/  @P5 BRA `(.L_x_394) ;  /* 0x00000000000c5947 */ /* 0x000fea0003800000 */
[----:B------:R-:W0:Y:S02]  /*91c0*/  LDG.E.U8 R225, desc[UR50][R6.64+0x168] ;  /* 0x0001683206e17981 */ /* 0x000e24000c1e1100 */
[----:B0-----:R-:W-:-:S05]  /*91d0*/  PRMT R3, R225, 0x8880, RZ ;  /* 0x00008880e1037816 */ /* 0x001fca00000000ff */
[----:B------:R-:W-:-:S07]  /*91e0*/  IMAD R2, R3, R22, RZ ;  /* 0x0000001603027224 */ /* 0x000fce00078e02ff */
.L_x_394:
[----:B------:R-:W-:Y:S05]  /*91f0*/  BSYNC B1 ;  /* 0x0000000000017941 */ /* 0x000fea0003800000 */
.L_x_393:
[----:B0-----:R-:W-:Y:S01]  /*9200*/  @!P5 IMAD R3, R108, R23, R2 ;  /* 0x000000176c03d224 */ /* 0x001fe200078e0202 */
[----:B------:R-:W-:Y:S04]  /*9210*/  BSSY B1, `(.L_x_395) ;  /* 0x0000006000017945 */ /* 0x000fe80003800000 */
[----:B------:R0:W-:Y:S01]  /*9220*/  @!P5 STG.E.U8 desc[UR50][R8.64+0x168], R3 ;  /* 0x000168030800d986 */ /* 0x0001e2000c101132 */
[----:B------:R-:W-:Y:S05]  /*9230*/  @P3 BRA `(.L_x_396) ;  /* 0x00000000000c3947 */ /* 0x000fea0003800000 */
[----:B------:R-:W0:Y:S02]  /*9240*/  LDG.E.U8 R225, desc[UR50][R6.64+0x169] ;  /* 0x0001693206e17981 */ /* 0x000e24000c1e1100 */
[----:B0-----:R-:W-:-:S05]  /*9250*/  PRMT R3, R225, 0x8880, RZ ;  /* 0x00008880e1037816 */ /* 0x001fca00000000ff */
[----:B------:R-:W-:-:S07]  /*9260*/  IMAD R2, R3, R22, RZ ;  /* 0x0000001603027224 */ /* 0x000fce00078e02ff */
.L_x_396:
[----:B------:R-:W-:Y:S05]  /*9270*/  BSYNC B1 ;  /* 0x0000000000017941 */ /* 0x000fea0003800000 */
.L_x_395:
[----:B------:R-:W-:Y:S01]  /*9280*/  @!P3 IMAD R109, R109, R23, R2 ;  /* 0x000000176d6db224 */ /* 0x000fe200078e0202 */
[----:B------:R-:W-:Y:S04]  /*9290*/  BSSY B1, `(.L_x_397) ;  /* 0x0000006000017945 */ /* 0x000fe80003800000 */
[----:B------:R0:W-:Y:S01]  /*92a0*/  @!P3 STG.E.U8 desc[UR50][R8.64+0x169], R109 ;  /* 0x0001696d0800b986 */ /* 0x0001e2000c101132 */
[----:B------:R-:W-:Y:S05]  /*92b0*/  @P4 BRA `(.L_x_398) ;  /* 0x00000000000c4947 */ /* 0x000fea0003800000 */
[----:B------:R-:W0:Y:S02]  /*92c0*/  LDG.E.U8 R225, desc[UR50][R4.64+0x168] ;  /* 0x0001683204e17981 */ /* 0x000e24000c1e1100 */
[----:B0-----:R-:W-:-:S05]  /*92d0*/  PRMT R3, R225, 0x8880, RZ ;  /* 0x00008880e1037816 */ /* 0x001fca00000000ff */
[----:B------:R-:W-:-:S07]  /*92e0*/  IMAD R2, R3, R22, RZ ;  /* 0x0000001603027224 */ /* 0x000fce00078e02ff */
.L_x_398:
[----:B------:R-:W-:Y:S05]  /*92f0*/  BSYNC B1 ;  /* 0x0000000000017941 */ /* 0x000fea0003800000 */
.L_x_397:
[----:B0-----:R-:W-:Y:S01]  /*9300*/  @!P4 IMAD R3, R110, R23, R2 ;  /* 0x000000176e03c224 */ /* 0x001fe200078e0202 */
[----:B------:R-:W-:Y:S04]  /*9310*/  BSSY B1, `(.L_x_399) ;  /* 0x0000006000017945 */ /* 0x000fe80003800000 */
[----:B------:R0:W-:Y:S01]  /*9320*/  @!P4 STG.E.U8 desc[UR50][R10.64+0x168], R3 ;  /* 0x000168030a00c986 */ /* 0x0001e2000c101132 */
[----:B------:R-:W-:Y:S05]  /*9330*/  @P1 BRA `(.L_x_400) ;  /* 0x00000000000c1947 */ /* 0x000fea0003800000 */
[----:B------:R-:W0:Y:S02]  /*9340*/  LDG.E.U8 R225, desc[UR50][R4.64+0x169] ;  /* 0x0001693204e17981 */ /* 0x000e24000c1e1100 */
[----:B0-----:R-:W-:-:S05]  /*9350*/  PRMT R3, R225, 0x8880, RZ ;  /* 0x00008880e1037816 */ /* 0x001fca00000000ff */
[----:B------:R-:W-:-:S07]  /*9360*/  IMAD R2, R3, R22, RZ ;  /* 0x0000001603027224 */ /* 0x000fce00078e02ff */
.L_x_400:
[----:B------:R-:W-:Y:S05]  /*9370*/  BSYNC B1 ;  /* 0x0000000000017941 */ /* 0x000fea0003800000 */
.L_x_399:
[----:B------:R-:W-:Y:S01]  /*9380*/  @!P1 IMAD R111, R111, R23, R2 ;  /* 0x000000176f6f9224 */ /* 0x000fe200078e0202 */
[----:B------:R-:W-:Y:S04]  /*9390*/  BSSY B1, `(.L_x_401) ;  /* 0x0000006000017945 */ /* 0x000fe80003800000 */
[----:B------:R0:W-:Y:S01]  /*93a0*/  @!P1 STG.E.U8 desc[UR50][R10.64+0x169], R111 ;  /* 0x0001696f0a009986 */ /* 0x0001e2000c101132 */
[----:B------:R-:W-:Y:S05]  /*93b0*/  @P6 BRA `(.L_x_402) ;  /* 0x00000000000c6947 */ /* 0x000fea0003800000 */
[----:B------:R-:W0:Y:S02]  /*93c0*/  LDG.E.U8 R225, desc[UR50][R6.64+0x170] ;  /* 0x0001703206e17981 */ /* 0x000e24000c1e1100 */
[----:B0-----:R-:W-:-:S05]  /*93d0*/  PRMT R3, R225, 0x8880, RZ ;  /* 0x00008880e1037816 */ /* 0x001fca00000000ff */
[----:B------:R-:W-:-:S07]  /*93e0*/  IMAD R2, R3, R22, RZ ;  /* 0x0000001603027224 */ /* 0x000fce00078e02ff */
.L_x_402:
[----:B------:R-:W-:Y:S05]  /*93f0*/  BSYNC B1 ;  /* 0x0000000000017941 */ /* 0x000fea0003800000 */
.L_x_401:
        /* <DEDUP_REMOVED lines=16> */
.L_x_404:
[----:B------:R-:W-:Y:S05]  /*9500*/  BSYNC B1 ;  /* 0x0000000000017941 */ /* 0x000fea0003800000 */
.L_x_403:
[----:B------:R-:W-:Y:S01]  /*9510*/  @!P4 IMAD R113, R113, R23, R2 ;  /* 0x000000177171c224 */ /* 0x000fe200078e0202 */
[----:B------:R-:W-:Y:S04]  /*9520*/  BSSY B1, `(.L_x_405) ;  /* 0x0000006000017945 */ /* 0x000fe80003800000 */
[----:B------:R0:W-:Y:S01]  /*9530*/  @!P4 STG.E.U8 desc[UR50][R8.64+0x171], R113 ;  /* 0x000171710800c986 */ /* 0x0001e2000c101132 */
[----:B------:R-:W-:Y:S05]  /*9540*/  @P0 BRA `(.L_x_406) ;  /* 0x00000000000c0947 */ /* 0x000fea0003800000 */
[----:B------:R-:W0:Y:S02]  /*9550*/  LDG.E.U8 R225, desc[UR50][R4.64+0x170] ;  /* 0x0001703204e17981 */ /* 0x000e24000c1e1100 */
[----:B0-----:R-:W-:-:S05]  /*9560*/  PRMT R3, R225, 0x8880, RZ ;  /* 0x00008880e1037816 */ /* 0x001fca00000000ff */
[----:B------:R-:W-:-:S07]  /*9570*/  IMAD R2, R3, R22, RZ ;  /* 0x0000001603027224 */ /* 0x000fce00078e02ff */
.L_x_406:
[----:B------:R-:W-:Y:S05]  /*9580*/  BSYNC B1 ;  /* 0x0000000000017941 */ /* 0x000fea0003800000 */
.L_x_405:
[----:B0-----:R-:W-:Y:S01]  /*9590*/  @!P0 IMAD R3, R114, R23, R2 ;  /* 0x0000001772038224 */ /* 0x001fe200078e0202 */
[----:B------:R-:W-:Y:S04]  /*95a0*/  BSSY B1, `(.L_x_407) ;  /* 0x0000006000017945 */ /* 0x000fe80003800000 */
[----:B------:R0:W-:Y:S01]  /*95b0*/  @!P0 STG.E.U8 desc[UR50][R10.64+0x170], R3 ;  /* 0x000170030a008986 */ /* 0x0001e2000c101132 */
[----:B------:R-:W-:Y:S05]  /*95c0*/  @P3 BRA `(.L_x_408) ;  /* 0x00000000000c3947 */ /* 0x000fea0003800000 */
[----:B------:R-:W0:Y:S02]  /*95d0*/  LDG.E.U8 R225, desc[UR50][R4.64+0x171] ;  /* 0x0001713204e17981 */ /* 0x000e24000c1e1100 */
[----:B0-----:R-:W-:-:S05]  /*95e0*/  PRMT R3, R225, 0x8880, RZ ;  /* 0x00008880e1037816 */ /* 0x001fca00000000ff */
[----:B------:R-:W-:-:S07]  /*95f0*/  IMAD R2, R3, R22, RZ ;  /* 0x0000001603027224 */ /* 0x000fce00078e02ff */
.L_x_408:
[----:B------:R-:W-:Y:S05]  /*9600*/  BSYNC B1 ;  /* 0x0000000000017941 */ /* 0x000fea0003800000 */
.L_x_407:
[----:B------:R-:W-:Y:S01]  /*9610*/  @!P3 IMAD R115, R115, R23, R2 ;  /* 0x000000177373b224 */ /* 0x000fe200078e0202 */
[----:B------:R-:W-:Y:S04]  /*9620*/  BSSY B1, `(.L_x_409) ;  /* 0x0000006000017945 */ /* 0x000fe80003800000 */
[----:B------:R0:W-:Y:S01]  /*9630*/  @!P3 STG.E.U8 desc[UR50][R10.64+0x171], R115 ;  /* 0x000171730a00b986 */ /* 0x0001e2000c101132 */
[----:B------:R-:W-:Y:S05]  /*9640*/  @P6 BRA `(.L_x_410) ;  /* 0x00000000000c6947 */ /* 0x000fea0003800000 */
[----:B------:R-:W0:Y:S02]  /*9650*/  LDG.E.U8 R225, desc[UR50][R6.64+0x178] ;  /* 0x0001783206e17981 */ /* 0x000e24000c1e1100 */
[----:B0-----:R-:W-:-:S05]  /*9660*/  PRMT R3, R225, 0x8880, RZ ;  /* 0x00008880e1037816 */ /* 0x001fca00000000ff */
[----:B------:R-:W-:-:S07]  /*9670*/  IMAD R2, R3, R22, RZ ;  /* 0x0000001603027224 */ /* 0x000fce00078e02ff */
.L_x_410:
[----:B------:R-:W-:Y:S05]  /*9680*/  BSYNC B1 ;  /* 0x0000000000017941 */ /* 0x000fea0003800000 */
.L_x_409:
[----:B0-----:R-:W-:Y:S01]  /*9690*/  @!P6 IMAD R3, R116, R23, R2 ;  /* 0x000000177403e224 */ /* 0x001fe200078e0202 */
[----:B------:R-:W-:Y:S04]  /*96a0*/  BSSY B1, `(.L_x_411) ;  /* 0x0000006000017945 */ /* 0x000fe80003800000 */
[----:B------:R0:W-:Y:S01]  /*96b0*/  @!P6 STG.E.U8 desc[UR50][R8.64+0x178], R3 ;  /* 0x000178030800e986 */ /* 0x0001e2000c101132 */
[----:B------:R-:W-:Y:S05]  /*96c0*/  @P5 BRA `(.L_x_412) ;  /* 0x00000000000c5947 */ /* 0x000fea0003800000 */
[----:B------:R-:W0:Y:S02]  /*96d0*/  LDG.E.U8 R225, desc[UR50][R6.64+0x179] ;  /* 0x0001793206e17981 */ /* 0x000e24000c1e1100 */
[----:B0-----:R-:W-:-:S05]  /*96e0*/  PRMT R3, R225, 0x8880, RZ ;  /* 0x00008880e1037816 */ /* 0x001fca00000000ff */
[----:B------:R-:W-:-:S07]  /*96f0*/  IMAD R2, R3, R22, RZ ;  /* 0x0000001603027224 */ /* 0x000fce00078e02ff */
.L_x_412:
[----:B------:R-:W-:Y:S05]  /*9700*/  BSYNC B1 ;  /* 0x0000000000017941 */ /* 0x000fea0003800000 */
.L_x_411:
[----:B------:R-:W-:Y:S01]  /*9710*/  @!P5 IMAD R117, R117, R23, R2 ;  /* 0x000000177575d224 */ /* 0x000fe200078e0202 */
[----:B------:R-:W-:Y:S04]  /*9720*/  BSSY B1, `(.L_x_413) ;  /* 0x0000006000017945 */ /* 0x000fe80003800000 */
[----:B------:R0:W-:Y:S01]  /*9730*/  @!P5 STG.E.U8 desc[UR50][R8.64+0x179], R117 ;  /* 0x000179750800d986 */ /* 0x0001e2000c101132 */
[----:B------:R-:W-:Y:S05]  /*9740*/  @P2 BRA `(.L_x_414) ;  /* 0x00000000000c2947 */ /* 0x000fea0003800000 */
[----:B------:R-:W0:Y:S02]  /*9750*/  LDG.E.U8 R225, desc[UR50][R4.64+0x178] ;  /* 0x0001783204e17981 */ /* 0x000e24000c1e1100 */
[----:B0-----:R-:W-:-:S05]  /*9760*/  PRMT R3, R225, 0x8880, RZ ;  /* 0x00008880e1037816 */ /* 0x001fca00000000ff */
[----:B------:R-:W-:-:S07]  /*9770*/  IMAD R2, R3, R22, RZ ;  /* 0x0000001603027224 */ /* 0x000fce00078e02ff */
.L_x_414:
[----:B------:R-:W-:Y:S05]  /*9780*/  BSYNC B1 ;  /* 0x0000000000017941 */ /* 0x000fea0003800000 */
.L_x_413:
[----:B0-----:R-:W-:Y:S01]  /*9790*/  @!P2 IMAD R3, R118, R23, R2 ;  /* 0x000000177603a224 */ /* 0x001fe200078e0202 */
[----:B------:R-:W-:Y:S01]  /*97a0*/  ISETP.LT.OR P1, PT, R20, 0x9, !P1 ;  /* 0x000000091400780c */ /* 0x000fe20004f21670 */
[----:B------:R-:W-:Y:S03]  /*97b0*/  BSSY B1, `(.L_x_415) ;  /* 0x0000006000017945 */ /* 0x000fe60003800000 */
[----:B------:R0:W-:Y:S09]  /*97c0*/  @!P2 STG.E.U8 desc[UR50][R10.64+0x178], R3 ;  /* 0x000178030a00a986 */ /* 0x0001f2000c101132 */
[----:B------:R-:W-:Y:S05]  /*97d0*/  @P1 BRA `(.L_x_416) ;  /* 0x00000000000c1947 */ /* 0x000fea0003800000 */
[----:B------:R-:W0:Y:S02]  /*97e0*/  LDG.E.U8 R225, desc[UR50][R4.64+0x179] ;  /* 0x0001793204e17981 */ /* 0x000e24000c1e1100 */
[----:B0-----:R-:W-:-:S05]  /*97f0*/  PRMT R3, R225, 0x8880, RZ ;  /* 0x00008880e1037816 */ /* 0x001fca00000000ff */
[----:B------:R-:W-:-:S07]  /*9800*/  IMAD R2, R3, R22, RZ ;  /* 0x0000001603027224 */ /* 0x000fce00078e02ff */
.L_x_416:
[----:B------:R-:W-:Y:S05]  /*9810*/  BSYNC B1 ;  /* 0x0000000000017941 */ /* 0x000fea0003800000 */
.L_x_415:
[----:B------:R-:W-:Y:S01]  /*9820*/  IMAD R119, R119, R23, R2 ;  /* 0x0000001777777224 */ /* 0x000fe200078e0202 */
[----:B------:R-:W-:Y:S06]  /*9830*/  @P1 BRA `(.L_x_417) ;  /* 0x0000002800881947 */ /* 0x000fec0003800000 */
[----:B------:R0:W-:Y:S01]  /*9840*/  STG.E.U8 desc[UR50][R10.64+0x179], R119 ;  /* 0x000179770a007986 */ /* 0x0001e2000c101132 */
[----:B------:R-:W-:Y:S05]  /*9850*/  BRA `(.L_x_417) ;  /* 0x0000002800807947 */ /* 0x000fea0003800000 */
.L_x_32:
[C---:B------:R-:W-:Y:S02]  /*9860*/  ISETP.GE.AND P0, PT, R0.reuse, 0x1, PT ;  /* 0x000000010000780c */ /* 0x040fe40003f06270 */
[----:B------:R-:W-:Y:S02]  /*9870*/  ISETP.GE.AND P3, PT, R0, 0x2, PT ;  /* 0x000000020000780c */ /* 0x000fe40003f66270 */
[C---:B------:R-:W-:Y:S02]  /*9880*/  ISETP.LT.OR P4, PT, R20.reuse, 0x1, !P0 ;  /* 0x000000011400780c */ /* 0x040fe40004781670 */
[C---:B------:R-:W-:Y:S02]  /*9890*/  ISETP.LT.OR P2, PT, R20.reuse, 0x1, !P3 ;  /* 0x000000011400780c */ /* 0x040fe40005f41670 */
[----:B------:R-:W-:Y:S02]  /*98a0*/  ISETP.LT.OR P0, PT, R20, 0x9, !P0 ;  /* 0x000000091400780c */ /* 0x000fe40004701670 */
[----:B------:R-:W-:-:S02]  /*98b0*/  ISETP.GE.AND P1, PT, R0, 0x9, PT ;  /* 0x000000090000780c */ /* 0x000fc40003f26270 */
[C---:B------:R-:W-:Y:S02]  /*98c0*/  ISETP.LT.OR P3, PT, R20.reuse, 0x9, !P3 ;  /* 0x000000091400780c */ /* 0x040fe40005f61670 */
[C---:B------:R-:W-:Y:S02]  /*98d0*/  ISETP.LT.OR P5, PT, R20.reuse, 0x1, !P1 ;  /* 0x000000011400780c */ /* 0x040fe40004fa1670 */
[----:B------:R-:W-:Y:S01]  /*98e0*/  ISETP.LT.OR P1, PT, R20, 0x9, !P1 ;  /* 0x000000091400780c */ /* 0x000fe20004f21670 */
[-C--:B------:R-:W-:Y:S02]  /*98f0*/  @!P4 IMAD R3, R120, R23.reuse, RZ ;  /* 0x000000177803c224 */ /* 0x080fe400078e02ff */
[-C--:B------:R-:W-:Y:S02]  /*9900*/  @!P2 IMAD R121, R121, R23.reuse, RZ ;  /* 0x000000177979a224 */ /* 0x080fe400078e02ff */
[----:B------:R-:W-:Y:S01]  /*9910*/  @!P0 IMAD R5, R122, R23, RZ ;  /* 0x000000177a058224 */ /* 0x000fe200078e02ff */
[----:B------:R0:W-:Y:S01]  /*9920*/  @!P4 STG.E.U8 desc[UR50][R8.64], R3 ;  /* 0x000000030800c986 */ /* 0x0001e2000c101132 */
[----:B------:R-:W-:-:S02]  /*9930*/  ISETP.GE.AND P4, PT, R0, 0xa, PT ;  /* 0x0000000a0000780c */ /* 0x000fc40003f86270 */
[-C--:B------:R-:W-:Y:S01]  /*9940*/  @!P3 IMAD R123, R123, R23.reuse, RZ ;  /* 0x000000177b7bb224 */ /* 0x080fe200078e02ff */
[----:B------:R-:W-:Y:S01]  /*9950*/  @!P2 STG.E.U8 desc[UR50][R8.64+0x1], R121 ;  /* 0x000001790800a986 */ /* 0x000fe2000c101132 */
[----:B------:R-:W-:Y:S01]  /*9960*/  ISETP.LT.OR P6, PT, R20, 0x1, !P4 ;  /* 0x000000011400780c */ /* 0x000fe200067c1670 */
[-C--:B------:R-:W-:Y:S01]  /*9970*/  @!P5 IMAD R7, R124, R23.reuse, RZ ;  /* 0x000000177c07d224 */ /* 0x080fe200078e02ff */
[----:B------:R-:W-:Y:S01]  /*9980*/  ISETP.GE.AND P2, PT, R0, 0x11, PT ;  /* 0x000000110000780c */ /* 0x000fe20003f46270 */
[----:B------:R1:W-:Y:S01]  /*9990*/  @!P0 STG.E.U8 desc[UR50][R10.64], R5 ;  /* 0x000000050a008986 */ /* 0x0003e2000c101132 */
[C---:B------:R-:W-:Y:S02]  /*99a0*/  ISETP.LT.OR P4, PT, R20.reuse, 0x9, !P4 ;  /* 0x000000091400780c */ /* 0x040fe40006781670 */
[----:B------:R-:W-:Y:S01]  /*99b0*/  ISETP.LT.OR P0, PT, R20, 0x1, !P2 ;  /* 0x000000011400780c */ /* 0x000fe20005701670 */
[----:B------:R-:W-:Y:S01]  /*99c0*/  @!P3 STG.E.U8 desc[UR50][R10.64+0x1], R123 ;  /* 0x0000017b0a00b986 */ /* 0x000fe2000c101132 */
[----:B------:R-:W-:Y:S01]  /*99d0*/  ISETP.GE.AND P3, PT, R0, 0x12, PT ;  /* 0x000000120000780c */ /* 0x000fe20003f66270 */
[-C--:B0-----:R-:W-:Y:S01]  /*99e0*/  @!P1 IMAD R3, R126, R23.reuse, RZ ;  /* 0x000000177e039224 */ /* 0x081fe200078e02ff */
[C---:B------:R-:W-:Y:S01]  /*99f0*/  ISETP.LT.OR P2, PT, R20.reuse, 0x9, !P2 ;  /* 0x000000091400780c */ /* 0x040fe20005741670 */
[----:B------:R0:W-:Y:S01]  /*9a00*/  @!P5 STG.E.U8 desc[UR50][R8.64+0x8], R7 ;  /* 0x000008070800d986 */ /* 0x0001e2000c101132 */
[C---:B------:R-:W-:Y:S01]  /*9a10*/  ISETP.LT.OR P5, PT, R20.reuse, 0x1, !P3 ;  /* 0x000000011400780c */ /* 0x040fe20005fa1670 */
[----:B------:R-:W-:Y:S01]  /*9a20*/  @!P6 IMAD R125, R125, R23, RZ ;  /* 0x000000177d7de224 */ /* 0x000fe200078e02ff */
[----:B------:R-:W-:-:S03]  /*9a30*/  ISETP.LT.OR P3, PT, R20, 0x9, !P3 ;  /* 0x000000091400780c */ /* 0x000fc60005f61670 */
[-C--:B------:R-:W-:Y:S01]  /*9a40*/  @!P4 IMAD R127, R127, R23.reuse, RZ ;  /* 0x000000177f7fc224 */ /* 0x080fe200078e02ff */
[----:B------:R-:W-:Y:S01]  /*9a50*/  @!P6 STG.E.U8 desc[UR50][R8.64+0x9], R125 ;  /* 0x0000097d0800e986 */ /* 0x000fe2000c101132 */
[----:B------:R-:W-:Y:S01]  /*9a60*/  ISETP.GE.AND P6, PT, R0, 0x1a, PT ;  /* 0x0000001a0000780c */ /* 0x000fe20003fc6270 */
[-C--:B-1----:R-:W-:Y:S02]  /*9a70*/  @!P0 IMAD R5, R128, R23.reuse, RZ ;  /* 0x0000001780058224 */ /* 0x082fe400078e02ff */
[----:B------:R1:W-:Y:S01]  /*9a80*/  @!P1 STG.E.U8 desc[UR50][R10.64+0x8], R3 ;  /* 0x000008030a009986 */ /* 0x0003e2000c101132 */
[----:B------:R-:W-:Y:S01]  /*9a90*/  ISETP.GE.AND P1, PT, R0, 0x19, PT ;  /* 0x000000190000780c */ /* 0x000fe20003f26270 */
[-C--:B0-----:R-:W-:Y:S02]  /*9aa0*/  @!P2 IMAD R7, R130, R23.reuse, RZ ;  /* 0x000000178207a224 */ /* 0x081fe400078e02ff */
[----:B------:R-:W-:Y:S01]  /*9ab0*/  @!P4 STG.E.U8 desc[UR50][R10.64+0x9], R127 ;  /* 0x0000097f0a00c986 */ /* 0x000fe2000c101132 */
[C---:B------:R-:W-:Y:S01]  /*9ac0*/  ISETP.LT.OR P4, PT, R20.reuse, 0x1, !P6 ;  /* 0x000000011400780c */ /* 0x040fe20007781670 */
[-C--:B------:R-:W-:Y:S01]  /*9ad0*/  @!P5 IMAD R129, R129, R23.reuse, RZ ;  /* 0x000000178181d224 */ /* 0x080fe200078e02ff */
[C---:B------:R-:W-:Y:S01]  /*9ae0*/  ISETP.LT.OR P6, PT, R20.reuse, 0x9, !P6 ;  /* 0x000000091400780c */ /* 0x040fe200077c1670 */
[----:B------:R0:W-:Y:S01]  /*9af0*/  @!P0 STG.E.U8 desc[UR50][R8.64+0x10], R5 ;  /* 0x0000100508008986 */ /* 0x0001e2000c101132 */
[C---:B------:R-:W-:Y:S01]  /*9b00*/  ISETP.LT.OR P0, PT, R20.reuse, 0x1, !P1 ;  /* 0x000000011400780c */ /* 0x040fe20004f01670 */
[-C--:B------:R-:W-:Y:S01]  /*9b10*/  @!P3 IMAD R131, R131, R23.reuse, RZ ;  /* 0x000000178383b224 */ /* 0x080fe200078e02ff */
[----:B------:R-:W-:Y:S01]  /*9b20*/  ISETP.LT.OR P1, PT, R20, 0x9, !P1 ;  /* 0x000000091400780c */ /* 0x000fe20004f21670 */
[----:B------:R-:W-:Y:S04]  /*9b30*/  @!P5 STG.E.U8 desc[UR50][R8.64+0x11], R129 ;  /* 0x000011810800d986 */ /* 0x000fe8000c101132 */
[----:B------:R2:W-:Y:S01]  /*9b40*/  @!P2 STG.E.U8 desc[UR50][R10.64+0x10], R7 ;  /* 0x000010070a00a986 */ /* 0x0005e2000c101132 */
[----:B------:R-:W-:Y:S01]  /*9b50*/  ISETP.GE.AND P2, PT, R0, 0x21, PT ;  /* 0x000000210000780c */ /* 0x000fe20003f46270 */
[----:B------:R-:W-:-:S02]  /*9b60*/  @!P4 IMAD R133, R133, R23, RZ ;  /* 0x000000178585c224 */ /* 0x000fc400078e02ff */
[----:B------:R-:W-:Y:S01]  /*9b70*/  @!P3 STG.E.U8 desc[UR50][R10.64+0x11], R131 ;  /* 0x000011830a00b986 */ /* 0x000fe2000c101132 */
[----:B------:R-:W-:Y:S01]  /*9b80*/  ISETP.GE.AND P3, PT, R0, 0x22, PT ;  /* 0x000000220000780c */ /* 0x000fe20003f66270 */
[-C--:B-1----:R-:W-:Y:S01]  /*9b90*/  @!P0 IMAD R3, R132, R23.reuse, RZ ;  /* 0x0000001784038224 */ /* 0x082fe200078e02ff */
[C---:B------:R-:W-:Y:S01]  /*9ba0*/  ISETP.LT.OR P5, PT, R20.reuse, 0x1, !P2 ;  /* 0x000000011400780c */ /* 0x040fe200057a1670 */
[----:B------:R-:W-:Y:S01]  /*9bb0*/  @!P4 STG.E.U8 desc[UR50][R8.64+0x19], R133 ;  /* 0x000019850800c986 */ /* 0x000fe2000c101132 */
[C---:B------:R-:W-:Y:S01]  /*9bc0*/  ISETP.LT.OR P4, PT, R20.reuse, 0x1, !P3 ;  /* 0x000000011400780c */ /* 0x040fe20005f81670 */
[-C--:B------:R-:W-:Y:S01]  /*9bd0*/  @!P6 IMAD R135, R135, R23.reuse, RZ ;  /* 0x000000178787e224 */ /* 0x080fe200078e02ff */
[C---:B------:R-:W-:Y:S01]  /*9be0*/  ISETP.LT.OR P2, PT, R20.reuse, 0x9, !P2 ;  /* 0x000000091400780c */ /* 0x040fe20005741670 */
[----:B------:R1:W-:Y:S01]  /*9bf0*/  @!P0 STG.E.U8 desc[UR50][R8.64+0x18], R3 ;  /* 0x0000180308008986 */ /* 0x0003e2000c101132 */
[----:B------:R-:W-:Y:S01]  /*9c00*/  ISETP.LT.OR P3, PT, R20, 0x9, !P3 ;  /* 0x000000091400780c */ /* 0x000fe20005f61670 */
[-C--:B0-----:R-:W-:Y:S01]  /*9c10*/  @!P1 IMAD R5, R134, R23.reuse, RZ ;  /* 0x0000001786059224 */ /* 0x081fe200078e02ff */
[----:B------:R-:W-:Y:S01]  /*9c20*/  ISETP.GE.AND P0, PT, R0, 0x29, PT ;  /* 0x000000290000780c */ /* 0x000fe20003f06270 */
[----:B------:R-:W-:Y:S03]  /*9c30*/  @!P6 STG.E.U8 desc[UR50][R10.64+0x19], R135 ;  /* 0x000019870a00e986 */ /* 0x000fe6000c101132 */
[----:B------:R-:W-:Y:S01]  /*9c40*/  ISETP.LT.OR P6, PT, R20, 0x1, !P0 ;  /* 0x000000011400780c */ /* 0x000fe200047c1670 */
[-C--:B--2---:R-:W-:Y:S01]  /*9c50*/  @!P5 IMAD R7, R136, R23.reuse, RZ ;  /* 0x000000178807d224 */ /* 0x084fe200078e02ff */
[----:B------:R0:W-:Y:S01]  /*9c60*/  @!P1 STG.E.U8 desc[UR50][R10.64+0x18], R5 ;  /* 0x000018050a009986 */ /* 0x0001e2000c101132 */
[-C--:B------:R-:W-:Y:S01]  /*9c70*/  @!P4 IMAD R137, R137, R23.reuse, RZ ;  /* 0x000000178989c224 */ /* 0x080fe200078e02ff */
[----:B------:R-:W-:Y:S01]  /*9c80*/  ISETP.GE.AND P1, PT, R0, 0x2a, PT ;  /* 0x0000002a0000780c */ /* 0x000fe20003f26270 */
[-C--:B-1----:R-:W-:Y:S01]  /*9c90*/  @!P2 IMAD R3, R138, R23.reuse, RZ ;  /* 0x000000178a03a224 */ /* 0x082fe200078e02ff */
[----:B------:R1:W-:Y:S01]  /*9ca0*/  @!P5 STG.E.U8 desc[UR50][R8.64+0x20], R7 ;  /* 0x000020070800d986 */ /* 0x0003e2000c101132 */
[----:B------:R-:W-:Y:S01]  /*9cb0*/  @!P3 IMAD R139, R139, R23, RZ ;  /* 0x000000178b8bb224 */ /* 0x000fe200078e02ff */
[----:B------:R-:W-:-:S02]  /*9cc0*/  ISETP.LT.OR P5, PT, R20, 0x1, !P1 ;  /* 0x000000011400780c */ /* 0x000fc40004fa1670 */
[----:B------:R-:W-:Y:S01]  /*9cd0*/  @!P4 STG.E.U8 desc[UR50][R8.64+0x21], R137 ;  /* 0x000021890800c986 */ /* 0x000fe2000c101132 */
[----:B------:R-:W-:Y:S02]  /*9ce0*/  ISETP.LT.OR P0, PT, R20, 0x9, !P0 ;  /* 0x000000091400780c */ /* 0x000fe40004701670 */
[----:B------:R-:W-:Y:S01]  /*9cf0*/  ISETP.GE.AND P4, PT, R0, 0x31, PT ;  /* 0x000000310000780c */ /* 0x000fe20003f86270 */
[-C--:B0-----:R-:W-:Y:S01]  /*9d00*/  @!P6 IMAD R5, R140, R23.reuse, RZ ;  /* 0x000000178c05e224 */ /* 0x081fe200078e02ff */
[C---:B------:R-:W-:Y:S01]  /*9d10*/  ISETP.LT.OR P1, PT, R20.reuse, 0x9, !P1 ;  /* 0x000000091400780c */ /* 0x040fe20004f21670 */
[----:B------:R0:W-:Y:S01]  /*9d20*/  @!P2 STG.E.U8 desc[UR50][R10.64+0x20], R3 ;  /* 0x000020030a00a986 */ /* 0x0001e2000c101132 */
[C---:B------:R-:W-:Y:S02]  /*9d30*/  ISETP.LT.OR P2, PT, R20.reuse, 0x1, !P4 ;  /* 0x000000011400780c */ /* 0x040fe40006741670 */
[----:B------:R-:W-:Y:S01]  /*9d40*/  ISETP.LT.OR P4, PT, R20, 0x9, !P4 ;  /* 0x000000091400780c */ /* 0x000fe20006781670 */
[----:B------:R-:W-:Y:S01]  /*9d50*/  @!P3 STG.E.U8 desc[UR50][R10.64+0x21], R139 ;  /* 0x0000218b0a00b986 */ /* 0x000fe2000c101132 */
[----:B------:R-:W-:Y:S01]  /*9d60*/  ISETP.GE.AND P3, PT, R0, 0x32, PT ;  /* 0x000000320000780c */ /* 0x000fe20003f66270 */
[----:B------:R-:W-:-:S02]  /*9d70*/  @!P5 IMAD R141, R141, R23, RZ ;  /* 0x000000178d8dd224 */ /* 0x000fc400078e02ff */
[----:B------:R2:W-:Y:S01]  /*9d80*/  @!P6 STG.E.U8 desc[UR50][R8.64+0x28], R5 ;  /* 0x000028050800e986 */ /* 0x0005e2000c101132 */
[----:B------:R-:W-:Y:S01]  /*9d90*/  ISETP.LT.OR P6, PT, R20, 0x1, !P3 ;  /* 0x000000011400780c */ /* 0x000fe20005fc1670 */
[-C--:B-1----:R-:W-:Y:S01]  /*9da0*/  @!P0 IMAD R7, R142, R23.reuse, RZ ;  /* 0x000000178e078224 */ /* 0x082fe200078e02ff */
[----:B------:R-:W-:Y:S01]  /*9db0*/  ISETP.LT.OR P3, PT, R20, 0x9, !P3 ;  /* 0x000000091400780c */ /* 0x000fe20005f61670 */
[-C--:B------:R-:W-:Y:S01]  /*9dc0*/  @!P1 IMAD R143, R143, R23.reuse, RZ ;  /* 0x000000178f8f9224 */ /* 0x080fe200078e02ff */
[----:B------:R-:W-:Y:S01]  /*9dd0*/  @!P5 STG.E.U8 desc[UR50][R8.64+0x29], R141 ;  /* 0x0000298d0800d986 */ /* 0x000fe2000c101132 */
[----:B0-----:R-:W-:-:S03]  /*9de0*/  @!P2 IMAD R3, R144, R23, RZ ;  /* 0x000000179003a224 */ /* 0x001fc600078e02ff */
[----:B------:R0:W-:Y:S01]  /*9df0*/  @!P0 STG.E.U8 desc[UR50][R10.64+0x28], R7 ;  /* 0x000028070a008986 */ /* 0x0001e2000c101132 */
[----:B------:R-:W-:Y:S01]  /*9e00*/  ISETP.GE.AND P0, PT, R0, 0x39, PT ;  /* 0x000000390000780c */ /* 0x000fe20003f06270 */
[-C--:B--2---:R-:W-:Y:S02]  /*9e10*/  @!P4 IMAD R5, R146, R23.reuse, RZ ;  /* 0x000000179205c224 */ /* 0x084fe400078e02ff */
[----:B------:R-:W-:Y:S01]  /*9e20*/  @!P1 STG.E.U8 desc[UR50][R10.64+0x29], R143 ;  /* 0x0000298f0a009986 */ /* 0x000fe2000c101132 */
[----:B------:R-:W-:Y:S01]  /*9e30*/  ISETP.GE.AND P1, PT, R0, 0x3a, PT ;  /* 0x0000003a0000780c */ /* 0x000fe20003f26270 */
[-C--:B------:R-:W-:Y:S01]  /*9e40*/  @!P6 IMAD R145, R145, R23.reuse, RZ ;  /* 0x000000179191e224 */ /* 0x080fe200078e02ff */
[C---:B------:R-:W-:Y:S01]  /*9e50*/  ISETP.LT.OR P5, PT, R20.reuse, 0x1, !P0 ;  /* 0x000000011400780c */ /* 0x040fe200047a1670 */
[----:B------:R1:W-:Y:S01]  /*9e60*/  @!P2 STG.E.U8 desc[UR50][R8.64+0x30], R3 ;  /* 0x000030030800a986 */ /* 0x0003e2000c101132 */
[C---:B------:R-:W-:Y:S01]  /*9e70*/  ISETP.LT.OR P2, PT, R20.reuse, 0x1, !P1 ;  /* 0x000000011400780c */ /* 0x040fe20004f41670 */
[----:B------:R-:W-:Y:S01]  /*9e80*/  @!P3 IMAD R147, R147, R23, RZ ;  /* 0x000000179393b224 */ /* 0x000fe200078e02ff */
[C---:B------:R-:W-:Y:S01]  /*9e90*/  ISETP.LT.OR P0, PT, R20.reuse, 0x9, !P0 ;  /* 0x000000091400780c */ /* 0x040fe20004701670 */
[----:B------:R-:W-:Y:S01]  /*9ea0*/  @!P6 STG.E.U8 desc[UR50][R8.64+0x31], R145 ;  /* 0x000031910800e986 */ /* 0x000fe2000c101132 */
[----:B------:R-:W-:-:S02]  /*9eb0*/  ISETP.LT.OR P1, PT, R20, 0x9, !P1 ;  /* 0x000000091400780c */ /* 0x000fc40004f21670 */
[C---:B------:R-:W-:Y:S01]  /*9ec0*/  ISETP.GE.AND P6, PT, R0.reuse, 0x42, PT ;  /* 0x000000420000780c */ /* 0x040fe20003fc6270 */
[----:B------:R2:W-:Y:S01]  /*9ed0*/  @!P4 STG.E.U8 desc[UR50][R10.64+0x30], R5 ;  /* 0x000030050a00c986 */ /* 0x0005e2000c101132 */
[----:B------:R-:W-:-:S03]  /*9ee0*/  ISETP.GE.AND P4, PT, R0, 0x41, PT ;  /* 0x000000410000780c */ /* 0x000fc60003f86270 */
[----:B------:R-:W-:Y:S01]  /*9ef0*/  @!P3 STG.E.U8 desc[UR50][R10.64+0x31], R147 ;  /* 0x000031930a00b986 */ /* 0x000fe2000c101132 */
[----:B------:R-:W-:Y:S01]  /*9f00*/  ISETP.LT.OR P3, PT, R20, 0x1, !P4 ;  /* 0x000000011400780c */ /* 0x000fe20006761670 */
[-C--:B0-----:R-:W-:Y:S01]  /*9f10*/  @!P5 IMAD R7, R148, R23.reuse, RZ ;  /* 0x000000179407d224 */ /* 0x081fe200078e02ff */
[----:B------:R-:W-:Y:S01]  /*9f20*/  ISETP.LT.OR P4, PT, R20, 0x9, !P4 ;  /* 0x000000091400780c */ /* 0x000fe20006781670 */
[-C--:B------:R-:W-:Y:S02]  /*9f30*/  @!P2 IMAD R149, R149, R23.reuse, RZ ;  /* 0x000000179595a224 */ /* 0x080fe400078e02ff */
[-C--:B-1----:R-:W-:Y:S01]  /*9f40*/  @!P0 IMAD R3, R150, R23.reuse, RZ ;  /* 0x0000001796038224 */ /* 0x082fe200078e02ff */
[----:B------:R-:W-:Y:S01]  /*9f50*/  @!P5 STG.E.U8 desc[UR50][R8.64+0x38], R7 ;  /* 0x000038070800d986 */ /* 0x000fe2000c101132 */
[----:B------:R-:W-:Y:S01]  /*9f60*/  @!P1 IMAD R151, R151, R23, RZ ;  /* 0x0000001797979224 */ /* 0x000fe200078e02ff */
[----:B------:R-:W-:Y:S02]  /*9f70*/  ISETP.LT.OR P5, PT, R20, 0x1, !P6 ;  /* 0x000000011400780c */ /* 0x000fe400077a1670 */
[----:B------:R-:W-:Y:S01]  /*9f80*/  @!P2 STG.E.U8 desc[UR50][R8.64+0x39], R149 ;  /* 0x000039950800a986 */ /* 0x000fe2000c101132 */
[----:B------:R-:W-:-:S02]  /*9f90*/  ISETP.GE.AND P2, PT, R0, 0x49, PT ;  /* 0x000000490000780c */ /* 0x000fc40003f46270 */
[-C--:B--2---:R-:W-:Y:S01]  /*9fa0*/  @!P3 IMAD R5, R152, R23.reuse, RZ ;  /* 0x000000179805b224 */ /* 0x084fe200078e02ff */
[----:B------:R0:W-:Y:S01]  /*9fb0*/  @!P0 STG.E.U8 desc[UR50][R10.64+0x38], R3 ;  /* 0x000038030a008986 */ /* 0x0001e2000c101132 */
[C---:B------:R-:W-:Y:S02]  /*9fc0*/  ISETP.LT.OR P0, PT, R20.reuse, 0x9, !P6 ;  /* 0x000000091400780c */ /* 0x040fe40007701670 */
[----:B------:R-:W-:Y:S01]  /*9fd0*/  ISETP.LT.OR P6, PT, R20, 0x1, !P2 ;  /* 0x000000011400780c */ /* 0x000fe200057c1670 */
[----:B------:R-:W-:Y:S01]  /*9fe0*/  @!P1 STG.E.U8 desc[UR50][R10.64+0x39], R151 ;  /* 0x000039970a009986 */ /* 0x000fe2000c101132 */
[----:B------:R-:W-:Y:S02]  /*9ff0*/  ISETP.GE.AND P1, PT, R0, 0x4a, PT ;  /* 0x0000004a0000780c */ /* 0x000fe40003f26270 */
[----:B------:R-:W-:Y:S01]  /*a000*/  @!P5 IMAD R153, R153, R23, RZ ;  /* 0x000000179999d224 */ /* 0x000fe200078e02ff */
[----:B------:R1:W-:Y:S01]  /*a010*/  @!P3 STG.E.U8 desc[UR50][R8.64+0x40], R5 ;  /* 0x000040050800b986 */ /* 0x0003e2000c101132 */
[----:B------:R-:W-:-:S02]  /*a020*/  ISETP.LT.OR P3, PT, R20, 0x1, !P1 ;  /* 0x000000011400780c */ /* 0x000fc40004f61670 */
[----:B------:R-:W-:Y:S01]  /*a030*/  ISETP.LT.OR P1, PT, R20, 0x9, !P1 ;  /* 0x000000091400780c */ /* 0x000fe20004f21670 */
[-C--:B0-----:R-:W-:Y:S01]  /*a040*/  @!P4 IMAD R3, R154, R23.reuse, RZ ;  /* 0x000000179a03c224 */ /* 0x081fe200078e02ff */
[----:B------:R-:W-:Y:S01]  /*a050*/  ISETP.LT.OR P2, PT, R20, 0x9, !P2 ;  /* 0x000000091400780c */ /* 0x000fe20005741670 */
[-C--:B------:R-:W-:Y:S01]  /*a060*/  @!P0 IMAD R155, R155, R23.reuse, RZ ;  /* 0x000000179b9b8224 */ /* 0x080fe200078e02ff */
[----:B------:R-:W-:Y:S01]  /*a070*/  @!P5 STG.E.U8 desc[UR50][R8.64+0x41], R153 ;  /* 0x000041990800d986 */ /* 0x000fe2000c101132 */
[-C--:B------:R-:W-:Y:S01]  /*a080*/  @!P6 IMAD R7, R156, R23.reuse, RZ ;  /* 0x000000179c07e224 */ /* 0x080fe200078e02ff */
[C---:B------:R-:W-:Y:S02]  /*a090*/  ISETP.GE.AND P5, PT, R0.reuse, 0x52, PT ;  /* 0x000000520000780c */ /* 0x040fe40003fa6270 */
[----:B------:R0:W-:Y:S01]  /*a0a0*/  @!P4 STG.E.U8 desc[UR50][R10.64+0x40], R3 ;  /* 0x000040030a00c986 */ /* 0x0001e2000c101132 */
[----:B------:R-:W-:Y:S02]  /*a0b0*/  ISETP.GE.AND P4, PT, R0, 0x51, PT ;  /* 0x000000510000780c */ /* 0x000fe40003f86270 */
[-C--:B------:R-:W-:Y:S01]  /*a0c0*/  @!P3 IMAD R157, R157, R23.reuse, RZ ;  /* 0x000000179d9db224 */ /* 0x080fe200078e02ff */
[----:B------:R-:W-:Y:S01]  /*a0d0*/  @!P0 STG.E.U8 desc[UR50][R10.64+0x41], R155 ;  /* 0x0000419b0a008986 */ /* 0x000fe2000c101132 */
[-C--:B------:R-:W-:Y:S01]  /*a0e0*/  @!P1 IMAD R159, R159, R23.reuse, RZ ;  /* 0x000000179f9f9224 */ /* 0x080fe200078e02ff */
[----:B------:R-:W-:Y:S01]  /*a0f0*/  ISETP.LT.OR P0, PT, R20, 0x1, !P4 ;  /* 0x000000011400780c */ /* 0x000fe20006701670 */
[----:B-1----:R-:W-:Y:S01]  /*a100*/  @!P2 IMAD R5, R158, R23, RZ ;  /* 0x000000179e05a224 */ /* 0x002fe200078e02ff */
[----:B------:R-:W-:Y:S01]  /*a110*/  @!P6 STG.E.U8 desc[UR50][R8.64+0x48], R7 ;  /* 0x000048070800e986 */ /* 0x000fe2000c101132 */
[----:B------:R-:W-:-:S02]  /*a120*/  ISETP.LT.OR P6, PT, R20, 0x1, !P5 ;  /* 0x000000011400780c */ /* 0x000fc40006fc1670 */
[C---:B------:R-:W-:Y:S01]  /*a130*/  ISETP.LT.OR P4, PT, R20.reuse, 0x9, !P4 ;  /* 0x000000091400780c */ /* 0x040fe20006781670 */
[----:B------:R-:W-:Y:S01]  /*a140*/  @!P3 STG.E.U8 desc[UR50][R8.64+0x49], R157 ;  /* 0x0000499d0800b986 */ /* 0x000fe2000c101132 */
[----:B------:R-:W-:Y:S02]  /*a150*/  ISETP.LT.OR P5, PT, R20, 0x9, !P5 ;  /* 0x000000091400780c */ /* 0x000fe40006fa1670 */
[C---:B------:R-:W-:Y:S01]  /*a160*/  ISETP.GE.AND P3, PT, R0.reuse, 0x5a, PT ;  /* 0x0000005a0000780c */ /* 0x040fe20003f66270 */
[----:B------:R-:W-:Y:S01]  /*a170*/  @!P1 STG.E.U8 desc[UR50][R10.64+0x49], R159 ;  /* 0x0000499f0a009986 */ /* 0x000fe2000c101132 */
[----:B------:R-:W-:Y:S02]  /*a180*/  ISETP.GE.AND P1, PT, R0, 0x59, PT ;  /* 0x000000590000780c */ /* 0x000fe40003f26270 */
[-C--:B0-----:R-:W-:Y:S01]  /*a190*/  @!P0 IMAD R3, R160, R23.reuse, RZ ;  /* 0x00000017a0038224 */ /* 0x081fe200078e02ff */
[----:B------:R0:W-:Y:S01]  /*a1a0*/  @!P2 STG.E.U8 desc[UR50][R10.64+0x48], R5 ;  /* 0x000048050a00a986 */ /* 0x0001e2000c101132 */
[C---:B------:R-:W-:Y:S01]  /*a1b0*/  ISETP.LT.OR P2, PT, R20.reuse, 0x1, !P1 ;  /* 0x000000011400780c */ /* 0x040fe20004f41670 */
[-C--:B------:R-:W-:Y:S01]  /*a1c0*/  @!P6 IMAD R161, R161, R23.reuse, RZ ;  /* 0x00000017a1a1e224 */ /* 0x080fe200078e02ff */
[----:B------:R-:W-:Y:S01]  /*a1d0*/  ISETP.LT.OR P1, PT, R20, 0x9, !P1 ;  /* 0x000000091400780c */ /* 0x000fe20004f21670 */
[----:B------:R1:W-:Y:S01]  /*a1e0*/  @!P0 STG.E.U8 desc[UR50][R8.64+0x50], R3 ;  /* 0x0000500308008986 */ /* 0x0003e2000c101132 */
[----:B------:R-:W-:Y:S01]  /*a1f0*/  ISETP.GE.AND P0, PT, R0, 0x61, PT ;  /* 0x000000610000780c */ /* 0x000fe20003f06270 */
[----:B------:R-:W-:-:S02]  /*a200*/  @!P5 IMAD R163, R163, R23, RZ ;  /* 0x00000017a3a3d224 */ /* 0x000fc400078e02ff */
[----:B------:R-:W-:Y:S01]  /*a210*/  @!P6 STG.E.U8 desc[UR50][R8.64+0x51], R161 ;  /* 0x000051a10800e986 */ /* 0x000fe2000c101132 */
[C---:B------:R-:W-:Y:S02]  /*a220*/  ISETP.LT.OR P6, PT, R20.reuse, 0x1, !P3 ;  /* 0x000000011400780c */ /* 0x040fe40005fc1670 */
[----:B------:R-:W-:Y:S01]  /*a230*/  ISETP.LT.OR P3, PT, R20, 0x9, !P3 ;  /* 0x000000091400780c */ /* 0x000fe20005f61670 */
[-C--:B0-----:R-:W-:Y:S01]  /*a240*/  @!P4 IMAD R5, R162, R23.reuse, RZ ;  /* 0x00000017a205c224 */ /* 0x081fe200078e02ff */
[----:B------:R-:W-:Y:S01]  /*a250*/  @!P5 STG.E.U8 desc[UR50][R10.64+0x51], R163 ;  /* 0x000051a30a00d986 */ /* 0x000fe2000c101132 */
[-C--:B------:R-:W-:Y:S01]  /*a260*/  @!P2 IMAD R7, R164, R23.reuse, RZ ;  /* 0x00000017a407a224 */ /* 0x080fe200078e02ff */
[----:B------:R-:W-:Y:S01]  /*a270*/  ISETP.GE.AND P5, PT, R0, 0x62, PT ;  /* 0x000000620000780c */ /* 0x000fe20003fa6270 */
[----:B-1----:R-:W-:Y:S01]  /*a280*/  @!P1 IMAD R3, R166, R23, RZ ;  /* 0x00000017a6039224 */ /* 0x002fe200078e02ff */
[----:B------:R0:W-:Y:S01]  /*a290*/  @!P4 STG.E.U8 desc[UR50][R10.64+0x50], R5 ;  /* 0x000050050a00c986 */ /* 0x0001e2000c101132 */
[----:B------:R-:W-:-:S02]  /*a2a0*/  ISETP.LT.OR P4, PT, R20, 0x1, !P0 ;  /* 0x000000011400780c */ /* 0x000fc40004781670 */
[C---:B------:R-:W-:Y:S01]  /*a2b0*/  ISETP.LT.OR P0, PT, R20.reuse, 0x9, !P0 ;  /* 0x000000091400780c */ /* 0x040fe20004701670 */
[----:B------:R1:W-:Y:S01]  /*a2c0*/  @!P2 STG.E.U8 desc[UR50][R8.64+0x58], R7 ;  /* 0x000058070800a986 */ /* 0x0003e2000c101132 */
[C---:B------:R-:W-:Y:S01]  /*a2d0*/  ISETP.LT.OR P2, PT, R20.reuse, 0x1, !P5 ;  /* 0x000000011400780c */ /* 0x040fe20006f41670 */
[-C--:B------:R-:W-:Y:S01]  /*a2e0*/  @!P6 IMAD R165, R165, R23.reuse, RZ ;  /* 0x00000017a5a5e224 */ /* 0x080fe200078e02ff */
[----:B------:R-:W-:Y:S01]  /*a2f0*/  ISETP.LT.OR P5, PT, R20, 0x9, !P5 ;  /* 0x000000091400780c */ /* 0x000fe20006fa1670 */
[----:B------:R-:W-:-:S03]  /*a300*/  @!P3 IMAD R167, R167, R23, RZ ;  /* 0x00000017a7a7b224 */ /* 0x000fc600078e02ff */
[----:B------:R-:W-:Y:S03]  /*a310*/  @!P6 STG.E.U8 desc[UR50][R8.64+0x59], R165 ;  /* 0x000059a50800e986 */ /* 0x000fe6000c101132 */
[-C--:B0-----:R-:W-:Y:S01]  /*a320*/  @!P4 IMAD R5, R168, R23.reuse, RZ ;  /* 0x00000017a805c224 */ /* 0x081fe200078e02ff */
[----:B------:R0:W-:Y:S01]  /*a330*/  @!P1 STG.E.U8 desc[UR50][R10.64+0x58], R3 ;  /* 0x000058030a009986 */ /* 0x0001e2000c101132 */
[----:B------:R-:W-:Y:S01]  /*a340*/  ISETP.GE.AND P1, PT, R0, 0x69, PT ;  /* 0x000000690000780c */ /* 0x000fe20003f26270 */
[-C--:B-1----:R-:W-:Y:S02]  /*a350*/  @!P0 IMAD R7, R170, R23.reuse, RZ ;  /* 0x00000017aa078224 */ /* 0x082fe400078e02ff */
[----:B------:R-:W-:Y:S01]  /*a360*/  @!P3 STG.E.U8 desc[UR50][R10.64+0x59], R167 ;  /* 0x000059a70a00b986 */ /* 0x000fe2000c101132 */
[----:B------:R-:W-:Y:S01]  /*a370*/  ISETP.GE.AND P3, PT, R0, 0x6a, PT ;  /* 0x0000006a0000780c */ /* 0x000fe20003f66270 */
[----:B------:R-:W-:-:S02]  /*a380*/  @!P2 IMAD R169, R169, R23, RZ ;  /* 0x00000017a9a9a224 */ /* 0x000fc400078e02ff */
[----:B------:R1:W-:Y:S01]  /*a390*/  @!P4 STG.E.U8 desc[UR50][R8.64+0x60], R5 ;  /* 0x000060050800c986 */ /* 0x0003e2000c101132 */
[C---:B------:R-:W-:Y:S01]  /*a3a0*/  ISETP.LT.OR P4, PT, R20.reuse, 0x1, !P1 ;  /* 0x000000011400780c */ /* 0x040fe20004f81670 */
[-C--:B------:R-:W-:Y:S01]  /*a3b0*/  @!P5 IMAD R171, R171, R23.reuse, RZ ;  /* 0x00000017ababd224 */ /* 0x080fe200078e02ff */
[C---:B------:R-:W-:Y:S01]  /*a3c0*/  ISETP.LT.OR P6, PT, R20.reuse, 0x1, !P3 ;  /* 0x000000011400780c */ /* 0x040fe20005fc1670 */
[----:B------:R-:W-:Y:S01]  /*a3d0*/  @!P2 STG.E.U8 desc[UR50][R8.64+0x61], R169 ;  /* 0x000061a90800a986 */ /* 0x000fe2000c101132 */
[----:B------:R-:W-:Y:S02]  /*a3e0*/  ISETP.LT.OR P1, PT, R20, 0x9, !P1 ;  /* 0x000000091400780c */ /* 0x000fe40004f21670 */
[----:B------:R-:W-:Y:S01]  /*a3f0*/  ISETP.GE.AND P2, PT, R0, 0x71, PT ;  /* 0x000000710000780c */ /* 0x000fe20003f46270 */
[----:B------:R2:W-:Y:S01]  /*a400*/  @!P0 STG.E.U8 desc[UR50][R10.64+0x60], R7 ;  /* 0x000060070a008986 */ /* 0x0005e2000c101132 */
[C---:B------:R-:W-:Y:S02]  /*a410*/  ISETP.LT.OR P0, PT, R20.reuse, 0x9, !P3 ;  /* 0x000000091400780c */ /* 0x040fe40005f01670 */
[----:B------:R-:W-:Y:S01]  /*a420*/  ISETP.LT.OR P3, PT, R20, 0x1, !P2 ;  /* 0x000000011400780c */ /* 0x000fe20005761670 */
[----:B------:R-:W-:Y:S01]  /*a430*/  @!P5 STG.E.U8 desc[UR50][R10.64+0x61], R171 ;  /* 0x000061ab0a00d986 */ /* 0x000fe2000c101132 */
[----:B------:R-:W-:Y:S01]  /*a440*/  ISETP.GE.AND P5, PT, R0, 0x72, PT ;  /* 0x000000720000780c */ /* 0x000fe20003fa6270 */
[-C--:B0-----:R-:W-:Y:S01]  /*a450*/  @!P4 IMAD R3, R172, R23.reuse, RZ ;  /* 0x00000017ac03c224 */ /* 0x081fe200078e02ff */
[----:B------:R-:W-:Y:S01]  /*a460*/  ISETP.LT.OR P2, PT, R20, 0x9, !P2 ;  /* 0x000000091400780c */ /* 0x000fe20005741670 */
[----:B------:R-:W-:-:S02]  /*a470*/  @!P6 IMAD R173, R173, R23, RZ ;  /* 0x00000017adade224 */ /* 0x000fc400078e02ff */
[-C--:B-1----:R-:W-:Y:S01]  /*a480*/  @!P1 IMAD R5, R174, R23.reuse, RZ ;  /* 0x00000017ae059224 */ /* 0x082fe200078e02ff */
[----:B------:R0:W-:Y:S01]  /*a490*/  @!P4 STG.E.U8 desc[UR50][R8.64+0x68], R3 ;  /* 0x000068030800c986 */ /* 0x0001e2000c101132 */
[C---:B------:R-:W-:Y:S02]  /*a4a0*/  ISETP.LT.OR P4, PT, R20.reuse, 0x1, !P5 ;  /* 0x000000011400780c */ /* 0x040fe40006f81670 */
[-C--:B------:R-:W-:Y:S01]  /*a4b0*/  @!P0 IMAD R175, R175, R23.reuse, RZ ;  /* 0x00000017afaf8224 */ /* 0x080fe200078e02ff */
[----:B------:R-:W-:Y:S01]  /*a4c0*/  @!P6 STG.E.U8 desc[UR50][R8.64+0x69], R173 ;  /* 0x000069ad0800e986 */ /* 0x000fe2000c101132 */
[----:B------:R-:W-:Y:S01]  /*a4d0*/  ISETP.LT.OR P5, PT, R20, 0x9, !P5 ;  /* 0x000000091400780c */ /* 0x000fe20006fa1670 */
[----:B--2---:R-:W-:Y:S01]  /*a4e0*/  @!P3 IMAD R7, R176, R23, RZ ;  /* 0x00000017b007b224 */ /* 0x004fe200078e02ff */
[C---:B------:R-:W-:Y:S01]  /*a4f0*/  ISETP.GE.AND P6, PT, R0.reuse, 0x7a, PT ;  /* 0x0000007a0000780c */ /* 0x040fe20003fc6270 */
[----:B------:R1:W-:Y:S01]  /*a500*/  @!P1 STG.E.U8 desc[UR50][R10.64+0x68], R5 ;  /* 0x000068050a009986 */ /* 0x0003e2000c101132 */
[----:B------:R-:W-:-:S03]  /*a510*/  ISETP.GE.AND P1, PT, R0, 0x79, PT ;  /* 0x000000790000780c */ /* 0x000fc60003f26270 */
[----:B------:R-:W-:Y:S01]  /*a520*/  @!P0 STG.E.U8 desc[UR50][R10.64+0x69], R175 ;  /* 0x000069af0a008986 */ /* 0x000fe2000c101132 */
[C---:B------:R-:W-:Y:S01]  /*a530*/  ISETP.LT.OR P0, PT, R20.reuse, 0x1, !P1 ;  /* 0x000000011400780c */ /* 0x040fe20004f01670 */
[-C--:B------:R-:W-:Y:S01]  /*a540*/  @!P4 IMAD R177, R177, R23.reuse, RZ ;  /* 0x00000017b1b1c224 */ /* 0x080fe200078e02ff */
[----:B------:R-:W-:Y:S01]  /*a550*/  ISETP.LT.OR P1, PT, R20, 0x9, !P1 ;  /* 0x000000091400780c */ /* 0x000fe20004f21670 */
[-C--:B0-----:R-:W-:Y:S01]  /*a560*/  @!P2 IMAD R3, R178, R23.reuse, RZ ;  /* 0x00000017b203a224 */ /* 0x081fe200078e02ff */
[----:B------:R0:W-:Y:S01]  /*a570*/  @!P3 STG.E.U8 desc[UR50][R8.64+0x70], R7 ;  /* 0x000070070800b986 */ /* 0x0001e2000c101132 */
[----:B------:R-:W-:Y:S01]  /*a580*/  @!P5 IMAD R179, R179, R23, RZ ;  /* 0x00000017b3b3d224 */ /* 0x000fe200078e02ff */
[----:B------:R-:W-:Y:S02]  /*a590*/  ISETP.LT.OR P3, PT, R20, 0x1, !P6 ;  /* 0x000000011400780c */ /* 0x000fe40007761670 */
[----:B------:R-:W-:Y:S01]  /*a5a0*/  @!P4 STG.E.U8 desc[UR50][R8.64+0x71], R177 ;  /* 0x000071b10800c986 */ /* 0x000fe2000c101132 */
[----:B------:R-:W-:-:S03]  /*a5b0*/  ISETP.GE.AND P4, PT, R0, 0x81, PT ;  /* 0x000000810000780c */ /* 0x000fc60003f86270 */
[----:B------:R-:W-:Y:S01]  /*a5c0*/  @!P5 STG.E.U8 desc[UR50][R10.64+0x71], R179 ;  /* 0x000071b30a00d986 */ /* 0x000fe2000c101132 */
[-C--:B-1----:R-:W-:Y:S01]  /*a5d0*/  @!P0 IMAD R5, R180, R23.reuse, RZ ;  /* 0x00000017b4058224 */ /* 0x082fe200078e02ff */
[----:B------:R-:W-:Y:S02]  /*a5e0*/  ISETP.LT.OR P5, PT, R20, 0x9, !P6 ;  /* 0x000000091400780c */ /* 0x000fe400077a1670 */
[----:B------:R1:W-:Y:S01]  /*a5f0*/  @!P2 STG.E.U8 desc[UR50][R10.64+0x70], R3 ;  /* 0x000070030a00a986 */ /* 0x0003e2000c101132 */
[----:B------:R-:W-:Y:S01]  /*a600*/  ISETP.GE.AND P2, PT, R0, 0x82, PT ;  /* 0x000000820000780c */ /* 0x000fe20003f46270 */
[-C--:B0-----:R-:W-:Y:S01]  /*a610*/  @!P1 IMAD R7, R182, R23.reuse, RZ ;  /* 0x00000017b6079224 */ /* 0x081fe200078e02ff */
[C---:B------:R-:W-:Y:S01]  /*a620*/  ISETP.LT.OR P6, PT, R20.reuse, 0x1, !P4 ;  /* 0x000000011400780c */ /* 0x040fe200067c1670 */
[----:B------:R0:W-:Y:S01]  /*a630*/  @!P0 STG.E.U8 desc[UR50][R8.64+0x78], R5 ;  /* 0x0000780508008986 */ /* 0x0001e2000c101132 */
[C---:B------:R-:W-:Y:S01]  /*a640*/  ISETP.LT.OR P0, PT, R20.reuse, 0x1, !P2 ;  /* 0x000000011400780c */ /* 0x040fe20005701670 */
[----:B------:R-:W-:Y:S01]  /*a650*/  @!P3 IMAD R181, R181, R23, RZ ;  /* 0x00000017b5b5b224 */ /* 0x000fe200078e02ff */
[----:B------:R-:W-:-:S02]  /*a660*/  ISETP.LT.OR P4, PT, R20, 0x9, !P4 ;  /* 0x000000091400780c */ /* 0x000fc40006781670 */
[----:B------:R-:W-:Y:S02]  /*a670*/  ISETP.LT.OR P2, PT, R20, 0x9, !P2 ;  /* 0x000000091400780c */ /* 0x000fe40005741670 */
[-C--:B------:R-:W-:Y:S01]  /*a680*/  @!P5 IMAD R183, R183, R23.reuse, RZ ;  /* 0x00000017b7b7d224 */ /* 0x080fe200078e02ff */
[----:B------:R-:W-:Y:S04]  /*a690*/  @!P3 STG.E.U8 desc[UR50][R8.64+0x79], R181 ;  /* 0x000079b50800b986 */ /* 0x000fe8000c101132 */
[----:B------:R2:W-:Y:S01]  /*a6a0*/  @!P1 STG.E.U8 desc[UR50][R10.64+0x78], R7 ;  /* 0x000078070a009986 */ /* 0x0005e2000c101132 */
[-C--:B-1----:R-:W-:Y:S01]  /*a6b0*/  @!P6 IMAD R3, R184, R23.reuse, RZ ;  /* 0x00000017b803e224 */ /* 0x082fe200078e02ff */
[C---:B------:R-:W-:Y:S01]  /*a6c0*/  ISETP.GE.AND P1, PT, R0.reuse, 0x89, PT ;  /* 0x000000890000780c */ /* 0x040fe20003f26270 */
[-C--:B------:R-:W-:Y:S01]  /*a6d0*/  @!P0 IMAD R185, R185, R23.reuse, RZ ;  /* 0x00000017b9b98224 */ /* 0x080fe200078e02ff */
[----:B------:R-:W-:Y:S01]  /*a6e0*/  @!P5 STG.E.U8 desc[UR50][R10.64+0x79], R183 ;  /* 0x000079b70a00d986 */ /* 0x000fe2000c101132 */
[----:B------:R-:W-:Y:S01]  /*a6f0*/  ISETP.GE.AND P5, PT, R0, 0x8a, PT ;  /* 0x0000008a0000780c */ /* 0x000fe20003fa6270 */
[-C--:B0-----:R-:W-:Y:S01]  /*a700*/  @!P4 IMAD R5, R186, R23.reuse, RZ ;  /* 0x00000017ba05c224 */ /* 0x081fe200078e02ff */
[C---:B------:R-:W-:Y:S01]  /*a710*/  ISETP.LT.OR P3, PT, R20.reuse, 0x1, !P1 ;  /* 0x000000011400780c */ /* 0x040fe20004f61670 */
[----:B------:R0:W-:Y:S01]  /*a720*/  @!P6 STG.E.U8 desc[UR50][R8.64+0x80], R3 ;  /* 0x000080030800e986 */ /* 0x0001e2000c101132 */
[C---:B------:R-:W-:Y:S01]  /*a730*/  ISETP.LT.OR P6, PT, R20.reuse, 0x1, !P5 ;  /* 0x000000011400780c */ /* 0x040fe20006fc1670 */
[----:B------:R-:W-:Y:S01]  /*a740*/  @!P2 IMAD R187, R187, R23, RZ ;  /* 0x00000017bbbba224 */ /* 0x000fe200078e02ff */
[----:B------:R-:W-:Y:S01]  /*a750*/  ISETP.LT.OR P5, PT, R20, 0x9, !P5 ;  /* 0x000000091400780c */ /* 0x000fe20006fa1670 */
[----:B------:R-:W-:Y:S01]  /*a760*/  @!P0 STG.E.U8 desc[UR50][R8.64+0x81], R185 ;  /* 0x000081b908008986 */ /* 0x000fe2000c101132 */
[----:B------:R-:W-:-:S02]  /*a770*/  ISETP.GE.AND P0, PT, R0, 0x91, PT ;  /* 0x000000910000780c */ /* 0x000fc40003f06270 */
[C---:B------:R-:W-:Y:S01]  /*a780*/  ISETP.LT.OR P1, PT, R20.reuse, 0x9, !P1 ;  /* 0x000000091400780c */ /* 0x040fe20004f21670 */
[----:B------:R1:W-:Y:S01]  /*a790*/  @!P4 STG.E.U8 desc[UR50][R10.64+0x80], R5 ;  /* 0x000080050a00c986 */ /* 0x0003e2000c101132 */
[C---:B------:R-:W-:Y:S02]  /*a7a0*/  ISETP.LT.OR P4, PT, R20.reuse, 0x1, !P0 ;  /* 0x000000011400780c */ /* 0x040fe40004781670 */
[----:B------:R-:W-:Y:S01]  /*a7b0*/  ISETP.LT.OR P0, PT, R20, 0x9, !P0 ;  /* 0x000000091400780c */ /* 0x000fe20004701670 */
[-C--:B--2---:R-:W-:Y:S01]  /*a7c0*/  @!P3 IMAD R7, R188, R23.reuse, RZ ;  /* 0x00000017bc07b224 */ /* 0x084fe200078e02ff */
[----:B------:R-:W-:Y:S01]  /*a7d0*/  @!P2 STG.E.U8 desc[UR50][R10.64+0x81], R187 ;  /* 0x000081bb0a00a986 */ /* 0x000fe2000c101132 */
[-C--:B------:R-:W-:Y:S02]  /*a7e0*/  @!P6 IMAD R189, R189, R23.reuse, RZ ;  /* 0x00000017bdbde224 */ /* 0x080fe400078e02ff */
[----:B------:R-:W-:Y:S01]  /*a7f0*/  @!P5 IMAD R191, R191, R23, RZ ;  /* 0x00000017bfbfd224 */ /* 0x000fe200078e02ff */
[----:B------:R-:W-:Y:S01]  /*a800*/  @!P3 STG.E.U8 desc[UR50][R8.64+0x88], R7 ;  /* 0x000088070800b986 */ /* 0x000fe2000c101132 */
[----:B------:R-:W-:-:S02]  /*a810*/  ISETP.GE.AND P3, PT, R0, 0x92, PT ;  /* 0x000000920000780c */ /* 0x000fc40003f66270 */
[-C--:B0-----:R-:W-:Y:S01]  /*a820*/  @!P1 IMAD R3, R190, R23.reuse, RZ ;  /* 0x00000017be039224 */ /* 0x081fe200078e02ff */
[----:B------:R-:W-:Y:S01]  /*a830*/  @!P6 STG.E.U8 desc[UR50][R8.64+0x89], R189 ;  /* 0x000089bd0800e986 */ /* 0x000fe2000c101132 */
[----:B-1----:R-:W-:Y:S01]  /*a840*/  @!P4 IMAD R5, R192, R23, RZ ;  /* 0x00000017c005c224 */ /* 0x002fe200078e02ff */
[----:B------:R-:W-:Y:S02]  /*a850*/  ISETP.LT.OR P2, PT, R20, 0x1, !P3 ;  /* 0x000000011400780c */ /* 0x000fe40005f41670 */
[----:B------:R-:W-:Y:S01]  /*a860*/  @!P5 STG.E.U8 desc[UR50][R10.64+0x89], R191 ;  /* 0x000089bf0a00d986 */ /* 0x000fe2000c101132 */
[----:B------:R-:W-:Y:S02]  /*a870*/  ISETP.GE.AND P5, PT, R0, 0x99, PT ;  /* 0x000000990000780c */ /* 0x000fe40003fa6270 */
[----:B------:R-:W-:Y:S01]  /*a880*/  ISETP.LT.OR P3, PT, R20, 0x9, !P3 ;  /* 0x000000091400780c */ /* 0x000fe20005f61670 */
[----:B------:R0:W-:Y:S01]  /*a890*/  @!P1 STG.E.U8 desc[UR50][R10.64+0x88], R3 ;  /* 0x000088030a009986 */ /* 0x0001e2000c101132 */
[----:B------:R-:W-:-:S03]  /*a8a0*/  ISETP.GE.AND P1, PT, R0, 0x9a, PT ;  /* 0x0000009a0000780c */ /* 0x000fc60003f26270 */
[----:B------:R1:W-:Y:S01]  /*a8b0*/  @!P4 STG.E.U8 desc[UR50][R8.64+0x90], R5 ;  /* 0x000090050800c986 */ /* 0x0003e2000c101132 */
[C---:B------:R-:W-:Y:S02]  /*a8c0*/  ISETP.LT.OR P4, PT, R20.reuse, 0x1, !P5 ;  /* 0x000000011400780c */ /* 0x040fe40006f81670 */
[C---:B------:R-:W-:Y:S01]  /*a8d0*/  ISETP.LT.OR P6, PT, R20.reuse, 0x1, !P1 ;  /* 0x000000011400780c */ /* 0x040fe20004fc1670 */
[-C--:B------:R-:W-:Y:S01]  /*a8e0*/  @!P2 IMAD R193, R193, R23.reuse, RZ ;  /* 0x00000017c1c1a224 */ /* 0x080fe200078e02ff */
[C---:B------:R-:W-:Y:S02]  /*a8f0*/  ISETP.LT.OR P5, PT, R20.reuse, 0x9, !P5 ;  /* 0x000000091400780c */ /* 0x040fe40006fa1670 */
[----:B------:R-:W-:Y:S01]  /*a900*/  ISETP.LT.OR P1, PT, R20, 0x9, !P1 ;  /* 0x000000091400780c */ /* 0x000fe20004f21670 */
[-C--:B0-----:R-:W-:Y:S01]  /*a910*/  @!P0 IMAD R3, R194, R23.reuse, RZ ;  /* 0x00000017c2038224 */ /* 0x081fe200078e02ff */
[----:B------:R-:W-:Y:S01]  /*a920*/  @!P2 STG.E.U8 desc[UR50][R8.64+0x91], R193 ;  /* 0x000091c10800a986 */ /* 0x000fe2000c101132 */
[----:B------:R-:W-:Y:S01]  /*a930*/  @!P3 IMAD R195, R195, R23, RZ ;  /* 0x00000017c3c3b224 */ /* 0x000fe200078e02ff */
[----:B------:R-:W-:-:S02]  /*a940*/  ISETP.GE.AND P2, PT, R0, 0xa1, PT ;  /* 0x000000a10000780c */ /* 0x000fc40003f46270 */
[----:B------:R0:W-:Y:S01]  /*a950*/  @!P0 STG.E.U8 desc[UR50][R10.64+0x90], R3 ;  /* 0x000090030a008986 */ /* 0x0001e2000c101132 */
[-C--:B------:R-:W-:Y:S01]  /*a960*/  @!P4 IMAD R7, R196, R23.reuse, RZ ;  /* 0x00000017c407c224 */ /* 0x080fe200078e02ff */
[----:B------:R-:W-:Y:S01]  /*a970*/  ISETP.GE.AND P0, PT, R0, 0xa9, PT ;  /* 0x000000a90000780c */ /* 0x000fe20003f06270 */
[-C--:B------:R-:W-:Y:S01]  /*a980*/  @!P6 IMAD R197, R197, R23.reuse, RZ ;  /* 0x00000017c5c5e224 */ /* 0x080fe200078e02ff */
[----:B------:R-:W-:Y:S01]  /*a990*/  @!P3 STG.E.U8 desc[UR50][R10.64+0x91], R195 ;  /* 0x000091c30a00b986 */ /* 0x000fe2000c101132 */
[-C--:B-1----:R-:W-:Y:S01]  /*a9a0*/  @!P5 IMAD R5, R198, R23.reuse, RZ ;  /* 0x00000017c605d224 */ /* 0x082fe200078e02ff */
[----:B------:R-:W-:Y:S01]  /*a9b0*/  ISETP.LT.OR P3, PT, R20, 0x1, !P2 ;  /* 0x000000011400780c */ /* 0x000fe20005761670 */
[----:B------:R-:W-:Y:S01]  /*a9c0*/  @!P1 IMAD R199, R199, R23, RZ ;  /* 0x00000017c7c79224 */ /* 0x000fe200078e02ff */
[----:B------:R1:W-:Y:S01]  /*a9d0*/  @!P4 STG.E.U8 desc[UR50][R8.64+0x98], R7 ;  /* 0x000098070800c986 */ /* 0x0003e2000c101132 */
[----:B------:R-:W-:Y:S02]  /*a9e0*/  ISETP.GE.AND P4, PT, R0, 0xa2, PT ;  /* 0x000000a20000780c */ /* 0x000fe40003f86270 */
[C---:B------:R-:W-:Y:S01]  /*a9f0*/  ISETP.LT.OR P2, PT, R20.reuse, 0x9, !P2 ;  /* 0x000000091400780c */ /* 0x040fe20005741670 */
[----:B------:R-:W-:Y:S01]  /*aa00*/  @!P6 STG.E.U8 desc[UR50][R8.64+0x99], R197 ;  /* 0x000099c50800e986 */ /* 0x000fe2000c101132 */
[----:B------:R-:W-:-:S02]  /*aa10*/  ISETP.LT.OR P6, PT, R20, 0x1, !P4 ;  /* 0x000000011400780c */ /* 0x000fc400067c1670 */
[C---:B------:R-:W-:Y:S01]  /*aa20*/  ISETP.LT.OR P4, PT, R20.reuse, 0x9, !P4 ;  /* 0x000000091400780c */ /* 0x040fe20006781670 */
[----:B------:R2:W-:Y:S01]  /*aa30*/  @!P5 STG.E.U8 desc[UR50][R10.64+0x98], R5 ;  /* 0x000098050a00d986 */ /* 0x0005e2000c101132 */
[----:B------:R-:W-:Y:S02]  /*aa40*/  ISETP.LT.OR P5, PT, R20, 0x1, !P0 ;  /* 0x000000011400780c */ /* 0x000fe400047a1670 */
[-C--:B0-----:R-:W-:Y:S01]  /*aa50*/  @!P3 IMAD R3, R200, R23.reuse, RZ ;  /* 0x00000017c803b224 */ /* 0x081fe200078e02ff */
[----:B------:R-:W-:Y:S01]  /*aa60*/  @!P1 STG.E.U8 desc[UR50][R10.64+0x99], R199 ;  /* 0x000099c70a009986 */ /* 0x000fe2000c101132 */
[----:B------:R-:W-:Y:S02]  /*aa70*/  ISETP.GE.AND P1, PT, R0, 0xaa, PT ;  /* 0x000000aa0000780c */ /* 0x000fe40003f26270 */
[----:B------:R-:W-:Y:S01]  /*aa80*/  ISETP.LT.OR P0, PT, R20, 0x9, !P0 ;  /* 0x000000091400780c */ /* 0x000fe20004701670 */
[-C--:B-1----:R-:W-:Y:S01]  /*aa90*/  @!P2 IMAD R7, R202, R23.reuse, RZ ;  /* 0x00000017ca07a224 */ /* 0x082fe200078e02ff */
[----:B------:R0:W-:Y:S01]  /*aaa0*/  @!P3 STG.E.U8 desc[UR50][R8.64+0xa0], R3 ;  /* 0x0000a0030800b986 */ /* 0x0001e2000c101132 */
[-C--:B------:R-:W-:Y:S01]  /*aab0*/  @!P6 IMAD R201, R201, R23.reuse, RZ ;  /* 0x00000017c9c9e224 */ /* 0x080fe200078e02ff */
[C---:B------:R-:W-:Y:S01]  /*aac0*/  ISETP.LT.OR P3, PT, R20.reuse, 0x1, !P1 ;  /* 0x000000011400780c */ /* 0x040fe20004f61670 */
[-C--:B------:R-:W-:Y:S01]  /*aad0*/  @!P4 IMAD R203, R203, R23.reuse, RZ ;  /* 0x00000017cbcbc224 */ /* 0x080fe200078e02ff */
[----:B------:R-:W-:Y:S01]  /*aae0*/  ISETP.LT.OR P1, PT, R20, 0x9, !P1 ;  /* 0x000000091400780c */ /* 0x000fe20004f21670 */
[-C--:B--2---:R-:W-:Y:S01]  /*aaf0*/  @!P5 IMAD R5, R204, R23.reuse, RZ ;  /* 0x00000017cc05d224 */ /* 0x084fe200078e02ff */
[----:B------:R-:W-:Y:S04]  /*ab00*/  @!P6 STG.E.U8 desc[UR50][R8.64+0xa1], R201 ;  /* 0x0000a1c90800e986 */ /* 0x000fe8000c101132 */
[----:B------:R-:W-:Y:S01]  /*ab10*/  @!P2 STG.E.U8 desc[UR50][R10.64+0xa0], R7 ;  /* 0x0000a0070a00a986 */ /* 0x000fe2000c101132 */
[----:B------:R-:W-:Y:S01]  /*ab20*/  ISETP.GE.AND P2, PT, R0, 0xb1, PT ;  /* 0x000000b10000780c */ /* 0x000fe20003f46270 */
[----:B0-----:R-:W-:-:S02]  /*ab30*/  @!P0 IMAD R3, R206, R23, RZ ;  /* 0x00000017ce038224 */ /* 0x001fc400078e02ff */
[----:B------:R-:W-:Y:S01]  /*ab40*/  @!P4 STG.E.U8 desc[UR50][R10.64+0xa1], R203 ;  /* 0x0000a1cb0a00c986 */ /* 0x000fe2000c101132 */
[----:B------:R-:W-:Y:S01]  /*ab50*/  ISETP.GE.AND P4, PT, R0, 0xb2, PT ;  /* 0x000000b20000780c */ /* 0x000fe20003f86270 */
[-C--:B------:R-:W-:Y:S02]  /*ab60*/  @!P3 IMAD R205, R205, R23.reuse, RZ ;  /* 0x00000017cdcdb224 */ /* 0x080fe400078e02ff */
[----:B------:R0:W-:Y:S01]  /*ab70*/  @!P5 STG.E.U8 desc[UR50][R8.64+0xa8], R5 ;  /* 0x0000a8050800d986 */ /* 0x0001e2000c101132 */
[C---:B------:R-:W-:Y:S01]  /*ab80*/  ISETP.LT.OR P5, PT, R20.reuse, 0x1, !P2 ;  /* 0x000000011400780c */ /* 0x040fe200057a1670 */
[----:B------:R-:W-:Y:S01]  /*ab90*/  @!P1 IMAD R207, R207, R23, RZ ;  /* 0x00000017cfcf9224 */ /* 0x000fe200078e02ff */
[C---:B------:R-:W-:Y:S01]  /*aba0*/  ISETP.LT.OR P6, PT, R20.reuse, 0x1, !P4 ;  /* 0x000000011400780c */ /* 0x040fe200067c1670 */
[----:B------:R-:W-:Y:S01]  /*abb0*/  @!P3 STG.E.U8 desc[UR50][R8.64+0xa9], R205 ;  /* 0x0000a9cd0800b986 */ /* 0x000fe2000c101132 */
[----:B------:R-:W-:Y:S02]  /*abc0*/  ISETP.LT.OR P2, PT, R20, 0x9, !P2 ;  /* 0x000000091400780c */ /* 0x000fe40005741670 */
[C---:B------:R-:W-:Y:S01]  /*abd0*/  ISETP.GE.AND P3, PT, R0.reuse, 0xb9, PT ;  /* 0x000000b90000780c */ /* 0x040fe20003f66270 */
[----:B------:R-:W-:Y:S01]  /*abe0*/  @!P1 STG.E.U8 desc[UR50][R10.64+0xa9], R207 ;  /* 0x0000a9cf0a009986 */ /* 0x000fe2000c101132 */
[----:B------:R-:W-:-:S03]  /*abf0*/  ISETP.GE.AND P1, PT, R0, 0xba, PT ;  /* 0x000000ba0000780c */ /* 0x000fc60003f26270 */
[----:B------:R1:W-:Y:S01]  /*ac00*/  @!P0 STG.E.U8 desc[UR50][R10.64+0xa8], R3 ;  /* 0x0000a8030a008986 */ /* 0x0003e2000c101132 */
[----:B------:R-:W-:Y:S01]  /*ac10*/  ISETP.LT.OR P0, PT, R20, 0x9, !P4 ;  /* 0x000000091400780c */ /* 0x000fe20006701670 */
[-C--:B0-----:R-:W-:Y:S01]  /*ac20*/  @!P5 IMAD R5, R208, R23.reuse, RZ ;  /* 0x00000017d005d224 */ /* 0x081fe200078e02ff */
[C---:B------:R-:W-:Y:S01]  /*ac30*/  ISETP.LT.OR P4, PT, R20.reuse, 0x1, !P3 ;  /* 0x000000011400780c */ /* 0x040fe20005f81670 */
[-C--:B------:R-:W-:Y:S01]  /*ac40*/  @!P6 IMAD R209, R209, R23.reuse, RZ ;  /* 0x00000017d1d1e224 */ /* 0x080fe200078e02ff */
[----:B------:R-:W-:Y:S01]  /*ac50*/  ISETP.LT.OR P3, PT, R20, 0x9, !P3 ;  /* 0x000000091400780c */ /* 0x000fe20005f61670 */
[----:B------:R-:W-:Y:S01]  /*ac60*/  @!P2 IMAD R7, R210, R23, RZ ;  /* 0x00000017d207a224 */ /* 0x000fe200078e02ff */
[----:B------:R0:W-:Y:S01]  /*ac70*/  @!P5 STG.E.U8 desc[UR50][R8.64+0xb0], R5 ;  /* 0x0000b0050800d986 */ /* 0x0001e2000c101132 */
[----:B------:R-:W-:-:S03]  /*ac80*/  ISETP.LT.OR P5, PT, R20, 0x9, !P1 ;  /* 0x000000091400780c */ /* 0x000fc60004fa1670 */
[----:B------:R-:W-:Y:S01]  /*ac90*/  @!P6 STG.E.U8 desc[UR50][R8.64+0xb1], R209 ;  /* 0x0000b1d10800e986 */ /* 0x000fe2000c101132 */
[----:B------:R-:W-:Y:S02]  /*aca0*/  ISETP.GE.AND P6, PT, R0, 0xc1, PT ;  /* 0x000000c10000780c */ /* 0x000fe40003fc6270 */
[-C--:B------:R-:W-:Y:S01]  /*acb0*/  @!P0 IMAD R211, R211, R23.reuse, RZ ;  /* 0x00000017d3d38224 */ /* 0x080fe200078e02ff */
[----:B------:R-:W-:Y:S01]  /*acc0*/  @!P2 STG.E.U8 desc[UR50][R10.64+0xb0], R7 ;  /* 0x0000b0070a00a986 */ /* 0x000fe2000c101132 */
[----:B------:R-:W-:Y:S01]  /*acd0*/  ISETP.LT.OR P2, PT, R20, 0x1, !P1 ;  /* 0x000000011400780c */ /* 0x000fe20004f41670 */
[-C--:B-1----:R-:W-:Y:S01]  /*ace0*/  @!P4 IMAD R3, R212, R23.reuse, RZ ;  /* 0x00000017d403c224 */ /* 0x082fe200078e02ff */
[----:B------:R-:W-:Y:S01]  /*acf0*/  ISETP.GE.AND P1, PT, R0, 0xc2, PT ;  /* 0x000000c20000780c */ /* 0x000fe20003f26270 */
[----:B------:R-:W-:Y:S01]  /*ad00*/  @!P0 STG.E.U8 desc[UR50][R10.64+0xb1], R211 ;  /* 0x0000b1d30a008986 */ /* 0x000fe2000c101132 */
[-C--:B0-----:R-:W-:Y:S01]  /*ad10*/  @!P3 IMAD R5, R214, R23.reuse, RZ ;  /* 0x00000017d605b224 */ /* 0x081fe200078e02ff */
[C---:B------:R-:W-:Y:S01]  /*ad20*/  ISETP.LT.OR P0, PT, R20.reuse, 0x1, !P6 ;  /* 0x000000011400780c */ /* 0x040fe20007701670 */
[----:B------:R-:W-:Y:S01]  /*ad30*/  @!P5 IMAD R215, R215, R23, RZ ;  /* 0x00000017d7d7d224 */ /* 0x000fe200078e02ff */
[----:B------:R0:W-:Y:S01]  /*ad40*/  @!P4 STG.E.U8 desc[UR50][R8.64+0xb8], R3 ;  /* 0x0000b8030800c986 */ /* 0x0001e2000c101132 */
[----:B------:R-:W-:-:S02]  /*ad50*/  ISETP.LT.OR P4, PT, R20, 0x1, !P1 ;  /* 0x000000011400780c */ /* 0x000fc40004f81670 */
[C---:B------:R-:W-:Y:S02]  /*ad60*/  ISETP.LT.OR P1, PT, R20.reuse, 0x9, !P1 ;  /* 0x000000091400780c */ /* 0x040fe40004f21670 */
[----:B------:R-:W-:Y:S01]  /*ad70*/  ISETP.LT.OR P6, PT, R20, 0x9, !P6 ;  /* 0x000000091400780c */ /* 0x000fe200077c1670 */
[----:B------:R-:W-:-:S05]  /*ad80*/  @!P2 IMAD R213, R213, R23, RZ ;  /* 0x00000017d5d5a224 */ /* 0x000fca00078e02ff */
[----:B------:R-:W-:Y:S01]  /*ad90*/  @!P2 STG.E.U8 desc[UR50][R8.64+0xb9], R213 ;  /* 0x0000b9d50800a986 */ /* 0x000fe2000c101132 */
[----:B------:R-:W-:Y:S01]  /*ada0*/  ISETP.GE.AND P2, PT, R0, 0xc9, PT ;  /* 0x000000c90000780c */ /* 0x000fe20003f46270 */
[-C--:B0-----:R-:W-:Y:S02]  /*adb0*/  @!P0 IMAD R3, R24, R23.reuse, RZ ;  /* 0x0000001718038224 */ /* 0x081fe400078e02ff */
[----:B------:R0:W-:Y:S01]  /*adc0*/  @!P3 STG.E.U8 desc[UR50][R10.64+0xb8], R5 ;  /* 0x0000b8050a00b986 */ /* 0x0001e2000c101132 */
[C---:B------:R-:W-:Y:S01]  /*add0*/  ISETP.LT.OR P3, PT, R20.reuse, 0x1, !P2 ;  /* 0x000000011400780c */ /* 0x040fe20005761670 */
[-C--:B------:R-:W-:Y:S01]  /*ade0*/  @!P4 IMAD R25, R25, R23.reuse, RZ ;  /* 0x000000171919c224 */ /* 0x080fe200078e02ff */
[----:B------:R-:W-:Y:S01]  /*adf0*/  ISETP.LT.OR P2, PT, R20, 0x9, !P2 ;  /* 0x000000091400780c */ /* 0x000fe20005741670 */
[----:B------:R-:W-:Y:S01]  /*ae00*/  @!P5 STG.E.U8 desc[UR50][R10.64+0xb9], R215 ;  /* 0x0000b9d70a00d986 */ /* 0x000fe2000c101132 */
[----:B------:R-:W-:Y:S01]  /*ae10*/  ISETP.GE.AND P5, PT, R0, 0xca, PT ;  /* 0x000000ca0000780c */ /* 0x000fe20003fa6270 */
[----:B------:R-:W-:-:S02]  /*ae20*/  @!P1 IMAD R27, R27, R23, RZ ;  /* 0x000000171b1b9224 */ /* 0x000fc400078e02ff */
[----:B------:R-:W-:Y:S01]  /*ae30*/  @!P4 STG.E.U8 desc[UR50][R8.64+0xc1], R25 ;  /* 0x0000c1190800c986 */ /* 0x000fe2000c101132 */
[-C--:B------:R-:W-:Y:S01]  /*ae40*/  @!P6 IMAD R7, R26, R23.reuse, RZ ;  /* 0x000000171a07e224 */ /* 0x080fe200078e02ff */
[----:B------:R-:W-:Y:S02]  /*ae50*/  ISETP.LT.OR P4, PT, R20, 0x1, !P5 ;  /* 0x000000011400780c */ /* 0x000fe40006f81670 */
[----:B------:R1:W-:Y:S01]  /*ae60*/  @!P0 STG.E.U8 desc[UR50][R8.64+0xc0], R3 ;  /* 0x0000c00308008986 */ /* 0x0003e2000c101132 */
[----:B------:R-:W-:Y:S01]  /*ae70*/  ISETP.GE.AND P0, PT, R0, 0xd1, PT ;  /* 0x000000d10000780c */ /* 0x000fe20003f06270 */
[----:B0-----:R-:W-:Y:S01]  /*ae80*/  @!P3 IMAD R5, R28, R23, RZ ;  /* 0x000000171c05b224 */ /* 0x001fe200078e02ff */
[----:B------:R-:W-:Y:S01]  /*ae90*/  ISETP.LT.OR P5, PT, R20, 0x9, !P5 ;  /* 0x000000091400780c */ /* 0x000fe20006fa1670 */
[----:B------:R-:W-:Y:S01]  /*aea0*/  @!P1 STG.E.U8 desc[UR50][R10.64+0xc1], R27 ;  /* 0x0000c11b0a009986 */ /* 0x000fe2000c101132 */
[----:B------:R-:W-:-:S03]  /*aeb0*/  ISETP.GE.AND P1, PT, R0, 0xd2, PT ;  /* 0x000000d20000780c */ /* 0x000fc60003f26270 */
[----:B------:R0:W-:Y:S01]  /*aec0*/  @!P6 STG.E.U8 desc[UR50][R10.64+0xc0], R7 ;  /* 0x0000c0070a00e986 */ /* 0x0001e2000c101132 */
[C---:B------:R-:W-:Y:S02]  /*aed0*/  ISETP.LT.OR P6, PT, R20.reuse, 0x1, !P0 ;  /* 0x000000011400780c */ /* 0x040fe400047c1670 */
[C---:B------:R-:W-:Y:S01]  /*aee0*/  ISETP.LT.OR P0, PT, R20.reuse, 0x9, !P0 ;  /* 0x000000091400780c */ /* 0x040fe20004701670 */
[----:B------:R2:W-:Y:S01]  /*aef0*/  @!P3 STG.E.U8 desc[UR50][R8.64+0xc8], R5 ;  /* 0x0000c8050800b986 */ /* 0x0005e2000c101132 */
[C---:B------:R-:W-:Y:S01]  /*af00*/  ISETP.LT.OR P3, PT, R20.reuse, 0x1, !P1 ;  /* 0x000000011400780c */ /* 0x040fe20004f61670 */
[-C--:B------:R-:W-:Y:S01]  /*af10*/  @!P4 IMAD R29, R29, R23.reuse, RZ ;  /* 0x000000171d1dc224 */ /* 0x080fe200078e02ff */
[----:B------:R-:W-:Y:S01]  /*af20*/  ISETP.LT.OR P1, PT, R20, 0x9, !P1 ;  /* 0x000000091400780c */ /* 0x000fe20004f21670 */
[-C--:B-1----:R-:W-:Y:S02]  /*af30*/  @!P2 IMAD R3, R30, R23.reuse, RZ ;  /* 0x000000171e03a224 */ /* 0x082fe400078e02ff */
[----:B------:R-:W-:Y:S01]  /*af40*/  @!P5 IMAD R31, R31, R23, RZ ;  /* 0x000000171f1fd224 */ /* 0x000fe200078e02ff */
[----:B------:R-:W-:Y:S01]  /*af50*/  @!P4 STG.E.U8 desc[UR50][R8.64+0xc9], R29 ;  /* 0x0000c91d0800c986 */ /* 0x000fe2000c101132 */
[----:B------:R-:W-:-:S02]  /*af60*/  ISETP.GE.AND P4, PT, R0, 0xda, PT ;  /* 0x000000da0000780c */ /* 0x000fc40003f86270 */
[-C--:B0-----:R-:W-:Y:S01]  /*af70*/  @!P6 IMAD R7, R32, R23.reuse, RZ ;  /* 0x000000172007e224 */ /* 0x081fe200078e02ff */
[----:B------:R0:W-:Y:S01]  /*af80*/  @!P2 STG.E.U8 desc[UR50][R10.64+0xc8], R3 ;  /* 0x0000c8030a00a986 */ /* 0x0001e2000c101132 */
[----:B------:R-:W-:Y:S01]  /*af90*/  ISETP.GE.AND P2, PT, R0, 0xd9, PT ;  /* 0x000000d90000780c */ /* 0x000fe20003f46270 */
[-C--:B--2---:R-:W-:Y:S02]  /*afa0*/  @!P0 IMAD R5, R34, R23.reuse, RZ ;  /* 0x0000001722058224 */ /* 0x084fe400078e02ff */
[-C--:B------:R-:W-:Y:S01]  /*afb0*/  @!P3 IMAD R33, R33, R23.reuse, RZ ;  /* 0x000000172121b224 */ /* 0x080fe200078e02ff */
[----:B------:R-:W-:Y:S01]  /*afc0*/  @!P5 STG.E.U8 desc[UR50][R10.64+0xc9], R31 ;  /* 0x0000c91f0a00d986 */ /* 0x000fe2000c101132 */
[C---:B------:R-:W-:Y:S01]  /*afd0*/  ISETP.LT.OR P5, PT, R20.reuse, 0x1, !P2 ;  /* 0x000000011400780c */ /* 0x040fe200057a1670 */
[----:B------:R-:W-:Y:S01]  /*afe0*/  @!P1 IMAD R35, R35, R23, RZ ;  /* 0x0000001723239224 */ /* 0x000fe200078e02ff */
[C---:B------:R-:W-:Y:S01]  /*aff0*/  ISETP.LT.OR P2, PT, R20.reuse, 0x9, !P2 ;  /* 0x000000091400780c */ /* 0x040fe20005741670 */
[----:B------:R-:W-:Y:S01]  /*b000*/  @!P6 STG.E.U8 desc[UR50][R8.64+0xd0], R7 ;  /* 0x0000d0070800e986 */ /* 0x000fe2000c101132 */
[----:B------:R-:W-:-:S02]  /*b010*/  ISETP.LT.OR P6, PT, R20, 0x1, !P4 ;  /* 0x000000011400780c */ /* 0x000fc400067c1670 */
[----:B------:R-:W-:Y:S01]  /*b020*/  ISETP.LT.OR P4, PT, R20, 0x9, !P4 ;  /* 0x000000091400780c */ /* 0x000fe20006781670 */
[----:B------:R-:W-:Y:S04]  /*b030*/  @!P3 STG.E.U8 desc[UR50][R8.64+0xd1], R33 ;  /* 0x0000d1210800b986 */ /* 0x000fe8000c101132 */
[----:B------:R1:W-:Y:S01]  /*b040*/  @!P0 STG.E.U8 desc[UR50][R10.64+0xd0], R5 ;  /* 0x0000d0050a008986 */ /* 0x0003e2000c101132 */
[----:B------:R-:W-:Y:S01]  /*b050*/  ISETP.GE.AND P0, PT, R0, 0xe1, PT ;  /* 0x000000e10000780c */ /* 0x000fe20003f06270 */
[-C--:B0-----:R-:W-:Y:S02]  /*b060*/  @!P5 IMAD R3, R36, R23.reuse, RZ ;  /* 0x000000172403d224 */ /* 0x081fe400078e02ff */
[----:B------:R-:W-:Y:S01]  /*b070*/  @!P1 STG.E.U8 desc[UR50][R10.64+0xd1], R35 ;  /* 0x0000d1230a009986 */ /* 0x000fe2000c101132 */
[----:B------:R-:W-:Y:S01]  /*b080*/  ISETP.LT.OR P3, PT, R20, 0x1, !P0 ;  /* 0x000000011400780c */ /* 0x000fe20004761670 */
[-C--:B------:R-:W-:Y:S01]  /*b090*/  @!P6 IMAD R37, R37, R23.reuse, RZ ;  /* 0x000000172525e224 */ /* 0x080fe200078e02ff */
[----:B------:R-:W-:Y:S01]  /*b0a0*/  ISETP.GE.AND P1, PT, R0, 0xe2, PT ;  /* 0x000000e20000780c */ /* 0x000fe20003f26270 */
[-C--:B------:R-:W-:Y:S01]  /*b0b0*/  @!P4 IMAD R39, R39, R23.reuse, RZ ;  /* 0x000000172727c224 */ /* 0x080fe200078e02ff */
[----:B------:R0:W-:Y:S02]  /*b0c0*/  @!P5 STG.E.U8 desc[UR50][R8.64+0xd8], R3 ;  /* 0x0000d8030800d986 */ /* 0x0001e4000c101132 */
[----:B------:R-:W-:Y:S01]  /*b0d0*/  ISETP.LT.OR P5, PT, R20, 0x1, !P1 ;  /* 0x000000011400780c */ /* 0x000fe20004fa1670 */
[----:B-1----:R-:W-:Y:S01]  /*b0e0*/  @!P2 IMAD R5, R38, R23, RZ ;  /* 0x000000172605a224 */ /* 0x002fe200078e02ff */
[----:B------:R-:W-:Y:S01]  /*b0f0*/  @!P6 STG.E.U8 desc[UR50][R8.64+0xd9], R37 ;  /* 0x0000d9250800e986 */ /* 0x000fe2000c101132 */
[----:B------:R-:W-:-:S02]  /*b100*/  ISETP.LT.OR P6, PT, R20, 0x9, !P0 ;  /* 0x000000091400780c */ /* 0x000fc400047c1670 */
[----:B------:R-:W-:Y:S01]  /*b110*/  ISETP.GE.AND P0, PT, R0, 0xe9, PT ;  /* 0x000000e90000780c */ /* 0x000fe20003f06270 */
[----:B------:R-:W-:Y:S01]  /*b120*/  @!P4 STG.E.U8 desc[UR50][R10.64+0xd9], R39 ;  /* 0x0000d9270a00c986 */ /* 0x000fe2000c101132 */
[-C--:B------:R-:W-:Y:S01]  /*b130*/  @!P3 IMAD R7, R40, R23.reuse, RZ ;  /* 0x000000172807b224 */ /* 0x080fe200078e02ff */
[----:B------:R-:W-:Y:S02]  /*b140*/  ISETP.LT.OR P1, PT, R20, 0x9, !P1 ;  /* 0x000000091400780c */ /* 0x000fe40004f21670 */
[----:B------:R-:W-:Y:S01]  /*b150*/  ISETP.GE.AND P4, PT, R0, 0xea, PT ;  /* 0x000000ea0000780c */ /* 0x000fe20003f86270 */
[----:B------:R1:W-:Y:S01]  /*b160*/  @!P2 STG.E.U8 desc[UR50][R10.64+0xd8], R5 ;  /* 0x0000d8050a00a986 */ /* 0x0003e2000c101132 */
[C---:B------:R-:W-:Y:S01]  /*b170*/  ISETP.LT.OR P2, PT, R20.reuse, 0x1, !P0 ;  /* 0x000000011400780c */ /* 0x040fe20004741670 */
[-C--:B------:R-:W-:Y:S01]  /*b180*/  @!P5 IMAD R41, R41, R23.reuse, RZ ;  /* 0x000000172929d224 */ /* 0x080fe200078e02ff */
[C---:B------:R-:W-:Y:S01]  /*b190*/  ISETP.LT.OR P0, PT, R20.reuse, 0x9, !P0 ;  /* 0x000000091400780c */ /* 0x040fe20004701670 */
[----:B------:R2:W-:Y:S01]  /*b1a0*/  @!P3 STG.E.U8 desc[UR50][R8.64+0xe0], R7 ;  /* 0x0000e0070800b986 */ /* 0x0005e2000c101132 */
[----:B------:R-:W-:Y:S01]  /*b1b0*/  ISETP.LT.OR P3, PT, R20, 0x1, !P4 ;  /* 0x000000011400780c */ /* 0x000fe20006761670 */
[-C--:B0-----:R-:W-:Y:S01]  /*b1c0*/  @!P6 IMAD R3, R42, R23.reuse, RZ ;  /* 0x000000172a03e224 */ /* 0x081fe200078e02ff */
        /* <DEDUP_REMOVED lines=8> */
[----:B------:R-:W-:Y:S01]  /*b250*/  @!P1 STG.E.U8 desc[UR50][R10.64+0xe1], R43 ;  /* 0x0000e12b0a009986 */ /* 0x000fe2000c101132 */
[----:B------:R-:W-:Y:S01]  /*b260*/  ISETP.GE.AND P1, PT, R0, 0xf2, PT ;  /* 0x000000f20000780c */ /* 0x000fe20003f26270 */
[-C--:B------:R-:W-:Y:S02]  /*b270*/  @!P3 IMAD R45, R45, R23.reuse, RZ ;  /* 0x000000172d2db224 */ /* 0x080fe400078e02ff */
[-C--:B--2---:R-:W-:Y:S01]  /*b280*/  @!P0 IMAD R7, R46, R23.reuse, RZ ;  /* 0x000000172e078224 */ /* 0x084fe200078e02ff */
[----:B------:R1:W-:Y:S01]  /*b290*/  @!P2 STG.E.U8 desc[UR50][R8.64+0xe8], R5 ;  /* 0x0000e8050800a986 */ /* 0x0003e2000c101132 */
[C---:B------:R-:W-:Y:S01]  /*b2a0*/  ISETP.LT.OR P2, PT, R20.reuse, 0x1, !P1 ;  /* 0x000000011400780c */ /* 0x040fe20004f41670 */
[-C--:B------:R-:W-:Y:S01]  /*b2b0*/  @!P4 IMAD R47, R47, R23.reuse, RZ ;  /* 0x000000172f2fc224 */ /* 0x080fe200078e02ff */
[----:B------:R-:W-:Y:S01]  /*b2c0*/  ISETP.LT.OR P1, PT, R20, 0x9, !P1 ;  /* 0x000000091400780c */ /* 0x000fe20004f21670 */
[----:B------:R-:W-:Y:S01]  /*b2d0*/  @!P3 STG.E.U8 desc[UR50][R8.64+0xe9], R45 ;  /* 0x0000e92d0800b986 */ /* 0x000fe2000c101132 */
[----:B0-----:R-:W-:-:S03]  /*b2e0*/  @!P6 IMAD R3, R48, R23, RZ ;  /* 0x000000173003e224 */ /* 0x001fc600078e02ff */
[----:B------:R0:W-:Y:S01]  /*b2f0*/  @!P0 STG.E.U8 desc[UR50][R10.64+0xe8], R7 ;  /* 0x0000e8070a008986 */ /* 0x0001e2000c101132 */
[----:B------:R-:W-:-:S03]  /*b300*/  ISETP.GE.AND P0, PT, R0, 0xf9, PT ;  /* 0x000000f90000780c */ /* 0x000fc60003f06270 */
[----:B------:R-:W-:Y:S01]  /*b310*/  @!P4 STG.E.U8 desc[UR50][R10.64+0xe9], R47 ;  /* 0x0000e92f0a00c986 */ /* 0x000fe2000c101132 */
[----:B------:R-:W-:Y:S01]  /*b320*/  ISETP.LT.OR P3, PT, R20, 0x1, !P0 ;  /* 0x000000011400780c */ /* 0x000fe20004761670 */
[-C--:B------:R-:W-:Y:S01]  /*b330*/  @!P2 IMAD R49, R49, R23.reuse, RZ ;  /* 0x000000173131a224 */ /* 0x080fe200078e02ff */
[----:B------:R-:W-:Y:S01]  /*b340*/  ISETP.GE.AND P4, PT, R0, 0xfa, PT ;  /* 0x000000fa0000780c */ /* 0x000fe20003f86270 */
[-C--:B------:R-:W-:Y:S01]  /*b350*/  @!P1 IMAD R51, R51, R23.reuse, RZ ;  /* 0x0000001733339224 */ /* 0x080fe200078e02ff */
[----:B------:R2:W-:Y:S01]  /*b360*/  @!P6 STG.E.U8 desc[UR50][R8.64+0xf0], R3 ;  /* 0x0000f0030800e986 */ /* 0x0005e2000c101132 */
[----:B-1----:R-:W-:Y:S01]  /*b370*/  @!P5 IMAD R5, R50, R23, RZ ;  /* 0x000000173205d224 */ /* 0x002fe200078e02ff */
[C---:B------:R-:W-:Y:S02]  /*b380*/  ISETP.LT.OR P6, PT, R20.reuse, 0x9, !P0 ;  /* 0x000000091400780c */ /* 0x040fe400047c1670 */
[----:B------:R-:W-:Y:S01]  /*b390*/  @!P2 STG.E.U8 desc[UR50][R8.64+0xf1], R49 ;  /* 0x0000f1310800a986 */ /* 0x000fe2000c101132 */
[----:B------:R-:W-:-:S02]  /*b3a0*/  ISETP.LT.OR P2, PT, R20, 0x1, !P4 ;  /* 0x000000011400780c */ /* 0x000fc40006741670 */
[----:B------:R-:W-:Y:S01]  /*b3b0*/  ISETP.GE.AND P0, PT, R0, 0x101, PT ;  /* 0x000001010000780c */ /* 0x000fe20003f06270 */
[----:B------:R-:W-:Y:S01]  /*b3c0*/  @!P1 STG.E.U8 desc[UR50][R10.64+0xf1], R51 ;  /* 0x0000f1330a009986 */ /* 0x000fe2000c101132 */
[-C--:B0-----:R-:W-:Y:S01]  /*b3d0*/  @!P3 IMAD R7, R52, R23.reuse, RZ ;  /* 0x000000173407b224 */ /* 0x081fe200078e02ff */
[----:B------:R-:W-:Y:S02]  /*b3e0*/  ISETP.LT.OR P4, PT, R20, 0x9, !P4 ;  /* 0x000000091400780c */ /* 0x000fe40006781670 */
[----:B------:R-:W-:Y:S01]  /*b3f0*/  ISETP.GE.AND P1, PT, R0, 0x102, PT ;  /* 0x000001020000780c */ /* 0x000fe20003f26270 */
[----:B------:R0:W-:Y:S01]  /*b400*/  @!P5 STG.E.U8 desc[UR50][R10.64+0xf0], R5 ;  /* 0x0000f0050a00d986 */ /* 0x0001e2000c101132 */
[----:B------:R-:W-:Y:S01]  /*b410*/  ISETP.LT.OR P5, PT, R20, 0x1, !P0 ;  /* 0x000000011400780c */ /* 0x000fe200047a1670 */
[-C--:B--2---:R-:W-:Y:S01]  /*b420*/  @!P6 IMAD R3, R54, R23.reuse, RZ ;  /* 0x000000173603e224 */ /* 0x084fe200078e02ff */
[C---:B------:R-:W-:Y:S01]  /*b430*/  ISETP.LT.OR P0, PT, R20.reuse, 0x9, !P0 ;  /* 0x000000091400780c */ /* 0x040fe20004701670 */
[----:B------:R1:W-:Y:S01]  /*b440*/  @!P3 STG.E.U8 desc[UR50][R8.64+0xf8], R7 ;  /* 0x0000f8070800b986 */ /* 0x0003e2000c101132 */
[C---:B------:R-:W-:Y:S01]  /*b450*/  ISETP.LT.OR P3, PT, R20.reuse, 0x1, !P1 ;  /* 0x000000011400780c */ /* 0x040fe20004f61670 */
[----:B------:R-:W-:Y:S01]  /*b460*/  @!P2 IMAD R53, R53, R23, RZ ;  /* 0x000000173535a224 */ /* 0x000fe200078e02ff */
[----:B------:R-:W-:-:S03]  /*b470*/  ISETP.LT.OR P1, PT, R20, 0x9, !P1 ;  /* 0x000000091400780c */ /* 0x000fc60004f21670 */
[-C--:B------:R-:W-:Y:S01]  /*b480*/  @!P4 IMAD R55, R55, R23.reuse, RZ ;  /* 0x000000173737c224 */ /* 0x080fe200078e02ff */
[----:B------:R-:W-:Y:S01]  /*b490*/  @!P2 STG.E.U8 desc[UR50][R8.64+0xf9], R53 ;  /* 0x0000f9350800a986 */ /* 0x000fe2000c101132 */
[----:B------:R-:W-:Y:S02]  /*b4a0*/  ISETP.GE.AND P2, PT, R0, 0x10a, PT ;  /* 0x0000010a0000780c */ /* 0x000fe40003f46270 */
[-C--:B0-----:R-:W-:Y:S01]  /*b4b0*/  @!P5 IMAD R5, R56, R23.reuse, RZ ;  /* 0x000000173805d224 */ /* 0x081fe200078e02ff */
[----:B------:R-:W-:Y:S01]  /*b4c0*/  @!P4 STG.E.U8 desc[UR50][R10.64+0xf9], R55 ;  /* 0x0000f9370a00c986 */ /* 0x000fe2000c101132 */
[----:B------:R-:W-:Y:S01]  /*b4d0*/  ISETP.GE.AND P4, PT, R0, 0x109, PT ;  /* 0x000001090000780c */ /* 0x000fe20003f86270 */
[-C--:B-1----:R-:W-:Y:S02]  /*b4e0*/  @!P0 IMAD R7, R58, R23.reuse, RZ ;  /* 0x000000173a078224 */ /* 0x082fe400078e02ff */
[-C--:B------:R-:W-:Y:S01]  /*b4f0*/  @!P3 IMAD R57, R57, R23.reuse, RZ ;  /* 0x000000173939b224 */ /* 0x080fe200078e02ff */
[----:B------:R0:W-:Y:S01]  /*b500*/  @!P6 STG.E.U8 desc[UR50][R10.64+0xf8], R3 ;  /* 0x0000f8030a00e986 */ /* 0x0001e2000c101132 */
[C---:B------:R-:W-:Y:S01]  /*b510*/  ISETP.LT.OR P6, PT, R20.reuse, 0x1, !P4 ;  /* 0x000000011400780c */ /* 0x040fe200067c1670 */
[----:B------:R-:W-:Y:S01]  /*b520*/  @!P1 IMAD R59, R59, R23, RZ ;  /* 0x000000173b3b9224 */ /* 0x000fe200078e02ff */
[C---:B------:R-:W-:Y:S01]  /*b530*/  ISETP.LT.OR P4, PT, R20.reuse, 0x9, !P4 ;  /* 0x000000091400780c */ /* 0x040fe20006781670 */
[----:B------:R1:W-:Y:S01]  /*b540*/  @!P5 STG.E.U8 desc[UR50][R8.64+0x100], R5 ;  /* 0x000100050800d986 */ /* 0x0003e2000c101132 */
        /* <DEDUP_REMOVED lines=11> */
[----:B------:R0:W-:Y:S01]  /*b600*/  @!P6 STG.E.U8 desc[UR50][R8.64+0x108], R3 ;  /* 0x000108030800e986 */ /* 0x0001e2000c101132 */
[----:B-1----:R-:W-:Y:S01]  /*b610*/  @!P4 IMAD R5, R62, R23, RZ ;  /* 0x000000173e05c224 */ /* 0x002fe200078e02ff */
[----:B------:R-:W-:-:S02]  /*b620*/  ISETP.LT.OR P6, PT, R20, 0x9, !P0 ;  /* 0x000000091400780c */ /* 0x000fc400047c1670 */
[----:B------:R-:W-:Y:S01]  /*b630*/  @!P5 STG.E.U8 desc[UR50][R8.64+0x109], R61 ;  /* 0x0001093d0800d986 */ /* 0x000fe2000c101132 */
[----:B------:R-:W-:Y:S02]  /*b640*/  ISETP.LT.OR P5, PT, R20, 0x1, !P1 ;  /* 0x000000011400780c */ /* 0x000fe40004fa1670 */
[----:B------:R-:W-:Y:S01]  /*b650*/  ISETP.GE.AND P0, PT, R0, 0x119, PT ;  /* 0x000001190000780c */ /* 0x000fe20003f06270 */
[----:B------:R-:W-:Y:S01]  /*b660*/  @!P2 STG.E.U8 desc[UR50][R10.64+0x109], R63 ;  /* 0x0001093f0a00a986 */ /* 0x000fe2000c101132 */
[-C--:B--2---:R-:W-:Y:S01]  /*b670*/  @!P3 IMAD R7, R64, R23.reuse, RZ ;  /* 0x000000174007b224 */ /* 0x084fe200078e02ff */
[----:B------:R-:W-:Y:S02]  /*b680*/  ISETP.LT.OR P1, PT, R20, 0x9, !P1 ;  /* 0x000000091400780c */ /* 0x000fe40004f21670 */
[----:B------:R-:W-:Y:S01]  /*b690*/  ISETP.GE.AND P2, PT, R0, 0x11a, PT ;  /* 0x0000011a0000780c */ /* 0x000fe20003f46270 */
[----:B------:R1:W-:Y:S01]  /*b6a0*/  @!P4 STG.E.U8 desc[UR50][R10.64+0x108], R5 ;  /* 0x000108050a00c986 */ /* 0x0003e2000c101132 */
[----:B------:R-:W-:Y:S01]  /*b6b0*/  ISETP.LT.OR P4, PT, R20, 0x1, !P0 ;  /* 0x000000011400780c */ /* 0x000fe20004781670 */
        /* <DEDUP_REMOVED lines=9> */
[-C--:B-1----:R-:W-:Y:S01]  /*b750*/  @!P4 IMAD R5, R68, R23.reuse, RZ ;  /* 0x000000174405c224 */ /* 0x082fe200078e02ff */
[----:B------:R-:W-:Y:S01]  /*b760*/  @!P1 STG.E.U8 desc[UR50][R10.64+0x111], R67 ;  /* 0x000111430a009986 */ /* 0x000fe2000c101132 */
[----:B------:R-:W-:Y:S01]  /*b770*/  ISETP.GE.AND P1, PT, R0, 0x122, PT ;  /* 0x000001220000780c */ /* 0x000fe20003f26270 */
[-C--:B0-----:R-:W-:Y:S02]  /*b780*/  @!P0 IMAD R7, R70, R23.reuse, RZ ;  /* 0x0000001746078224 */ /* 0x081fe400078e02ff */
        /* <DEDUP_REMOVED lines=11> */
[-C--:B------:R-:W-:Y:S02]  /*b840*/  @!P6 IMAD R73, R73, R23.reuse, RZ ;  /* 0x000000174949e224 */ /* 0x080fe400078e02ff */
[----:B------:R-:W-:Y:S01]  /*b850*/  @!P2 STG.E.U8 desc[UR50][R10.64+0x119], R71 ;  /* 0x000119470a00a986 */ /* 0x000fe2000c101132 */
[----:B------:R-:W-:Y:S01]  /*b860*/  ISETP.LT.OR P3, PT, R20, 0x1, !P0 ;  /* 0x000000011400780c */ /* 0x000fe20004761670 */
[-C--:B0-----:R-:W-:Y:S01]  /*b870*/  @!P4 IMAD R3, R72, R23.reuse, RZ ;  /* 0x000000174803c224 */ /* 0x081fe200078e02ff */
[----:B------:R-:W-:Y:S01]  /*b880*/  ISETP.GE.AND P2, PT, R0, 0x12a, PT ;  /* 0x0000012a0000780c */ /* 0x000fe20003f46270 */
[-C--:B------:R-:W-:Y:S01]  /*b890*/  @!P1 IMAD R75, R75, R23.reuse, RZ ;  /* 0x000000174b4b9224 */ /* 0x080fe200078e02ff */
[----:B------:R-:W-:Y:S01]  /*b8a0*/  @!P6 STG.E.U8 desc[UR50][R8.64+0x121], R73 ;  /* 0x000121490800e986 */ /* 0x000fe2000c101132 */
[----:B-1----:R-:W-:Y:S01]  /*b8b0*/  @!P5 IMAD R5, R74, R23, RZ ;  /* 0x000000174a05d224 */ /* 0x002fe200078e02ff */
[----:B------:R-:W-:-:S02]  /*b8c0*/  ISETP.LT.OR P6, PT, R20, 0x9, !P0 ;  /* 0x000000091400780c */ /* 0x000fc400047c1670 */
[----:B------:R0:W-:Y:S01]  /*b8d0*/  @!P4 STG.E.U8 desc[UR50][R8.64+0x120], R3 ;  /* 0x000120030800c986 */ /* 0x0001e2000c101132 */
[----:B------:R-:W-:Y:S02]  /*b8e0*/  ISETP.LT.OR P4, PT, R20, 0x1, !P2 ;  /* 0x000000011400780c */ /* 0x000fe40005781670 */
[----:B------:R-:W-:Y:S01]  /*b8f0*/  ISETP.GE.AND P0, PT, R0, 0x131, PT ;  /* 0x000001310000780c */ /* 0x000fe20003f06270 */
[----:B------:R-:W-:Y:S01]  /*b900*/  @!P1 STG.E.U8 desc[UR50][R10.64+0x121], R75 ;  /* 0x0001214b0a009986 */ /* 0x000fe2000c101132 */
[----:B--2---:R-:W-:Y:S01]  /*b910*/  @!P3 IMAD R7, R76, R23, RZ ;  /* 0x000000174c07b224 */ /* 0x004fe200078e02ff */
[----:B------:R-:W-:Y:S02]  /*b920*/  ISETP.LT.OR P2, PT, R20, 0x9, !P2 ;  /* 0x000000091400780c */ /* 0x000fe40005741670 */
[----:B------:R-:W-:Y:S01]  /*b930*/  ISETP.GE.AND P1, PT, R0, 0x132, PT ;  /* 0x000001320000780c */ /* 0x000fe20003f26270 */
[----:B------:R1:W-:Y:S01]  /*b940*/  @!P5 STG.E.U8 desc[UR50][R10.64+0x120], R5 ;  /* 0x000120050a00d986 */ /* 0x0003e2000c101132 */
[----:B------:R-:W-:-:S02]  /*b950*/  ISETP.LT.OR P5, PT, R20, 0x1, !P0 ;  /* 0x000000011400780c */ /* 0x000fc400047a1670 */
[C---:B------:R-:W-:Y:S01]  /*b960*/  ISETP.LT.OR P0, PT, R20.reuse, 0x9, !P0 ;  /* 0x000000091400780c */ /* 0x040fe20004701670 */
[----:B------:R2:W-:Y:S01]  /*b970*/  @!P3 STG.E.U8 desc[UR50][R8.64+0x128], R7 ;  /* 0x000128070800b986 */ /* 0x0005e2000c101132 */
[C---:B------:R-:W-:Y:S01]  /*b980*/  ISETP.LT.OR P3, PT, R20.reuse, 0x1, !P1 ;  /* 0x000000011400780c */ /* 0x040fe20004f61670 */
[-C--:B------:R-:W-:Y:S01]  /*b990*/  @!P4 IMAD R77, R77, R23.reuse, RZ ;  /* 0x000000174d4dc224 */ /* 0x080fe200078e02ff */
[----:B------:R-:W-:Y:S01]  /*b9a0*/  ISETP.LT.OR P1, PT, R20, 0x9, !P1 ;  /* 0x000000091400780c */ /* 0x000fe20004f21670 */
[-C--:B0-----:R-:W-:Y:S02]  /*b9b0*/  @!P6 IMAD R3, R78, R23.reuse, RZ ;  /* 0x000000174e03e224 */ /* 0x081fe400078e02ff */
[-C--:B------:R-:W-:Y:S01]  /*b9c0*/  @!P2 IMAD R79, R79, R23.reuse, RZ ;  /* 0x000000174f4fa224 */ /* 0x080fe200078e02ff */
[----:B------:R-:W-:Y:S01]  /*b9d0*/  @!P4 STG.E.U8 desc[UR50][R8.64+0x129], R77 ;  /* 0x0001294d0800c986 */ /* 0x000fe2000c101132 */
[----:B------:R-:W-:Y:S02]  /*b9e0*/  ISETP.GE.AND P4, PT, R0, 0x13a, PT ;  /* 0x0000013a0000780c */ /* 0x000fe40003f86270 */
[-C--:B-1----:R-:W-:Y:S01]  /*b9f0*/  @!P5 IMAD R5, R80, R23.reuse, RZ ;  /* 0x000000175005d224 */ /* 0x082fe200078e02ff */
[----:B------:R-:W-:Y:S01]  /*ba00*/  @!P2 STG.E.U8 desc[UR50][R10.64+0x129], R79 ;  /* 0x0001294f0a00a986 */ /* 0x000fe2000c101132 */
[----:B------:R-:W-:Y:S01]  /*ba10*/  ISETP.GE.AND P2, PT, R0, 0x139, PT ;  /* 0x000001390000780c */ /* 0x000fe20003f46270 */
[----:B--2---:R-:W-:-:S02]  /*ba20*/  @!P0 IMAD R7, R82, R23, RZ ;  /* 0x0000001752078224 */ /* 0x004fc400078e02ff */
[-C--:B------:R-:W-:Y:S01]  /*ba30*/  @!P3 IMAD R81, R81, R23.reuse, RZ ;  /* 0x000000175151b224 */ /* 0x080fe200078e02ff */
[----:B------:R0:W-:Y:S01]  /*ba40*/  @!P6 STG.E.U8 desc[UR50][R10.64+0x128], R3 ;  /* 0x000128030a00e986 */ /* 0x0001e2000c101132 */
[C---:B------:R-:W-:Y:S01]  /*ba50*/  ISETP.LT.OR P6, PT, R20.reuse, 0x1, !P4 ;  /* 0x000000011400780c */ /* 0x040fe200067c1670 */
[-C--:B------:R-:W-:Y:S01]  /*ba60*/  @!P1 IMAD R83, R83, R23.reuse, RZ ;  /* 0x0000001753539224 */ /* 0x080fe200078e02ff */
[C---:B------:R-:W-:Y:S01]  /*ba70*/  ISETP.LT.OR P4, PT, R20.reuse, 0x9, !P4 ;  /* 0x000000091400780c */ /* 0x040fe20006781670 */
[----:B------:R1:W-:Y:S01]  /*ba80*/  @!P5 STG.E.U8 desc[UR50][R8.64+0x130], R5 ;  /* 0x000130050800d986 */ /* 0x0003e2000c101132 */
[C---:B------:R-:W-:Y:S02]  /*ba90*/  ISETP.LT.OR P5, PT, R20.reuse, 0x1, !P2 ;  /* 0x000000011400780c */ /* 0x040fe400057a1670 */
[----:B------:R-:W-:Y:S01]  /*baa0*/  ISETP.LT.OR P2, PT, R20, 0x9, !P2 ;  /* 0x000000091400780c */ /* 0x000fe20005741670 */
[----:B------:R-:W-:Y:S04]  /*bab0*/  @!P3 STG.E.U8 desc[UR50][R8.64+0x131], R81 ;  /* 0x000131510800b986 */ /* 0x000fe8000c101132 */
[----:B------:R2:W-:Y:S01]  /*bac0*/  @!P0 STG.E.U8 desc[UR50][R10.64+0x130], R7 ;  /* 0x000130070a008986 */ /* 0x0005e2000c101132 */
[----:B------:R-:W-:Y:S01]  /*bad0*/  ISETP.GE.AND P0, PT, R0, 0x141, PT ;  /* 0x000001410000780c */ /* 0x000fe20003f06270 */
[----:B------:R-:W-:-:S02]  /*bae0*/  @!P6 IMAD R85, R85, R23, RZ ;  /* 0x000000175555e224 */ /* 0x000fc400078e02ff */
[----:B------:R-:W-:Y:S01]  /*baf0*/  @!P1 STG.E.U8 desc[UR50][R10.64+0x131], R83 ;  /* 0x000131530a009986 */ /* 0x000fe2000c101132 */
[----:B------:R-:W-:Y:S01]  /*bb00*/  ISETP.LT.OR P3, PT, R20, 0x1, !P0 ;  /* 0x000000011400780c */ /* 0x000fe20004761670 */
[-C--:B0-----:R-:W-:Y:S01]  /*bb10*/  @!P5 IMAD R3, R84, R23.reuse, RZ ;  /* 0x000000175403d224 */ /* 0x081fe200078e02ff */
[----:B------:R-:W-:Y:S01]  /*bb20*/  ISETP.GE.AND P1, PT, R0, 0x142, PT ;  /* 0x000001420000780c */ /* 0x000fe20003f26270 */
[-C--:B------:R-:W-:Y:S01]  /*bb30*/  @!P4 IMAD R87, R87, R23.reuse, RZ ;  /* 0x000000175757c224 */ /* 0x080fe200078e02ff */
[----:B------:R-:W-:Y:S01]  /*bb40*/  @!P6 STG.E.U8 desc[UR50][R8.64+0x139], R85 ;  /* 0x000139550800e986 */ /* 0x000fe2000c101132 */
[----:B-1----:R-:W-:Y:S01]  /*bb50*/  @!P2 IMAD R5, R86, R23, RZ ;  /* 0x000000175605a224 */ /* 0x002fe200078e02ff */
[C---:B------:R-:W-:Y:S02]  /*bb60*/  ISETP.LT.OR P6, PT, R20.reuse, 0x9, !P0 ;  /* 0x000000091400780c */ /* 0x040fe400047c1670 */
[----:B------:R0:W-:Y:S01]  /*bb70*/  @!P5 STG.E.U8 desc[UR50][R8.64+0x138], R3 ;  /* 0x000138030800d986 */ /* 0x0001e2000c101132 */
[----:B------:R-:W-:-:S02]  /*bb80*/  ISETP.LT.OR P5, PT, R20, 0x1, !P1 ;  /* 0x000000011400780c */ /* 0x000fc40004fa1670 */
[----:B------:R-:W-:Y:S01]  /*bb90*/  ISETP.GE.AND P0, PT, R0, 0x149, PT ;  /* 0x000001490000780c */ /* 0x000fe20003f06270 */
[----:B------:R-:W-:Y:S01]  /*bba0*/  @!P4 STG.E.U8 desc[UR50][R10.64+0x139], R87 ;  /* 0x000139570a00c986 */ /* 0x000fe2000c101132 */
[-C--:B--2---:R-:W-:Y:S01]  /*bbb0*/  @!P3 IMAD R7, R88, R23.reuse, RZ ;  /* 0x000000175807b224 */ /* 0x084fe200078e02ff */
[----:B------:R-:W-:Y:S02]  /*bbc0*/  ISETP.LT.OR P1, PT, R20, 0x9, !P1 ;  /* 0x000000091400780c */ /* 0x000fe40004f21670 */
[----:B------:R-:W-:Y:S01]  /*bbd0*/  ISETP.GE.AND P4, PT, R0, 0x14a, PT ;  /* 0x0000014a0000780c */ /* 0x000fe20003f86270 */
[----:B------:R1:W-:Y:S01]  /*bbe0*/  @!P2 STG.E.U8 desc[UR50][R10.64+0x138], R5 ;  /* 0x000138050a00a986 */ /* 0x0003e2000c101132 */
[C---:B------:R-:W-:Y:S02]  /*bbf0*/  ISETP.LT.OR P2, PT, R20.reuse, 0x1, !P0 ;  /* 0x000000011400780c */ /* 0x040fe40004741670 */
[C---:B------:R-:W-:Y:S01]  /*bc00*/  ISETP.LT.OR P0, PT, R20.reuse, 0x9, !P0 ;  /* 0x000000091400780c */ /* 0x040fe20004701670 */
[----:B------:R-:W-:Y:S01]  /*bc10*/  @!P3 STG.E.U8 desc[UR50][R8.64+0x140], R7 ;  /* 0x000140070800b986 */ /* 0x000fe2000c101132 */
[C---:B------:R-:W-:Y:S01]  /*bc20*/  ISETP.LT.OR P3, PT, R20.reuse, 0x1, !P4 ;  /* 0x000000011400780c */ /* 0x040fe20006761670 */
[-C--:B------:R-:W-:Y:S01]  /*bc30*/  @!P5 IMAD R89, R89, R23.reuse, RZ ;  /* 0x000000175959d224 */ /* 0x080fe200078e02ff */
[----:B------:R-:W-:Y:S01]  /*bc40*/  ISETP.LT.OR P4, PT, R20, 0x9, !P4 ;  /* 0x000000091400780c */ /* 0x000fe20006781670 */
[----:B0-----:R-:W-:-:S02]  /*bc50*/  @!P6 IMAD R3, R90, R23, RZ ;  /* 0x000000175a03e224 */ /* 0x001fc400078e02ff */
[-C--:B------:R-:W-:Y:S01]  /*bc60*/  @!P1 IMAD R91, R91, R23.reuse, RZ ;  /* 0x000000175b5b9224 */ /* 0x080fe200078e02ff */
[----:B------:R-:W-:Y:S01]  /*bc70*/  @!P5 STG.E.U8 desc[UR50][R8.64+0x141], R89 ;  /* 0x000141590800d986 */ /* 0x000fe2000c101132 */
[----:B------:R-:W-:Y:S02]  /*bc80*/  ISETP.GE.AND P5, PT, R0, 0x151, PT ;  /* 0x000001510000780c */ /* 0x000fe40003fa6270 */
[-C--:B-1----:R-:W-:Y:S01]  /*bc90*/  @!P2 IMAD R5, R92, R23.reuse, RZ ;  /* 0x000000175c05a224 */ /* 0x082fe200078e02ff */
[----:B------:R-:W-:Y:S01]  /*bca0*/  @!P1 STG.E.U8 desc[UR50][R10.64+0x141], R91 ;  /* 0x0001415b0a009986 */ /* 0x000fe2000c101132 */
[----:B------:R-:W-:Y:S02]  /*bcb0*/  ISETP.GE.AND P1, PT, R0, 0x152, PT ;  /* 0x000001520000780c */ /* 0x000fe40003f26270 */
        /* <DEDUP_REMOVED lines=8> */
[----:B------:R-:W-:Y:S01]  /*bd40*/  @!P3 STG.E.U8 desc[UR50][R8.64+0x149], R93 ;  /* 0x0001495d0800b986 */ /* 0x000fe2000c101132 */
[----:B------:R-:W-:Y:S01]  /*bd50*/  ISETP.GE.AND P3, PT, R0, 0x159, PT ;  /* 0x000001590000780c */ /* 0x000fe20003f66270 */
[-C--:B0-----:R-:W-:Y:S02]  /*bd60*/  @!P0 IMAD R3, R94, R23.reuse, RZ ;  /* 0x000000175e038224 */ /* 0x081fe400078e02ff */
[----:B------:R-:W-:Y:S01]  /*bd70*/  @!P4 STG.E.U8 desc[UR50][R10.64+0x149], R95 ;  /* 0x0001495f0a00c986 */ /* 0x000fe2000c101132 */
[----:B------:R-:W-:Y:S01]  /*bd80*/  ISETP.GE.AND P4, PT, R0, 0x15a, PT ;  /* 0x0000015a0000780c */ /* 0x000fe20003f86270 */
[-C--:B-1----:R-:W-:Y:S02]  /*bd90*/  @!P6 IMAD R5, R96, R23.reuse, RZ ;  /* 0x000000176005e224 */ /* 0x082fe400078e02ff */
[----:B------:R0:W-:Y:S01]  /*bda0*/  @!P0 STG.E.U8 desc[UR50][R10.64+0x148], R3 ;  /* 0x000148030a008986 */ /* 0x0001e2000c101132 */
[C---:B------:R-:W-:Y:S01]  /*bdb0*/  ISETP.LT.OR P0, PT, R20.reuse, 0x1, !P3 ;  /* 0x000000011400780c */ /* 0x040fe20005f01670 */
[-C--:B------:R-:W-:Y:S01]  /*bdc0*/  @!P2 IMAD R97, R97, R23.reuse, RZ ;  /* 0x000000176161a224 */ /* 0x080fe200078e02ff */
[----:B------:R-:W-:Y:S01]  /*bdd0*/  ISETP.LT.OR P3, PT, R20, 0x9, !P3 ;  /* 0x000000091400780c */ /* 0x000fe20005f61670 */
[-C--:B------:R-:W-:Y:S01]  /*bde0*/  @!P1 IMAD R99, R99, R23.reuse, RZ ;  /* 0x0000001763639224 */ /* 0x080fe200078e02ff */
[----:B------:R1:W-:Y:S01]  /*bdf0*/  @!P6 STG.E.U8 desc[UR50][R8.64+0x150], R5 ;  /* 0x000150050800e986 */ /* 0x0003e2000c101132 */
[----:B------:R-:W-:Y:S01]  /*be00*/  @!P5 IMAD R7, R98, R23, RZ ;  /* 0x000000176207d224 */ /* 0x000fe200078e02ff */
[----:B------:R-:W-:-:S02]  /*be10*/  ISETP.LT.OR P6, PT, R20, 0x1, !P4 ;  /* 0x000000011400780c */ /* 0x000fc400067c1670 */
[----:B------:R-:W-:Y:S01]  /*be20*/  @!P2 STG.E.U8 desc[UR50][R8.64+0x151], R97 ;  /* 0x000151610800a986 */ /* 0x000fe2000c101132 */
[----:B------:R-:W-:Y:S02]  /*be30*/  ISETP.GE.AND P2, PT, R0, 0x161, PT ;  /* 0x000001610000780c */ /* 0x000fe40003f46270 */
[----:B------:R-:W-:Y:S01]  /*be40*/  ISETP.LT.OR P4, PT, R20, 0x9, !P4 ;  /* 0x000000091400780c */ /* 0x000fe20006781670 */
[----:B------:R-:W-:Y:S01]  /*be50*/  @!P1 STG.E.U8 desc[UR50][R10.64+0x151], R99 ;  /* 0x000151630a009986 */ /* 0x000fe2000c101132 */
[-C--:B0-----:R-:W-:Y:S01]  /*be60*/  @!P0 IMAD R3, R100, R23.reuse, RZ ;  /* 0x0000001764038224 */ /* 0x081fe200078e02ff */
[----:B------:R-:W-:Y:S02]  /*be70*/  ISETP.GE.AND P1, PT, R0, 0x162, PT ;  /* 0x000001620000780c */ /* 0x000fe40003f26270 */
[----:B------:R0:W-:Y:S01]  /*be80*/  @!P5 STG.E.U8 desc[UR50][R10.64+0x150], R7 ;  /* 0x000150070a00d986 */ /* 0x0001e2000c101132 */
[----:B------:R-:W-:Y:S01]  /*be90*/  ISETP.LT.OR P5, PT, R20, 0x1, !P2 ;  /* 0x000000011400780c */ /* 0x000fe200057a1670 */
[-C--:B-1----:R-:W-:Y:S01]  /*bea0*/  @!P3 IMAD R5, R102, R23.reuse, RZ ;  /* 0x000000176605b224 */ /* 0x082fe200078e02ff */
        /* <DEDUP_REMOVED lines=11> */
[-C--:B------:R-:W-:Y:S01]  /*bf60*/  @!P0 IMAD R105, R105, R23.reuse, RZ ;  /* 0x0000001769698224 */ /* 0x080fe200078e02ff */
[----:B------:R-:W-:Y:S01]  /*bf70*/  @!P4 STG.E.U8 desc[UR50][R10.64+0x159], R103 ;  /* 0x000159670a00c986 */ /* 0x000fe2000c101132 */
[----:B------:R-:W-:Y:S01]  /*bf80*/  ISETP.GE.AND P4, PT, R0, 0x16a, PT ;  /* 0x0000016a0000780c */ /* 0x000fe20003f86270 */
[----:B------:R-:W-:-:S02]  /*bf90*/  @!P1 IMAD R107, R107, R23, RZ ;  /* 0x000000176b6b9224 */ /* 0x000fc400078e02ff */
[----:B------:R-:W-:Y:S01]  /*bfa0*/  @!P0 STG.E.U8 desc[UR50][R8.64+0x161], R105 ;  /* 0x0001616908008986 */ /* 0x000fe2000c101132 */
[----:B------:R-:W-:Y:S02]  /*bfb0*/  ISETP.GE.AND P0, PT, R0, 0x171, PT ;  /* 0x000001710000780c */ /* 0x000fe40003f06270 */
[C---:B------:R-:W-:Y:S01]  /*bfc0*/  ISETP.LT.OR P6, PT, R20.reuse, 0x1, !P4 ;  /* 0x000000011400780c */ /* 0x040fe200067c1670 */
[----:B------:R-:W-:Y:S01]  /*bfd0*/  @!P5 STG.E.U8 desc[UR50][R8.64+0x160], R7 ;  /* 0x000160070800d986 */ /* 0x000fe2000c101132 */
[C---:B------:R-:W-:Y:S02]  /*bfe0*/  ISETP.LT.OR P5, PT, R20.reuse, 0x1, !P3 ;  /* 0x000000011400780c */ /* 0x040fe40005fa1670 */
[C---:B------:R-:W-:Y:S01]  /*bff0*/  ISETP.LT.OR P3, PT, R20.reuse, 0x9, !P3 ;  /* 0x000000091400780c */ /* 0x040fe20005f61670 */
[----:B------:R1:W-:Y:S01]  /*c000*/  @!P2 STG.E.U8 desc[UR50][R10.64+0x160], R3 ;  /* 0x000160030a00a986 */ /* 0x0003e2000c101132 */
[C---:B------:R-:W-:Y:S02]  /*c010*/  ISETP.LT.OR P4, PT, R20.reuse, 0x9, !P4 ;  /* 0x000000091400780c */ /* 0x040fe40006781670 */
[----:B------:R-:W-:Y:S01]  /*c020*/  ISETP.LT.OR P2, PT, R20, 0x1, !P0 ;  /* 0x000000011400780c */ /* 0x000fe20004741670 */
[----:B------:R-:W-:Y:S01]  /*c030*/  @!P1 STG.E.U8 desc[UR50][R10.64+0x161], R107 ;  /* 0x0001616b0a009986 */ /* 0x000fe2000c101132 */
[----:B------:R-:W-:-:S02]  /*c040*/  ISETP.GE.AND P1, PT, R0, 0x172, PT ;  /* 0x000001720000780c */ /* 0x000fc40003f26270 */
[----:B------:R-:W-:Y:S01]  /*c050*/  ISETP.LT.OR P0, PT, R20, 0x9, !P0 ;  /* 0x000000091400780c */ /* 0x000fe20004701670 */
[-C--:B------:R-:W-:Y:S02]  /*c060*/  @!P6 IMAD R109, R109, R23.reuse, RZ ;  /* 0x000000176d6de224 */ /* 0x080fe400078e02ff */
[-C--:B0-----:R-:W-:Y:S02]  /*c070*/  @!P5 IMAD R5, R108, R23.reuse, RZ ;  /* 0x000000176c05d224 */ /* 0x081fe400078e02ff */
[-C--:B-1----:R-:W-:Y:S01]  /*c080*/  @!P3 IMAD R3, R110, R23.reuse, RZ ;  /* 0x000000176e03b224 */ /* 0x082fe200078e02ff */
[----:B------:R-:W-:Y:S01]  /*c090*/  @!P6 STG.E.U8 desc[UR50][R8.64+0x169], R109 ;  /* 0x0001696d0800e986 */ /* 0x000fe2000c101132 */
[-C--:B------:R-:W-:Y:S01]  /*c0a0*/  @!P4 IMAD R111, R111, R23.reuse, RZ ;  /* 0x000000176f6fc224 */ /* 0x080fe200078e02ff */
[----:B------:R-:W-:Y:S01]  /*c0b0*/  ISETP.GE.AND P6, PT, R0, 0x179, PT ;  /* 0x000001790000780c */ /* 0x000fe20003fc6270 */
[----:B------:R-:W-:Y:S01]  /*c0c0*/  @!P2 IMAD R7, R112, R23, RZ ;  /* 0x000000177007a224 */ /* 0x000fe200078e02ff */
[----:B------:R0:W-:Y:S01]  /*c0d0*/  @!P5 STG.E.U8 desc[UR50][R8.64+0x168], R5 ;  /* 0x000168050800d986 */ /* 0x0001e2000c101132 */
[----:B------:R-:W-:-:S03]  /*c0e0*/  ISETP.GE.AND P5, PT, R0, 0x17a, PT ;  /* 0x0000017a0000780c */ /* 0x000fc60003fa6270 */
[----:B------:R1:W-:Y:S01]  /*c0f0*/  @!P3 STG.E.U8 desc[UR50][R10.64+0x168], R3 ;  /* 0x000168030a00b986 */ /* 0x0003e2000c101132 */
[C---:B------:R-:W-:Y:S02]  /*c100*/  ISETP.LT.OR P3, PT, R20.reuse, 0x1, !P6 ;  /* 0x000000011400780c */ /* 0x040fe40007761670 */
[C---:B------:R-:W-:Y:S01]  /*c110*/  ISETP.LT.OR P6, PT, R20.reuse, 0x9, !P6 ;  /* 0x000000091400780c */ /* 0x040fe200077c1670 */
[----:B------:R-:W-:Y:S01]  /*c120*/  @!P4 STG.E.U8 desc[UR50][R10.64+0x169], R111 ;  /* 0x0001696f0a00c986 */ /* 0x000fe2000c101132 */
[C---:B------:R-:W-:Y:S02]  /*c130*/  ISETP.LT.OR P4, PT, R20.reuse, 0x1, !P5 ;  /* 0x000000011400780c */ /* 0x040fe40006f81670 */
[C---:B------:R-:W-:Y:S01]  /*c140*/  ISETP.LT.OR P5, PT, R20.reuse, 0x9, !P5 ;  /* 0x000000091400780c */ /* 0x040fe20006fa1670 */
[----:B------:R2:W-:Y:S01]  /*c150*/  @!P2 STG.E.U8 desc[UR50][R8.64+0x170], R7 ;  /* 0x000170070800a986 */ /* 0x0005e2000c101132 */
[----:B------:R-:W-:Y:S01]  /*c160*/  ISETP.LT.OR P2, PT, R20, 0x1, !P1 ;  /* 0x000000011400780c */ /* 0x000fe20004f41670 */
[----:B0-----:R-:W-:Y:S01]  /*c170*/  @!P0 IMAD R5, R114, R23, RZ ;  /* 0x0000001772058224 */ /* 0x001fe200078e02ff */
[----:B------:R-:W-:-:S03]  /*c180*/  ISETP.LT.OR P1, PT, R20, 0x9, !P1 ;  /* 0x000000091400780c */ /* 0x000fc60004f21670 */
[----:B-1----:R-:W-:-:S04]  /*c190*/  @!P3 IMAD R3, R116, R23, RZ ;  /* 0x000000177403b224 */ /* 0x002fc800078e02ff */
[-C--:B------:R-:W-:Y:S02]  /*c1a0*/  @!P4 IMAD R117, R117, R23.reuse, RZ ;  /* 0x000000177575c224 */ /* 0x080fe400078e02ff */
[-C--:B--2---:R-:W-:Y:S02]  /*c1b0*/  @!P6 IMAD R7, R118, R23.reuse, RZ ;  /* 0x000000177607e224 */ /* 0x084fe400078e02ff */
[-C--:B------:R-:W-:Y:S02]  /*c1c0*/  @!P2 IMAD R113, R113, R23.reuse, RZ ;  /* 0x000000177171a224 */ /* 0x080fe400078e02ff */
[-C--:B------:R-:W-:Y:S02]  /*c1d0*/  @!P1 IMAD R115, R115, R23.reuse, RZ ;  /* 0x0000001773739224 */ /* 0x080fe400078e02ff */
[----:B------:R-:W-:Y:S01]  /*c1e0*/  @!P5 IMAD R119, R119, R23, RZ ;  /* 0x000000177777d224 */ /* 0x000fe200078e02ff */
[----:B------:R0:W-:Y:S04]  /*c1f0*/  @!P2 STG.E.U8 desc[UR50][R8.64+0x171], R113 ;  /* 0x000171710800a986 */ /* 0x0001e8000c101132 */
[----:B------:R0:W-:Y:S04]  /*c200*/  @!P0 STG.E.U8 desc[UR50][R10.64+0x170], R5 ;  /* 0x000170050a008986 */ /* 0x0001e8000c101132 */
[----:B------:R0:W-:Y:S04]  /*c210*/  @!P1 STG.E.U8 desc[UR50][R10.64+0x171], R115 ;  /* 0x000171730a009986 */ /* 0x0001e8000c101132 */
[----:B------:R0:W-:Y:S04]  /*c220*/  @!P4 STG.E.U8 desc[UR50][R8.64+0x179], R117 ;  /* 0x000179750800c986 */ /* 0x0001e8000c101132 */
[----:B------:R0:W-:Y:S04]  /*c230*/  @!P3 STG.E.U8 desc[UR50][R8.64+0x178], R3 ;  /* 0x000178030800b986 */ /* 0x0001e8000c101132 */
[----:B------:R0:W-:Y:S04]  /*c240*/  @!P6 STG.E.U8 desc[UR50][R10.64+0x178], R7 ;  /* 0x000178070a00e986 */ /* 0x0001e8000c101132 */
[----:B------:R0:W-:Y:S02]  /*c250*/  @!P5 STG.E.U8 desc[UR50][R10.64+0x179], R119 ;  /* 0x000179770a00d986 */ /* 0x0001e4000c101132 */
.L_x_417:
[----:B------:R-:W-:Y:S05]  /*c260*/  BSYNC B0 ;  /* 0x0000000000007941 */ /* 0x000fea0003800000 */
.L_x_31:
[----:B------:R-:W-:Y:S01]  /*c270*/  IMAD.U32 R2, RZ, RZ, UR36 ;  /* 0x00000024ff027e24 */ /* 0x000fe2000f8e00ff */
[----:B------:R-:W-:Y:S01]  /*c280*/  ULDC.64 UR4, c[0x0][0x650] ;  /* 0x0001940000047ab9 */ /* 0x000fe20000000a00 */
[----:B------:R-:W-:Y:S01]  /*c290*/  IMAD.U32 R0, RZ, RZ, UR39 ;  /* 0x00000027ff007e24 */ /* 0x000fe2000f8e00ff */
[----:B------:R1:W-:Y:S01]  /*c2a0*/  SYNCS.ARRIVE.TRANS64.A1T0 RZ, [R223+UR46], RZ ;  /* 0x000000ffdfff79a7 */ /* 0x0003e2000810002e */
[----:B0-----:R-:W-:Y:S01]  /*c2b0*/  IMAD.U32 R3, RZ, RZ, UR37 ;  /* 0x00000025ff037e24 */ /* 0x001fe2000f8e00ff */
[C---:B------:R-:W-:Y:S01]  /*c2c0*/  LEA R16, P0, R2.reuse, R16, 0x1 ;  /* 0x0000001002107211 */ /* 0x040fe200078008ff */
[----:B------:R-:W-:Y:S02]  /*c2d0*/  IMAD.MOV.U32 R19, RZ, RZ, -0x1 ;  /* 0xffffffffff137424 */ /* 0x000fe400078e00ff */
[----:B------:R-:W-:Y:S01]  /*c2e0*/  IMAD.MOV.U32 R18, RZ, RZ, -0x1 ;  /* 0xffffffffff127424 */ /* 0x000fe200078e00ff */
[----:B------:R-:W-:Y:S01]  /*c2f0*/  LEA.HI.X R17, R2, R17, R0, 0x1, P0 ;  /* 0x0000001102117211 */ /* 0x000fe200000f0c00 */
[----:B------:R-:W-:Y:S01]  /*c300*/  IMAD.MOV.U32 R2, RZ, RZ, -0x1 ;  /* 0xffffffffff027424 */ /* 0x000fe200078e00ff */
[----:B------:R-:W-:-:S02]  /*c310*/  ISETP.GE.U32.AND P0, PT, R16, UR4, PT ;  /* 0x0000000410007c0c */ /* 0x000fc4000bf06070 */
[----:B------:R-:W-:Y:S02]  /*c320*/  PRMT R0, RZ, 0x7610, R0 ;  /* 0x00007610ff007816 */ /* 0x000fe40000000000 */
[----:B------:R-:W-:-:S13]  /*c330*/  ISETP.GE.U32.AND.EX P0, PT, R17, UR5, PT, P0 ;  /* 0x0000000511007c0c */ /* 0x000fda000bf06100 */
[----:B-1----:R-:W-:Y:S05]  /*c340*/  @P0 BRA `(.L_x_418) ;  /* 0x00000004008c0947 */ /* 0x002fea0003800000 */
[----:B------:R-:W0:Y:S01]  /*c350*/  S2UR UR7, SR_CTAID.X ;  /* 0x00000000000779c3 */ /* 0x000e220000002500 */
[----:B------:R-:W-:Y:S01]  /*c360*/  ULDC.64 UR4, c[0x0][0x628] ;  /* 0x00018a0000047ab9 */ /* 0x000fe20000000a00 */
[----:B------:R-:W-:Y:S01]  /*c370*/  ULDC UR6, c[0x0][0x150] ;  /* 0x0000540000067ab9 */ /* 0x000fe20000000800 */
[----:B------:R-:W-:Y:S01]  /*c380*/  ISETP.NE.U32.AND P0, PT, RZ, UR4, PT ;  /* 0x00000004ff007c0c */ /* 0x000fe2000bf05070 */
[----:B------:R-:W-:Y:S01]  /*c390*/  ULDC UR15, c[0x0][0x630] ;  /* 0x00018c00000f7ab9 */ /* 0x000fe20000000800 */
[C---:B------:R-:W-:Y:S01]  /*c3a0*/  R2UR UR16, R16.reuse ;  /* 0x00000000101072ca */ /* 0x040fe200000e0000 */
[----:B------:R-:W-:Y:S01]  /*c3b0*/  ULDC UR18, c[0x0][0x154] ;  /* 0x0000550000127ab9 */ /* 0x000fe20000000800 */
[----:B------:R-:W-:Y:S01]  /*c3c0*/  ISETP.NE.AND.EX P0, PT, RZ, UR5, PT, P0 ;  /* 0x00000005ff007c0c */ /* 0x000fe2000bf05300 */
[----:B------:R-:W1:Y:S01]  /*c3d0*/  S2UR UR19, SR_CTAID.Y ;  /* 0x00000000001379c3 */ /* 0x000e620000002600 */
[----:B------:R-:W-:Y:S02]  /*c3e0*/  R2UR UR17, R17 ;  /* 0x00000000111172ca */ /* 0x000fe400000e0000 */
[----:B------:R-:W-:-:S02]  /*c3f0*/  R2UR UR12, R16 ;  /* 0x00000000100c72ca */ /* 0x000fc400000e0000 */
[----:B------:R-:W-:Y:S02]  /*c400*/  R2UR UR13, R17 ;  /* 0x00000000110d72ca */ /* 0x000fe400000e0000 */
[----:B0-----:R-:W-:-:S05]  /*c410*/  I2FP.F32.U32 R0, UR7 ;  /* 0x0000000700007c45 */ /* 0x001fca0008201000 */
[----:B------:R-:W-:-:S04]  /*c420*/  FMUL R0, R0, UR6 ;  /* 0x0000000600007c20 */ /* 0x000fc80008400000 */
[----:B------:R0:W0:Y:S01]  /*c430*/  F2I.U32.TRUNC.NTZ R2, R0 ;  /* 0x0000000000027305 */ /* 0x000022000020f000 */
[----:B-1----:R-:W-:Y:S05]  /*c440*/  @!P0 BRA `(.L_x_419) ;  /* 0x0000000000308947 */ /* 0x002fea0003800000 */
        /* <DEDUP_REMOVED lines=12> */
.L_x_419:
[----:B------:R-:W-:Y:S01]  /*c510*/  USHF.R.U64 UR6, UR12, UR15, UR13 ;  /* 0x0000000f0c067299 */ /* 0x000fe2000800120d */
[----:B0-----:R-:W-:Y:S01]  /*c520*/  I2FP.F32.U32 R0, UR19 ;  /* 0x0000001300007c45 */ /* 0x001fe20008201000 */
[----:B------:R-:W-:Y:S01]  /*c530*/  USHF.R.U32.HI UR4, URZ, UR15, UR13 ;  /* 0x0000000f3f047299 */ /* 0x000fe2000801160d */
[----:B------:R-:W-:Y:S01]  /*c540*/  R2UR UR14, R2 ;  /* 0x00000000020e72ca */ /* 0x000fe200000e0000 */
[----:B------:R-:W-:Y:S02]  /*c550*/  UIADD3 UR9, UP0, URZ, -UR6, URZ ;  /* 0x800000063f097290 */ /* 0x000fe4000ff1e03f */
[----:B------:R-:W-:Y:S01]  /*c560*/  FMUL R0, R0, UR18 ;  /* 0x0000001200007c20 */ /* 0x000fe20008400000 */
[----:B------:R-:W-:Y:S01]  /*c570*/  ULDC.64 UR12, c[0x0][0x620] ;  /* 0x00018800000c7ab9 */ /* 0x000fe20000000a00 */
[----:B------:R-:W-:Y:S01]  /*c580*/  UIADD3.X UR4, URZ, ~UR4, URZ, UP0, !UPT ;  /* 0x800000043f047290 */ /* 0x000fe200087fe43f */
[----:B------:R-:W-:Y:S01]  /*c590*/  UMOV UR10, UR16 ;  /* 0x00000010000a7c82 */ /* 0x000fe20008000000 */
[----:B------:R-:W-:-:S02]  /*c5a0*/  UMOV UR11, UR17 ;  /* 0x00000011000b7c82 */ /* 0x000fc40008000000 */
[----:B------:R-:W0:Y:S01]  /*c5b0*/  F2I.U32.TRUNC.NTZ R0, R0 ;  /* 0x0000000000007305 */ /* 0x000e22000020f000 */
[----:B------:R-:W-:Y:S02]  /*c5c0*/  UIMAD UR4, UR4, UR12, URZ ;  /* 0x0000000c040472a4 */ /* 0x000fe4000f8e023f */
        /* <DEDUP_REMOVED lines=9> */
[----:B------:R-:W-:Y:S01]  /*c660*/  USHF.R.U64 UR12, UR10, UR13, UR11 ;  /* 0x0000000d0a0c7299 */ /* 0x000fe2000800120b */
[----:B0-----:R-:W-:Y:S01]  /*c670*/  R2UR UR16, R0 ;  /* 0x00000000001072ca */ /* 0x001fe200000e0000 */
[----:B------:R-:W-:Y:S01]  /*c680*/  USHF.R.U32.HI UR10, URZ, UR13, UR11 ;  /* 0x0000000d3f0a7299 */ /* 0x000fe2000801160b */
[----:B------:R-:W-:Y:S01]  /*c690*/  ISETP.NE.AND.EX P0, PT, RZ, UR5, PT, P0 ;  /* 0x00000005ff007c0c */ /* 0x000fe2000bf05300 */
[----:B------:R-:W-:Y:S01]  /*c6a0*/  ULDC UR17, c[0x0][0x608] ;  /* 0x0001820000117ab9 */ /* 0x000fe20000000800 */
[----:B------:R-:W-:-:S02]  /*c6b0*/  ULOP3.LUT UR23, URZ, UR18, URZ, 0x33, !UPT ;  /* 0x000000123f177292 */ /* 0x000fc4000f8e333f */
[----:B------:R-:W-:Y:S02]  /*c6c0*/  USHF.R.U64 UR18, UR12, UR17, UR10 ;  /* 0x000000110c127299 */ /* 0x000fe4000800120a */
[----:B------:R-:W-:Y:S01]  /*c6d0*/  USHF.R.U32.HI UR10, URZ, UR17, UR10 ;  /* 0x000000113f0a7299 */ /* 0x000fe2000801160a */
[----:B------:R-:W-:Y:S01]  /*c6e0*/  UMOV UR20, 0x1 ;  /* 0x0000000100147882 */ /* 0x000fe20000000000 */
[----:B------:R-:W-:Y:S02]  /*c6f0*/  UIADD3 UR14, -UR14, URZ, URZ ;  /* 0x0000003f0e0e7290 */ /* 0x000fe4000fffe13f */
[----:B------:R-:W-:Y:S02]  /*c700*/  USHF.L.U32 UR13, UR20, UR22, URZ ;  /* 0x00000016140d7299 */ /* 0x000fe4000800063f */
[----:B------:R-:W-:Y:S01]  /*c710*/  USHF.R.U64 UR20, UR18, UR22, UR10 ;  /* 0x0000001612147299 */ /* 0x000fe2000800120a */
[----:B------:R-:W-:Y:S01]  /*c720*/  ULDC UR15, c[0x0][0x144] ;  /* 0x00005100000f7ab9 */ /* 0x000fe20000000800 */
[----:B------:R-:W-:Y:S01]  /*c730*/  ULDC UR8, c[0x0][0x600] ;  /* 0x0001800000087ab9 */ /* 0x000fe20000000800 */
[----:B------:R-:W-:-:S02]  /*c740*/  UIADD3 UR21, -UR16, URZ, URZ ;  /* 0x0000003f10157290 */ /* 0x000fc4000fffe13f */
[----:B------:R-:W-:Y:S02]  /*c750*/  USHF.R.U32.HI UR17, URZ, UR22, UR10 ;  /* 0x000000163f117299 */ /* 0x000fe4000801160a */
[----:B------:R-:W-:Y:S02]  /*c760*/  UIADD3 UR9, UR8, -0x1, URZ ;  /* 0xffffffff08097890 */ /* 0x000fe4000fffe03f */
        /* <DEDUP_REMOVED lines=16> */
.L_x_420:
[----:B------:R-:W-:Y:S01]  /*c870*/  UISETP.NE.AND UP0, UPT, UR40, URZ, UPT ;  /* 0x0000003f2800728c */ /* 0x000fe2000bf05270 */
[----:B------:R-:W-:Y:S01]  /*c880*/  IMAD.MOV.U32 R0, RZ, RZ, 0x1 ;  /* 0x00000001ff007424 */ /* 0x000fe200078e00ff */
[----:B------:R-:W-:Y:S01]  /*c890*/  USHF.R.U64 UR4, UR16, UR24, UR17 ;  /* 0x0000001810047299 */ /* 0x000fe20008001211 */
[----:B------:R-:W-:Y:S01]  /*c8a0*/  IMAD.U32 R2, RZ, RZ, UR6 ;  /* 0x00000006ff027e24 */ /* 0x000fe2000f8e00ff */
[----:B------:R-:W-:Y:S02]  /*c8b0*/  ULOP3.LUT UR18, UR18, UR23, URZ, 0xc0, !UPT ;  /* 0x0000001712127292 */ /* 0x000fe4000f8ec03f */
[----:B------:R-:W-:Y:S02]  /*c8c0*/  UIADD3 UR5, -UR4, URZ, URZ ;  /* 0x0000003f04057290 */ /* 0x000fe4000fffe13f */
[----:B------:R-:W-:Y:S02]  /*c8d0*/  ULOP3.LUT UR9, UR12, UR9, URZ, 0xc0, !UPT ;  /* 0x000000090c097292 */ /* 0x000fe4000f8ec03f */
[----:B------:R-:W-:-:S02]  /*c8e0*/  UIMAD UR4, UR13, UR4, UR18 ;  /* 0x000000040d0472a4 */ /* 0x000fc4000f8e0212 */
[----:B------:R-:W-:Y:S02]  /*c8f0*/  @UP0 UIMAD UR22, UR26, UR21, UR19 ;  /* 0x000000151a1602a4 */ /* 0x000fe4000f8e0213 */
[----:B------:R-:W-:Y:S01]  /*c900*/  UIMAD UR5, UR5, UR25, UR20 ;  /* 0x00000019050572a4 */ /* 0x000fe2000f8e0214 */
[----:B------:R-:W-:Y:S02]  /*c910*/  ULDC UR7, c[0x0][0x610] ;  /* 0x0001840000077ab9 */ /* 0x000fe40000000800 */
[----:B------:R-:W-:Y:S02]  /*c920*/  UIMAD UR4, UR4, UR7, UR22 ;  /* 0x00000007040472a4 */ /* 0x000fe4000f8e0216 */
[----:B------:R-:W-:-:S04]  /*c930*/  UIMAD UR5, UR5, UR8, UR9 ;  /* 0x00000008050572a4 */ /* 0x000fc8000f8e0209 */
[----:B------:R-:W-:Y:S02]  /*c940*/  USEL UR7, UR5, UR4, !UP0 ;  /* 0x0000000405077287 */ /* 0x000fe4000c000000 */
[----:B------:R-:W-:-:S04]  /*c950*/  USEL UR4, UR4, UR5, !UP0 ;  /* 0x0000000504047287 */ /* 0x000fc8000c000000 */
[----:B------:R-:W-:Y:S02]  /*c960*/  IMAD.U32 R18, RZ, RZ, UR7 ;  /* 0x00000007ff127e24 */ /* 0x000fe4000f8e00ff */
[----:B------:R-:W-:-:S07]  /*c970*/  IMAD.U32 R19, RZ, RZ, UR4 ;  /* 0x00000004ff137e24 */ /* 0x000fce000f8e00ff */
.L_x_418:
[----:B------:R-:W-:Y:S02]  /*c980*/  LOP3.LUT P0, RZ, R0, 0xff, RZ, 0xc0, !PT ;  /* 0x000000ff00ff7812 */ /* 0x000fe4000780c0ff */
[----:B------:R-:W-:-:S11]  /*c990*/  LOP3.LUT R220, R220, 0x1, RZ, 0x3c, !PT ;  /* 0x00000001dcdc7812 */ /* 0x000fd600078e3cff */
[----:B------:R-:W-:Y:S05]  /*c9a0*/  @P0 BRA `(.L_x_421) ;  /* 0xffffff4800e40947 */ /* 0x000fea000383ffff */
[----:B------:R-:W-:Y:S05]  /*c9b0*/  EXIT ;  /* 0x000000000000794d */ /* 0x000fea0003800000 */
.L_x_12:
[----:B------:R-:W-:-:S08]  /*c9c0*/  ISETP.NE.AND P0, PT, RZ, UR8, PT ;  /* 0x00000008ff007c0c */ /* 0x000fd0000bf05270 */
[----:B-----5:R-:W0:-:S00]  /*c9d0*/  USETMAXREG.DEALLOC.CTAPOOL 0x28 ;  /* 0x00000028000079c8 */ /* 0x020e0000080e0500 */
[----:B------:R-:W-:Y:S05]  /*c9e0*/  @P0 EXIT ;  /* 0x000000000000094d */ /* 0x000fea0003800000 */
[----:B0-----:R-:W-:Y:S01]  /*c9f0*/  LOP3.LUT P0, RZ, R5, 0xff, RZ, 0xc0, !PT ;  /* 0x000000ff05ff7812 */ /* 0x001fe2000780c0ff */
[----:B------:R-:W-:Y:S02]  /*ca00*/  IMAD.MOV.U32 R8, RZ, RZ, 0x1 ;  /* 0x00000001ff087424 */ /* 0x000fe400078e00ff */
[----:B------:R-:W-:-:S10]  /*ca10*/  IMAD.MOV.U32 R0, RZ, RZ, RZ ;  /* 0x000000ffff007224 */ /* 0x000fd400078e00ff */
[----:B------:R-:W-:Y:S05]  /*ca20*/  @!P0 BRA `(.L_x_422) ;  /* 0x0000000c001c8947 */ /* 0x000fea0003800000 */
[----:B------:R-:W-:Y:S01]  /*ca30*/  LOP3.LUT P0, RZ, R4, 0x1f, RZ, 0xc0, !PT ;  /* 0x0000001f04ff7812 */ /* 0x000fe2000780c0ff */
[----:B------:R-:W-:Y:S01]  /*ca40*/  ULDC UR5, c[0x0][0x658] ;  /* 0x0001960000057ab9 */ /* 0x000fe20000000800 */
[----:B------:R-:W-:Y:S01]  /*ca50*/  UMOV UR6, 0xffffffff ;  /* 0xffffffff00067882 */ /* 0x000fe20000000000 */
[----:B------:R-:W-:Y:S01]  /*ca60*/  BSSY B0, `(.L_x_422) ;  /* 0x00000c3000007945 */ /* 0x000fe20003800000 */
[----:B------:R-:W-:Y:S01]  /*ca70*/  USHF.L.U32 UR6, UR6, UR5, URZ ;  /* 0x0000000506067299 */ /* 0x000fe2000800063f */
[C---:B------:R-:W-:Y:S01]  /*ca80*/  ISETP.NE.AND P3, PT, R3.reuse, RZ, PT ;  /* 0x000000ff0300720c */ /* 0x040fe20003f65270 */
[----:B------:R-:W-:Y:S01]  /*ca90*/  IMAD.MOV.U32 R9, RZ, RZ, 0x1 ;  /* 0x00000001ff097424 */ /* 0x000fe200078e00ff */
[----:B------:R-:W-:Y:S01]  /*caa0*/  ISETP.NE.OR P0, PT, R3, RZ, !P0 ;  /* 0x000000ff0300720c */ /* 0x000fe20004705670 */
[----:B------:R-:W-:Y:S01]  /*cab0*/  IMAD.MOV.U32 R8, RZ, RZ, 0x1 ;  /* 0x00000001ff087424 */ /* 0x000fe200078e00ff */
[----:B------:R-:W-:Y:S01]  /*cac0*/  ULDC UR4, c[0x0][0x600] ;  /* 0x0001800000047ab9 */ /* 0x000fe20000000800 */
[----:B------:R-:W-:Y:S01]  /*cad0*/  IMAD.MOV.U32 R0, RZ, RZ, RZ ;  /* 0x000000ffff007224 */ /* 0x000fe200078e00ff */
[----:B------:R-:W-:Y:S01]  /*cae0*/  UMOV UR7, 0x1 ;  /* 0x0000000100077882 */ /* 0x000fe20000000000 */
[----:B------:R-:W-:-:S02]  /*caf0*/  UIADD3 UR19, UR41, 0x1, URZ ;  /* 0x0000000129137890 */ /* 0x000fc4000fffe03f */
[----:B------:R-:W-:Y:S02]  /*cb00*/  ULOP3.LUT UR22, UR38, 0x2, URZ, 0xfc, !UPT ;  /* 0x0000000226167892 */ /* 0x000fe4000f8efc3f */
[----:B------:R-:W-:Y:S02]  /*cb10*/  UIADD3 UR4, UR4, -0x1, URZ ;  /* 0xffffffff04047890 */ /* 0x000fe4000fffe03f */
[----:B------:R-:W-:Y:S02]  /*cb20*/  USHF.L.U32 UR5, UR7, UR5, URZ ;  /* 0x0000000507057299 */ /* 0x000fe4000800063f */
[----:B------:R-:W-:Y:S01]  /*cb30*/  ULOP3.LUT UR6, URZ, UR6, URZ, 0x33, !UPT ;  /* 0x000000063f067292 */ /* 0x000fe2000f8e333f */
[----:B------:R-:W-:-:S11]  /*cb40*/  ULDC.64 UR20, c[0x0][0x198] ;  /* 0x0000660000147ab9 */ /* 0x000fd60000000a00 */
.L_x_434:
[----:B------:R-:W-:-:S03]  /*cb50*/  UMOV UR7, 0xffffffff ;  /* 0xffffffff00077882 */ /* 0x000fc60000000000 */
[----:B------:R-:W-:Y:S05]  /*cb60*/  BRA.DIV UR7, `(.L_x_423) ;  /* 0x0000000e07e47947 */ /* 0x000fea000b800000 */
[----:B------:R-:W-:-:S13]  /*cb70*/  ELECT P6, URZ, PT ;  /* 0x00000000003f782f */ /* 0x000fda00038c0000 */
.L_x_447:
[----:B------:R-:W0:Y:S01]  /*cb80*/  LDC R3, c[0x0][0x28c] ;  /* 0x0000a300ff037b82 */ /* 0x000e220000000800 */
[----:B------:R-:W-:Y:S01]  /*cb90*/  BSSY B1, `(.L_x_424) ;  /* 0x0000038000017945 */ /* 0x000fe20003800000 */
[----:B0-----:R-:W-:-:S13]  /*cba0*/  ISETP.LT.OR P6, PT, R3, 0x1, !P6 ;  /* 0x000000010300780c */ /* 0x001fda00077c1670 */
[----:B------:R-:W-:Y:S05]  /*cbb0*/  @P6 BRA `(.L_x_425) ;  /* 0x0000000000d46947 */ /* 0x000fea0003800000 */
[----:B------:R-:W-:Y:S02]  /*cbc0*/  IMAD R18, R18, 0x180, RZ ;  /* 0x0000018012127824 */ /* 0x000fe400078e02ff */
[----:B------:R-:W-:Y:S02]  /*cbd0*/  IMAD.SHL.U32 R19, R19, 0x40, RZ ;  /* 0x0000004013137824 */ /* 0x000fe400078e00ff */
[----:B------:R-:W-:Y:S02]  /*cbe0*/  IMAD.MOV.U32 R11, RZ, RZ, RZ ;  /* 0x000000ffff0b7224 */ /* 0x000fe400078e00ff */
[----:B------:R-:W-:Y:S02]  /*cbf0*/  IMAD.U32 R12, RZ, RZ, UR19 ;  /* 0x00000013ff0c7e24 */ /* 0x000fe4000f8e00ff */
[----:B------:R-:W-:Y:S02]  /*cc00*/  IMAD.MOV.U32 R3, RZ, RZ, R8 ;  /* 0x000000ffff037224 */ /* 0x000fe400078e0008 */
[----:B------:R-:W-:-:S07]  /*cc10*/  IMAD.MOV.U32 R4, RZ, RZ, R0 ;  /* 0x000000ffff047224 */ /* 0x000fce00078e0000 */
.L_x_429:
[----:B------:R-:W0:Y:S01]  /*cc20*/  S2R R6, SR_CgaCtaId ;  /* 0x0000000000067919 */ /* 0x000e220000008800 */
[----:B------:R-:W-:-:S04]  /*cc30*/  MOV R5, 0x400 ;  /* 0x0000040000057802 */ /* 0x000fc80000000f00 */
[----:B0-----:R-:W-:Y:S02]  /*cc40*/  LEA R7, R6, R5, 0x18 ;  /* 0x0000000506077211 */ /* 0x001fe400078ec0ff */
[----:B------:R-:W-:Y:S01]  /*cc50*/  SHF.L.U32 R5, R3, 0x1f, RZ ;  /* 0x0000001f03057819 */ /* 0x000fe200000006ff */
[----:B------:R-:W0:Y:S02]  /*cc60*/  @!P3 LDC R6, c[0x0][0x500] ;  /* 0x00014000ff06bb82 */ /* 0x000e240000000800 */
[----:B------:R-:W-:-:S04]  /*cc70*/  IMAD R10, R4, 0x8, R7 ;  /* 0x00000008040a7824 */ /* 0x000fc800078e0207 */
[----:B------:R-:W1:Y:S02]  /*cc80*/  SYNCS.PHASECHK.TRANS64.TRYWAIT P1, [R10+URZ+0x20], R5 ;  /* 0x000020050a0075a7 */ /* 0x000e64000802017f */
[----:B-1----:R-:W-:Y:S05]  /*cc90*/  @!P1 BRA `(.L_x_426) ;  /* 0x0000000c00b89947 */ /* 0x002fea0003800000 */
.L_x_448:
[----:B------:R-:W-:Y:S01]  /*cca0*/  UPRMT UR7, UR22, 0x9910, URZ ;  /* 0x0000991016077896 */ /* 0x000fe2000800003f */
[----:B0-----:R0:W-:Y:S03]  /*ccb0*/  @!P3 SYNCS.ARRIVE.TRANS64 RZ, [R10+URZ], R6 ;  /* 0x000000060affb9a7 */ /* 0x0011e6000800003f */
[----:B------:R-:W-:-:S06]  /*ccc0*/  UISETP.NE.AND UP0, UPT, UR7, 0x2, UPT ;  /* 0x000000020700788c */ /* 0x000fcc000bf05270 */
[----:B------:R-:W-:-:S13]  /*ccd0*/  PLOP3.LUT P1, PT, PT, PT, UP0, 0x80, 0x0 ;  /* 0x000000000000781c */ /* 0x000fda0003f2f008 */
[----:B0-----:R-:W-:Y:S05]  /*cce0*/  @P1 BRA `(.L_x_427) ;  /* 0x0000000000041947 */ /* 0x001fea0003800000 */
[----:B------:R-:W-:Y:S01]  /*ccf0*/  BPT.TRAP 0x1 ;  /* 0x000000040000795c */ /* 0x000fe20000300000 */
.L_x_427:
[----:B------:R-:W-:Y:S05]  /*cd00*/  @P0 BRA `(.L_x_428) ;  /* 0x0000000000040947 */ /* 0x000fea0003800000 */
[----:B------:R-:W-:Y:S01]  /*cd10*/  BPT.TRAP 0x1 ;  /* 0x000000040000795c */ /* 0x000fe20000300000 */
.L_x_428:
[--C-:B-1----:R-:W-:Y:S01]  /*cd20*/  IMAD R5, R4, 0x2000, R7.reuse ;  /* 0x0000200004057824 */ /* 0x102fe200078e0207 */
[----:B------:R-:W-:Y:S01]  /*cd30*/  R2UR UR9, R10 ;  /* 0x000000000a0972ca */ /* 0x000fe200000e0000 */
[----:B------:R-:W-:Y:S01]  /*cd40*/  IMAD R7, R4, 0xc000, R7 ;  /* 0x0000c00004077824 */ /* 0x000fe200078e0207 */
[----:B------:R-:W-:Y:S01]  /*cd50*/  UIADD3 UR14, UP0, UR20, 0xf0, URZ ;  /* 0x000000f0140e7890 */ /* 0x000fe2000ff1e03f */
[----:B------:R-:W-:Y:S01]  /*cd60*/  VIADD R12, R12, 0xffffffff ;  /* 0xffffffff0c0c7836 */ /* 0x000fe20000000000 */
[----:B------:R-:W-:Y:S01]  /*cd70*/  R2UR UR7, R5 ;  /* 0x00000000050772ca */ /* 0x000fe200000e0000 */
[----:B------:R-:W-:Y:S01]  /*cd80*/  UIADD3 UR24, UP1, UR20, 0x1f0, URZ ;  /* 0x000001f014187890 */ /* 0x000fe2000ff3e03f */
[----:B------:R-:W-:Y:S01]  /*cd90*/  R2UR UR8, R7 ;  /* 0x00000000070872ca */ /* 0x000fe200000e0000 */
[----:B------:R-:W-:Y:S01]  /*cda0*/  UIADD3.X UR15, URZ, UR21, URZ, UP0, !UPT ;  /* 0x000000153f0f7290 */ /* 0x000fe200087fe43f */
[----:B------:R-:W-:Y:S01]  /*cdb0*/  R2UR UR11, R19 ;  /* 0x00000000130b72ca */ /* 0x000fe200000e0000 */
[----:B------:R-:W-:Y:S01]  /*cdc0*/  VIADD R4, R4, 0x1 ;  /* 0x0000000104047836 */ /* 0x000fe20000000000 */
[C---:B------:R-:W-:Y:S01]  /*cdd0*/  R2UR UR10, R11.reuse ;  /* 0x000000000b0a72ca */ /* 0x040fe200000e0000 */
[----:B------:R-:W-:Y:S01]  /*cde0*/  UIADD3.X UR25, URZ, UR21, URZ, UP1, !UPT ;  /* 0x000000153f197290 */ /* 0x000fe20008ffe43f */
[----:B------:R-:W-:Y:S01]  /*cdf0*/  R2UR UR12, R2 ;  /* 0x00000000020c72ca */ /* 0x000fe200000e0000 */
[----:B------:R-:W-:Y:S01]  /*ce00*/  UMOV UR16, 0x0 ;  /* 0x0000000000107882 */ /* 0x000fe20000000000 */
[----:B------:R-:W-:Y:S01]  /*ce10*/  R2UR UR18, R18 ;  /* 0x00000000121272ca */ /* 0x000fe200000e0000 */
[----:B------:R-:W-:Y:S01]  /*ce20*/  UMOV UR17, 0x10000000 ;  /* 0x1000000000117882 */ /* 0x000fe20000000000 */
[----:B------:R-:W-:Y:S01]  /*ce30*/  ISETP.GT.AND P2, PT, R12, 0x1, PT ;  /* 0x000000010c00780c */ /* 0x000fe20003f44270 */
[----:B------:R-:W-:Y:S01]  /*ce40*/  UIADD3 UR7, UR7, 0x180, URZ ;  /* 0x0000018007077890 */ /* 0x000fe2000fffe03f */
[----:B------:R-:W-:Y:S01]  /*ce50*/  ISETP.NE.AND P1, PT, R4, 0x4, PT ;  /* 0x000000040400780c */ /* 0x000fe20003f25270 */
[----:B------:R-:W-:Y:S01]  /*ce60*/  UIADD3 UR13, UR8, 0x8180, URZ ;  /* 0x00008180080d7890 */ /* 0x000fe2000fffe03f */
[----:B------:R-:W-:-:S02]  /*ce70*/  VIADD R11, R11, 0x80 ;  /* 0x000000800b0b7836 */ /* 0x000fc40000000000 */
[----:B------:R-:W-:Y:S02]  /*ce80*/  SEL R6, RZ, 0x1, P1 ;  /* 0x00000001ff067807 */ /* 0x000fe40000800000 */
[----:B------:R-:W-:Y:S01]  /*ce90*/  UMOV UR8, UR7 ;  /* 0x0000000700087c82 */ /* 0x000fe20008000000 */
[----:B------:R-:W-:Y:S01]  /*cea0*/  SEL R4, R4, RZ, P1 ;  /* 0x000000ff04047207 */ /* 0x000fe20000800000 */
[----:B------:R0:W-:Y:S01]  /*ceb0*/  UTMALDG.3D [UR8], [UR14], desc[UR16] ;  /* 0x000010080e0075b4 */ /* 0x0001e20008011000 */
[----:B------:R-:W-:Y:S01]  /*cec0*/  LOP3.LUT R3, R3, R6, RZ, 0x3c, !PT ;  /* 0x0000000603037212 */ /* 0x000fe200078e3cff */
[----:B0-----:R-:W-:Y:S01]  /*ced0*/  UMOV UR8, UR13 ;  /* 0x0000000d00087c82 */ /* 0x001fe20008000000 */
[----:B------:R-:W-:Y:S02]  /*cee0*/  UMOV UR11, UR18 ;  /* 0x00000012000b7c82 */ /* 0x000fe40008000000 */
[----:B------:R0:W-:Y:S02]  /*cef0*/  UTMALDG.3D [UR8], [UR24], desc[UR16] ;  /* 0x00001008180075b4 */ /* 0x0001e40008011000 */
[----:B0-----:R-:W-:Y:S05]  /*cf00*/  @P2 BRA `(.L_x_429) ;  /* 0xfffffffc00442947 */ /* 0x001fea000383ffff */
.L_x_425:
[----:B------:R-:W-:Y:S05]  /*cf10*/  BSYNC B1 ;  /* 0x0000000000017941 */ /* 0x000fea0003800000 */
.L_x_424:
[----:B------:R-:W-:Y:S01]  /*cf20*/  LOP3.LUT P4, RZ, R9, 0xff, RZ, 0xc0, !PT ;  /* 0x000000ff09ff7812 */ /* 0x000fe2000788c0ff */
[----:B------:R-:W-:Y:S01]  /*cf30*/  VIADD R0, R0, UR41 ;  /* 0x0000002900007c36 */ /* 0x000fe20008000000 */
[----:B------:R-:W-:Y:S01]  /*cf40*/  ULDC.64 UR8, c[0x0][0x650] ;  /* 0x0001940000087ab9 */ /* 0x000fe20000000a00 */
[----:B------:R-:W-:Y:S01]  /*cf50*/  BSSY B1, `(.L_x_430) ;  /* 0x0000071000017945 */ /* 0x000fe20003800000 */
[----:B------:R-:W-:Y:S01]  /*cf60*/  IMAD.MOV.U32 R19, RZ, RZ, -0x1 ;  /* 0xffffffffff137424 */ /* 0x000fe200078e00ff */
[----:B------:R-:W-:Y:S01]  /*cf70*/  PRMT R9, RZ, 0x7610, R9 ;  /* 0x00007610ff097816 */ /* 0x000fe20000000009 */
[----:B------:R-:W-:Y:S01]  /*cf80*/  IMAD.MOV.U32 R18, RZ, RZ, -0x1 ;  /* 0xffffffffff127424 */ /* 0x000fe200078e00ff */
[C---:B------:R-:W-:Y:S02]  /*cf90*/  ISETP.GT.U32.AND P1, PT, R0.reuse, 0x3, PT ;  /* 0x000000030000780c */ /* 0x040fe40003f24070 */
[----:B------:R-:W-:Y:S02]  /*cfa0*/  SHF.R.U32.HI R2, RZ, 0x2, R0 ;  /* 0x00000002ff027819 */ /* 0x000fe40000011600 */
[----:B------:R-:W-:-:S02]  /*cfb0*/  LOP3.LUT R0, R0, 0x3, RZ, 0xc0, !PT ;  /* 0x0000000300007812 */ /* 0x000fc400078ec0ff */
[----:B------:R-:W0:Y:S01]  /*cfc0*/  @P4 S2R R4, SR_CgaCtaId ;  /* 0x0000000000044919 */ /* 0x000e220000008800 */
[----:B------:R-:W-:Y:S02]  /*cfd0*/  @P4 MOV R3, 0x400 ;  /* 0x0000040000034802 */ /* 0x000fe40000000f00 */
[----:B------:R-:W-:-:S04]  /*cfe0*/  LOP3.LUT R2, R2, 0x1, RZ, 0xc0, !PT ;  /* 0x0000000102027812 */ /* 0x000fc800078ec0ff */
[----:B------:R-:W-:Y:S02]  /*cff0*/  ISETP.NE.U32.AND P2, PT, R2, 0x1, PT ;  /* 0x000000010200780c */ /* 0x000fe40003f45070 */
[----:B0-----:R-:W-:Y:S01]  /*d000*/  @P4 LEA R3, R4, R3, 0x18 ;  /* 0x0000000304034211 */ /* 0x001fe200078ec0ff */
[----:B------:R-:W-:-:S03]  /*d010*/  IMAD.U32 R4, RZ, RZ, UR41 ;  /* 0x00000029ff047e24 */ /* 0x000fc6000f8e00ff */
[----:B------:R0:W-:Y:S01]  /*d020*/  @P4 SYNCS.ARRIVE.TRANS64.A1T0 RZ, [R3+URZ+0x78], RZ ;  /* 0x000078ff03ff49a7 */ /* 0x0001e2000810003f */
[----:B------:R-:W-:Y:S02]  /*d030*/  IADD3 R16, P4, R16, UR36, RZ ;  /* 0x0000002410107c10 */ /* 0x000fe4000ff9e0ff */
[----:B------:R-:W-:Y:S02]  /*d040*/  ISETP.LT.U32.AND P1, PT, R4, 0x4, P1 ;  /* 0x000000040400780c */ /* 0x000fe40000f21070 */
[----:B------:R-:W-:Y:S02]  /*d050*/  IADD3.X R17, R17, UR39, RZ, P4, !PT ;  /* 0x0000002711117c10 */ /* 0x000fe4000a7fe4ff */
[----:B------:R-:W-:Y:S02]  /*d060*/  ISETP.GE.U32.AND P4, PT, R16, UR8, PT ;  /* 0x0000000810007c0c */ /* 0x000fe4000bf86070 */
[----:B0-----:R-:W-:Y:S02]  /*d070*/  SEL R3, RZ, 0x1, !P1 ;  /* 0x00000001ff037807 */ /* 0x001fe40004800000 */
[----:B------:R-:W-:-:S02]  /*d080*/  ISETP.GE.U32.AND.EX P1, PT, R17, UR9, PT, P4 ;  /* 0x0000000911007c0c */ /* 0x000fc4000bf26140 */
[----:B------:R-:W-:-:S04]  /*d090*/  ISETP.GT.U32.AND P2, PT, R4, 0x3, !P2 ;  /* 0x000000030400780c */ /* 0x000fc80005744070 */
[----:B------:R-:W-:-:S04]  /*d0a0*/  SEL R2, RZ, 0x1, !P2 ;  /* 0x00000001ff027807 */ /* 0x000fc80005000000 */
[--C-:B------:R-:W-:Y:S01]  /*d0b0*/  LOP3.LUT R8, R2, R8, R3.reuse, 0x96, !PT ;  /* 0x0000000802087212 */ /* 0x100fe200078e9603 */
[----:B------:R-:W-:Y:S01]  /*d0c0*/  IMAD.MOV.U32 R2, RZ, RZ, -0x1 ;  /* 0xffffffffff027424 */ /* 0x000fe200078e00ff */
[----:B------:R-:W-:Y:S01]  /*d0d0*/  PRMT R3, RZ, 0x7610, R3 ;  /* 0x00007610ff037816 */ /* 0x000fe20000000003 */
[----:B------:R-:W-:Y:S06]  /*d0e0*/  @P1 BRA `(.L_x_431) ;  /* 0x00000004005c1947 */ /* 0x000fec0003800000 */
[----:B------:R-:W0:Y:S01]  /*d0f0*/  S2UR UR7, SR_CTAID.X ;  /* 0x00000000000779c3 */ /* 0x000e220000002500 */
[----:B------:R-:W-:Y:S01]  /*d100*/  ULDC.64 UR8, c[0x0][0x628] ;  /* 0x00018a0000087ab9 */ /* 0x000fe20000000a00 */
[----:B------:R-:W-:Y:S01]  /*d110*/  ULDC UR10, c[0x0][0x150] ;  /* 0x00005400000a7ab9 */ /* 0x000fe20000000800 */
[----:B------:R-:W-:Y:S01]  /*d120*/  ISETP.NE.U32.AND P1, PT, RZ, UR8, PT ;  /* 0x00000008ff007c0c */ /* 0x000fe2000bf25070 */
[----:B------:R-:W-:Y:S01]  /*d130*/  ULDC UR11, c[0x0][0x630] ;  /* 0x00018c00000b7ab9 */ /* 0x000fe20000000800 */
[----:B------:R-:W-:Y:S01]  /*d140*/  ULDC UR13, c[0x0][0x154] ;  /* 0x00005500000d7ab9 */ /* 0x000fe20000000800 */
[----:B------:R-:W-:Y:S01]  /*d150*/  IMAD.MOV.U32 R2, RZ, RZ, R16 ;  /* 0x000000ffff027224 */ /* 0x000fe200078e0010 */
[----:B------:R-:W-:Y:S01]  /*d160*/  ISETP.NE.AND.EX P1, PT, RZ, UR9, PT, P1 ;  /* 0x00000009ff007c0c */ /* 0x000fe2000bf25310 */
[----:B------:R-:W1:Y:S01]  /*d170*/  S2UR UR12, SR_CTAID.Y ;  /* 0x00000000000c79c3 */ /* 0x000e620000002600 */
[----:B0-----:R-:W-:-:S05]  /*d180*/  I2FP.F32.U32 R3, UR7 ;  /* 0x0000000700037c45 */ /* 0x001fca0008201000 */
[----:B------:R-:W-:Y:S01]  /*d190*/  FMUL R12, R3, UR10 ;  /* 0x0000000a030c7c20 */ /* 0x000fe20008400000 */
[----:B------:R-:W-:-:S05]  /*d1a0*/  IMAD.MOV.U32 R3, RZ, RZ, R17 ;  /* 0x000000ffff037224 */ /* 0x000fca00078e0011 */
[----:B------:R-:W-:Y:S05]  /*d1b0*/  @!P1 BRA `(.L_x_432) ;  /* 0x0000000000289947 */ /* 0x000fea0003800000 */
[----:B------:R-:W-:Y:S02]  /*d1c0*/  ULDC UR10, c[0x0][0x634] ;  /* 0x00018d00000a7ab9 */ /* 0x000fe40000000800 */
[----:B------:R-:W-:-:S05]  /*d1d0*/  IADD3 R7, P1, R16, UR10, RZ ;  /* 0x0000000a10077c10 */ /* 0x000fca000ff3e0ff */
[----:B------:R-:W-:-:S04]  /*d1e0*/  IMAD.X R11, RZ, RZ, R17, P1 ;  /* 0x000000ffff0b7224 */ /* 0x000fc800008e0611 */
[----:B------:R-:W-:-:S04]  /*d1f0*/  IMAD.WIDE.U32 R4, R11, UR8, RZ ;  /* 0x000000080b047c25 */ /* 0x000fc8000f8e00ff */
[----:B------:R-:W-:-:S04]  /*d200*/  IMAD.WIDE.U32 R4, P1, R7, UR9, R4 ;  /* 0x0000000907047c25 */ /* 0x000fc8000f820004 */
[----:B------:R-:W-:-:S04]  /*d210*/  IMAD.WIDE.U32 R6, R7, UR8, RZ ;  /* 0x0000000807067c25 */ /* 0x000fc8000f8e00ff */
[----:B------:R-:W-:Y:S01]  /*d220*/  IMAD.X R3, RZ, RZ, RZ, P1 ;  /* 0x000000ffff037224 */ /* 0x000fe200008e06ff */
[----:B------:R-:W-:Y:S01]  /*d230*/  IADD3 RZ, P1, R7, R4, RZ ;  /* 0x0000000407ff7210 */ /* 0x000fe20007f3e0ff */
[----:B------:R-:W-:-:S04]  /*d240*/  IMAD.MOV.U32 R2, RZ, RZ, R5 ;  /* 0x000000ffff027224 */ /* 0x000fc800078e0005 */
[----:B------:R-:W-:-:S08]  /*d250*/  IMAD.WIDE.U32.X R2, R11, UR9, R2, P1 ;  /* 0x000000090b027c25 */ /* 0x000fd000088e0402 */
.L_x_432:
[--C-:B------:R-:W-:Y:S01]  /*d260*/  SHF.R.U64 R10, R2, UR11, R3.reuse ;  /* 0x0000000b020a7c19 */ /* 0x100fe20008001203 */
[----:B------:R-:W0:Y:S01]  /*d270*/  F2I.U32.TRUNC.NTZ R12, R12 ;  /* 0x0000000c000c7305 */ /* 0x000e22000020f000 */
[----:B------:R-:W-:Y:S01]  /*d280*/  SHF.R.U32.HI R2, RZ, UR11, R3 ;  /* 0x0000000bff027c19 */ /* 0x000fe20008011603 */
[----:B------:R-:W-:Y:S01]  /*d290*/  ULDC.64 UR8, c[0x0][0x620] ;  /* 0x0001880000087ab9 */ /* 0x000fe20000000a00 */
[----:B------:R-:W-:Y:S01]  /*d2a0*/  IADD3 R5, P1, RZ, -R10, RZ ;  /* 0x8000000aff057210 */ /* 0x000fe20007f3e0ff */
[----:B------:R-:W-:Y:S01]  /*d2b0*/  ULDC.64 UR14, c[0x0][0x640] ;  /* 0x00019000000e7ab9 */ /* 0x000fe20000000a00 */
[----:B-1----:R-:W-:Y:S01]  /*d2c0*/  I2FP.F32.U32 R4, UR12 ;  /* 0x0000000c00047c45 */ /* 0x002fe20008201000 */
[----:B------:R-:W1:Y:S01]  /*d2d0*/  LDC R14, c[0x0][0x610] ;  /* 0x00018400ff0e7b82 */ /* 0x000e620000000800 */
[----:B------:R-:W-:Y:S01]  /*d2e0*/  ULDC UR11, c[0x0][0x658] ;  /* 0x00019600000b7ab9 */ /* 0x000fe20000000800 */
[----:B------:R-:W-:Y:S01]  /*d2f0*/  IMAD.X R2, RZ, RZ, ~R2, P1 ;  /* 0x000000ffff027224 */ /* 0x000fe200008e0e02 */
[----:B------:R-:W-:Y:S01]  /*d300*/  ISETP.NE.U32.AND P1, PT, RZ, UR14, PT ;  /* 0x0000000eff007c0c */ /* 0x000fe2000bf25070 */
[----:B------:R-:W-:Y:S01]  /*d310*/  FMUL R6, R4, UR13 ;  /* 0x0000000d04067c20 */ /* 0x000fe20008400000 */
[----:B------:R-:W-:Y:S01]  /*d320*/  ULDC UR13, c[0x0][0x648] ;  /* 0x00019200000d7ab9 */ /* 0x000fe20000000800 */
[----:B------:R-:W-:Y:S01]  /*d330*/  IMAD R4, R2, UR8, RZ ;  /* 0x0000000802047c24 */ /* 0x000fe2000f8e02ff */
[----:B------:R-:W-:Y:S01]  /*d340*/  ISETP.NE.AND.EX P1, PT, RZ, UR15, PT, P1 ;  /* 0x0000000fff007c0c */ /* 0x000fe2000bf25310 */
[C---:B------:R-:W-:Y:S01]  /*d350*/  IMAD.WIDE.U32 R2, R5.reuse, UR8, R16 ;  /* 0x0000000805027c25 */ /* 0x040fe2000f8e0010 */
[----:B0-----:R-:W-:Y:S01]  /*d360*/  R2UR UR8, R12 ;  /* 0x000000000c0872ca */ /* 0x001fe200000e0000 */
[----:B------:R-:W0:Y:S02]  /*d370*/  F2I.U32.TRUNC.NTZ R6, R6 ;  /* 0x0000000600067305 */ /* 0x000e24000020f000 */
[----:B------:R-:W-:Y:S01]  /*d380*/  IMAD R5, R5, UR9, R4 ;  /* 0x0000000905057c24 */ /* 0x000fe2000f8e0204 */
[----:B------:R-:W-:-:S03]  /*d390*/  ULDC UR9, c[0x0][0x618] ;  /* 0x0001860000097ab9 */ /* 0x000fc60000000800 */
[----:B------:R-:W-:-:S05]  /*d3a0*/  IMAD.IADD R3, R3, 0x1, R5 ;  /* 0x0000000103037824 */ /* 0x000fca00078e0205 */
[--C-:B------:R-:W-:Y:S02]  /*d3b0*/  SHF.R.U64 R12, R2, UR9, R3.reuse ;  /* 0x00000009020c7c19 */ /* 0x100fe40008001203 */
[----:B------:R-:W-:Y:S01]  /*d3c0*/  SHF.R.U32.HI R3, RZ, UR9, R3 ;  /* 0x00000009ff037c19 */ /* 0x000fe20008011603 */
[----:B------:R-:W-:Y:S01]  /*d3d0*/  ULDC UR9, c[0x0][0x608] ;  /* 0x0001820000097ab9 */ /* 0x000fe20000000800 */
[----:B0-----:R-:W-:Y:S02]  /*d3e0*/  R2UR UR10, R6 ;  /* 0x00000000060a72ca */ /* 0x001fe400000e0000 */
[--C-:B------:R-:W-:Y:S02]  /*d3f0*/  SHF.R.U64 R13, R12, UR9, R3.reuse ;  /* 0x000000090c0d7c19 */ /* 0x100fe40008001203 */
[----:B------:R-:W-:Y:S01]  /*d400*/  SHF.R.U32.HI R2, RZ, UR9, R3 ;  /* 0x00000009ff027c19 */ /* 0x000fe20008011603 */
[----:B------:R-:W-:-:S03]  /*d410*/  UIADD3 UR9, -UR8, URZ, URZ ;  /* 0x0000003f08097290 */ /* 0x000fc6000fffe13f */
[--C-:B------:R-:W-:Y:S01]  /*d420*/  SHF.R.U64 R15, R13, UR11, R2.reuse ;  /* 0x0000000b0d0f7c19 */ /* 0x100fe20008001202 */
[----:B------:R-:W-:Y:S01]  /*d430*/  ULDC UR8, c[0x0][0x144] ;  /* 0x0000510000087ab9 */ /* 0x000fe20000000800 */
[----:B------:R-:W-:-:S03]  /*d440*/  SHF.R.U32.HI R3, RZ, UR11, R2 ;  /* 0x0000000bff037c19 */ /* 0x000fc60008011602 */
[----:B------:R-:W-:Y:S01]  /*d450*/  IMAD.MOV.U32 R2, RZ, RZ, R15 ;  /* 0x000000ffff027224 */ /* 0x000fe200078e000f */
[----:B------:R-:W-:Y:S06]  /*d460*/  @!P1 BRA `(.L_x_433) ;  /* 0x0000000000289947 */ /* 0x000fec0003800000 */
        /* <DEDUP_REMOVED lines=10> */
.L_x_433:
[----:B------:R-:W-:Y:S01]  /*d510*/  UISETP.NE.AND UP0, UPT, UR40, URZ, UPT ;  /* 0x0000003f2800728c */ /* 0x000fe2000bf05270 */
[----:B------:R-:W-:Y:S01]  /*d520*/  SHF.R.U64 R3, R2, UR13, R3 ;  /* 0x0000000d02037c19 */ /* 0x000fe20008001203 */
[----:B------:R-:W-:Y:S01]  /*d530*/  UIADD3 UR10, -UR10, URZ, URZ ;  /* 0x0000003f0a0a7290 */ /* 0x000fe2000fffe13f */
[----:B------:R-:W-:Y:S01]  /*d540*/  LOP3.LUT R2, R13, UR6, RZ, 0xc0, !PT ;  /* 0x000000060d027c12 */ /* 0x000fe2000f8ec0ff */
[----:B------:R-:W-:Y:S02]  /*d550*/  UIMAD UR7, UR8, UR9, UR7 ;  /* 0x00000009080772a4 */ /* 0x000fe4000f8e0207 */
[----:B------:R-:W-:Y:S01]  /*d560*/  IMAD.MOV R4, RZ, RZ, -R3 ;  /* 0x000000ffff047224 */ /* 0x000fe200078e0a03 */
[----:B------:R-:W-:Y:S01]  /*d570*/  ULDC UR8, c[0x0][0x148] ;  /* 0x0000520000087ab9 */ /* 0x000fe20000000800 */
[----:B------:R-:W-:Y:S01]  /*d580*/  IMAD R19, R3, UR5, R2 ;  /* 0x0000000503137c24 */ /* 0x000fe2000f8e0202 */
[----:B------:R-:W-:Y:S02]  /*d590*/  LOP3.LUT R3, R12, UR4, RZ, 0xc0, !PT ;  /* 0x000000040c037c12 */ /* 0x000fe4000f8ec0ff */
[----:B------:R-:W-:Y:S01]  /*d5a0*/  @UP0 UIMAD UR7, UR8, UR10, UR12 ;  /* 0x0000000a080702a4 */ /* 0x000fe2000f8e020c */
[----:B------:R-:W-:-:S02]  /*d5b0*/  PLOP3.LUT P1, PT, PT, PT, UP0, 0x80, 0x0 ;  /* 0x000000000000781c */ /* 0x000fc40003f2f008 */
[----:B------:R-:W-:Y:S02]  /*d5c0*/  ULDC UR8, c[0x0][0x638] ;  /* 0x00018e0000087ab9 */ /* 0x000fe40000000800 */
[----:B------:R-:W-:Y:S02]  /*d5d0*/  IMAD R2, R4, UR8, R15 ;  /* 0x0000000804027c24 */ /* 0x000fe4000f8e020f */
[----:B-1----:R-:W-:Y:S01]  /*d5e0*/  IMAD R19, R19, R14, UR7 ;  /* 0x0000000713137e24 */ /* 0x002fe2000f8e020e */
[----:B------:R-:W-:Y:S01]  /*d5f0*/  ULDC UR7, c[0x0][0x600] ;  /* 0x0001800000077ab9 */ /* 0x000fe20000000800 */
[----:B------:R-:W-:Y:S02]  /*d600*/  IMAD.MOV.U32 R4, RZ, RZ, 0x1 ;  /* 0x00000001ff047424 */ /* 0x000fe400078e00ff */
[----:B------:R-:W-:-:S03]  /*d610*/  IMAD R2, R2, UR7, R3 ;  /* 0x0000000702027c24 */ /* 0x000fc6000f8e0203 */
[----:B------:R-:W-:Y:S02]  /*d620*/  PRMT R3, R4, 0x7610, R3 ;  /* 0x0000761004037816 */ /* 0x000fe40000000003 */
[----:B------:R-:W-:Y:S02]  /*d630*/  SEL R18, R2, R19, !P1 ;  /* 0x0000001302127207 */ /* 0x000fe40004800000 */
[----:B------:R-:W-:Y:S01]  /*d640*/  SEL R19, R19, R2, !P1 ;  /* 0x0000000213137207 */ /* 0x000fe20004800000 */
[----:B------:R-:W-:-:S07]  /*d650*/  IMAD.MOV.U32 R2, RZ, RZ, R10 ;  /* 0x000000ffff027224 */ /* 0x000fce00078e000a */
.L_x_431:
[----:B------:R-:W-:Y:S05]  /*d660*/  BSYNC B1 ;  /* 0x0000000000017941 */ /* 0x000fea0003800000 */
.L_x_430:
[----:B------:R-:W-:-:S13]  /*d670*/  LOP3.LUT P1, RZ, R3, 0xff, RZ, 0xc0, !PT ;  /* 0x000000ff03ff7812 */ /* 0x000fda000782c0ff */
[----:B------:R-:W-:Y:S05]  /*d680*/  @P1 BRA `(.L_x_434) ;  /* 0xfffffff400301947 */ /* 0x000fea000383ffff */
[----:B------:R-:W-:Y:S05]  /*d690*/  BSYNC B0 ;  /* 0x0000000000007941 */ /* 0x000fea0003800000 */
.L_x_422:
[----:B------:R-:W-:-:S03]  /*d6a0*/  UMOV UR7, 0xffffffff ;  /* 0xffffffff00077882 */ /* 0x000fc60000000000 */
[----:B------:R-:W-:Y:S05]  /*d6b0*/  BRA.DIV UR7, `(.L_x_435) ;  /* 0x0000000607447947 */ /* 0x000fea000b800000 */
[----:B------:R-:W-:-:S13]  /*d6c0*/  ELECT P6, URZ, PT ;  /* 0x00000000003f782f */ /* 0x000fda00038c0000 */
.L_x_451:
[----:B------:R-:W-:Y:S04]  /*d6d0*/  BSSY B0, `(.L_x_436) ;  /* 0x000002c000007945 */ /* 0x000fe80003800000 */
[----:B------:R-:W-:Y:S05]  /*d6e0*/  @!P6 BRA `(.L_x_437) ;  /* 0x0000000000a8e947 */ /* 0x000fea0003800000 */
[----:B------:R-:W-:-:S04]  /*d6f0*/  ULOP3.LUT UR7, UR38, 0x2, URZ, 0xfc, !UPT ;  /* 0x0000000226077892 */ /* 0x000fc8000f8efc3f */
[----:B------:R-:W-:-:S06]  /*d700*/  UISETP.NE.AND UP0, UPT, UR7, 0x3, UPT ;  /* 0x000000030700788c */ /* 0x000fcc000bf05270 */
[----:B------:R-:W-:-:S13]  /*d710*/  PLOP3.LUT P0, PT, PT, PT, UP0, 0x80, 0x0 ;  /* 0x000000000000781c */ /* 0x000fda0003f0f008 */
[----:B------:R-:W-:Y:S05]  /*d720*/  @!P0 BRA `(.L_x_438) ;  /* 0x0000000000048947 */ /* 0x000fea0003800000 */
[----:B------:R-:W-:Y:S01]  /*d730*/  BPT.TRAP 0x1 ;  /* 0x000000040000795c */ /* 0x000fe20000300000 */
.L_x_438:
[----:B------:R-:W0:Y:S01]  /*d740*/  S2R R3, SR_CgaCtaId ;  /* 0x0000000000037919 */ /* 0x000e220000008800 */
[----:B------:R-:W-:-:S04]  /*d750*/  MOV R2, 0x400 ;  /* 0x0000040000027802 */ /* 0x000fc80000000f00 */
[----:B0-----:R-:W-:Y:S02]  /*d760*/  LEA R3, R3, R2, 0x18 ;  /* 0x0000000203037211 */ /* 0x001fe400078ec0ff */
[----:B------:R-:W-:-:S03]  /*d770*/  SHF.L.U32 R2, R8, 0x1f, RZ ;  /* 0x0000001f08027819 */ /* 0x000fc600000006ff */
[----:B------:R-:W-:-:S04]  /*d780*/  VIADD R3, R3, 0x20 ;  /* 0x0000002003037836 */ /* 0x000fc80000000000 */
[C---:B------:R-:W-:Y:S02]  /*d790*/  IMAD R7, R0.reuse, 0x8, R3 ;  /* 0x0000000800077824 */ /* 0x040fe400078e0203 */
[----:B------:R-:W-:Y:S02]  /*d7a0*/  VIADD R0, R0, 0x1 ;  /* 0x0000000100007836 */ /* 0x000fe40000000000 */
[----:B------:R-:W0:Y:S03]  /*d7b0*/  SYNCS.PHASECHK.TRANS64.TRYWAIT P0, [R7+URZ], R2 ;  /* 0x00000002070075a7 */ /* 0x000e26000800017f */
[----:B------:R-:W-:-:S04]  /*d7c0*/  ISETP.NE.AND P1, PT, R0, 0x4, PT ;  /* 0x000000040000780c */ /* 0x000fc80003f25270 */
[----:B------:R-:W-:Y:S02]  /*d7d0*/  SEL R5, RZ, 0x1, P1 ;  /* 0x00000001ff057807 */ /* 0x000fe40000800000 */
[----:B------:R-:W-:Y:S02]  /*d7e0*/  SEL R0, R0, RZ, P1 ;  /* 0x000000ff00007207 */ /* 0x000fe40000800000 */
[----:B------:R-:W-:-:S03]  /*d7f0*/  LOP3.LUT R5, R8, R5, RZ, 0x3c, !PT ;  /* 0x0000000508057212 */ /* 0x000fc600078e3cff */
[----:B------:R-:W-:Y:S01]  /*d800*/  IMAD R9, R0, 0x8, R3 ;  /* 0x0000000800097824 */ /* 0x000fe200078e0203 */
[----:B------:R-:W-:Y:S01]  /*d810*/  SHF.L.U32 R4, R5, 0x1f, RZ ;  /* 0x0000001f05047819 */ /* 0x000fe200000006ff */
[----:B0-----:R-:W-:Y:S06]  /*d820*/  @!P0 BRA `(.L_x_439) ;  /* 0x0000000400088947 */ /* 0x001fec0003800000 */
.L_x_452:
[----:B------:R-:W1:Y:S01]  /*d830*/  SYNCS.PHASECHK.TRANS64.TRYWAIT P0, [R9+URZ], R4 ;  /* 0x00000004090075a7 */ /* 0x000e62000800017f */
[----:B------:R-:W-:-:S05]  /*d840*/  VIADD R0, R0, 0x1 ;  /* 0x0000000100007836 */ /* 0x000fca0000000000 */
[----:B------:R-:W-:-:S04]  /*d850*/  ISETP.NE.AND P1, PT, R0, 0x4, PT ;  /* 0x000000040000780c */ /* 0x000fc80003f25270 */
[----:B0-----:R-:W-:Y:S02]  /*d860*/  SEL R2, RZ, 0x1, P1 ;  /* 0x00000001ff027807 */ /* 0x001fe40000800000 */
[----:B------:R-:W-:Y:S02]  /*d870*/  SEL R0, R0, RZ, P1 ;  /* 0x000000ff00007207 */ /* 0x000fe40000800000 */
[----:B------:R-:W-:-:S03]  /*d880*/  LOP3.LUT R7, R5, R2, RZ, 0x3c, !PT ;  /* 0x0000000205077212 */ /* 0x000fc600078e3cff */
[----:B------:R-:W-:Y:S01]  /*d890*/  IMAD R6, R0, 0x8, R3 ;  /* 0x0000000800067824 */ /* 0x000fe200078e0203 */
[----:B------:R-:W-:Y:S01]  /*d8a0*/  SHF.L.U32 R5, R7, 0x1f, RZ ;  /* 0x0000001f07057819 */ /* 0x000fe200000006ff */
[----:B-1----:R-:W-:Y:S06]  /*d8b0*/  @!P0 BRA `(.L_x_440) ;  /* 0x0000000000f88947 */ /* 0x002fec0003800000 */
.L_x_453:
[----:B------:R-:W1:Y:S01]  /*d8c0*/  SYNCS.PHASECHK.TRANS64.TRYWAIT P0, [R6+URZ], R5 ;  /* 0x00000005060075a7 */ /* 0x000e62000800017f */
[----:B------:R-:W-:-:S05]  /*d8d0*/  VIADD R0, R0, 0x1 ;  /* 0x0000000100007836 */ /* 0x000fca0000000000 */
[----:B------:R-:W-:-:S04]  /*d8e0*/  ISETP.NE.AND P1, PT, R0, 0x4, PT ;  /* 0x000000040000780c */ /* 0x000fc80003f25270 */
[----:B------:R-:W-:Y:S02]  /*d8f0*/  SEL R2, RZ, 0x1, P1 ;  /* 0x00000001ff027807 */ /* 0x000fe40000800000 */
[----:B------:R-:W-:Y:S02]  /*d900*/  SEL R0, R0, RZ, P1 ;  /* 0x000000ff00007207 */ /* 0x000fe40000800000 */
[----:B------:R-:W-:Y:S01]  /*d910*/  LOP3.LUT R2, R7, R2, RZ, 0x3c, !PT ;  /* 0x0000000207027212 */ /* 0x000fe200078e3cff */
[----:B-1----:R-:W-:Y:S06]  /*d920*/  @!P0 BRA `(.L_x_441) ;  /* 0x0000000000f08947 */ /* 0x002fec0003800000 */
.L_x_454:
[----:B------:R-:W-:Y:S01]  /*d930*/  IMAD R3, R0, 0x8, R3 ;  /* 0x0000000800037824 */ /* 0x000fe200078e0203 */
[----:B------:R-:W-:-:S07]  /*d940*/  SHF.L.U32 R0, R2, 0x1f, RZ ;  /* 0x0000001f02007819 */ /* 0x000fce00000006ff */
.L_x_442:
[----:B--2---:R2:W3:Y:S02]  /*d950*/  SYNCS.PHASECHK.TRANS64.TRYWAIT P0, [R3+URZ], R0 ;  /* 0x00000000030075a7 */ /* 0x0044e4000800017f */
[----:B---3--:R-:W-:Y:S05]  /*d960*/  @!P0 NANOSLEEP.SYNCS 0x989680 ;  /* 0x009896800000895d */ /* 0x008fea0003900000 */
[----:B------:R-:W3:Y:S02]  /*d970*/  @!P0 SYNCS.PHASECHK.TRANS64 P0, [R3+URZ], R0 ;  /* 0x00000000030085a7 */ /* 0x000ee4000800007f */
[----:B---3--:R-:W-:Y:S05]  /*d980*/  @!P0 BRA `(.L_x_442) ;  /* 0xfffffffc00f08947 */ /* 0x008fea000383ffff */
.L_x_437:
[----:B------:R-:W-:Y:S05]  /*d990*/  BSYNC B0 ;  /* 0x0000000000007941 */ /* 0x000fea0003800000 */
.L_x_436:
[----:B------:R-:W-:Y:S05]  /*d9a0*/  EXIT ;  /* 0x000000000000794d */ /* 0x000fea0003800000 */
.L_x_14:
[----:B0-----:R0:W1:Y:S02]  /*d9b0*/  SYNCS.PHASECHK.TRANS64.TRYWAIT P0, [R222+URZ], R0 ;  /* 0x00000000de0075a7 */ /* 0x001064000800017f */
[----:B-1----:R-:W-:Y:S05]  /*d9c0*/  @!P0 NANOSLEEP.SYNCS 0x989680 ;  /* 0x009896800000895d */ /* 0x002fea0003900000 */
[----:B------:R-:W1:Y:S02]  /*d9d0*/  @!P0 SYNCS.PHASECHK.TRANS64 P0, [R222+URZ], R0 ;  /* 0x00000000de0085a7 */ /* 0x000e64000800007f */
[----:B-1----:R-:W-:Y:S05]  /*d9e0*/  @!P0 BRA `(.L_x_14) ;  /* 0xfffffffc00f08947 */ /* 0x002fea000383ffff */
[----:B------:R-:W-:Y:S05]  /*d9f0*/  BRA `(.L_x_443) ;  /* 0xffffff3800e47947 */ /* 0x000fea000383ffff */
.L_x_19:
[----:B-1----:R1:W2:Y:S02]  /*da00*/  SYNCS.PHASECHK.TRANS64.TRYWAIT P1, [R3+URZ], R0 ;  /* 0x00000000030075a7 */ /* 0x0022a4000802017f */
[----:B--2---:R-:W-:Y:S05]  /*da10*/  @!P1 NANOSLEEP.SYNCS 0x989680 ;  /* 0x009896800000995d */ /* 0x004fea0003900000 */
[----:B------:R-:W2:Y:S02]  /*da20*/  @!P1 SYNCS.PHASECHK.TRANS64 P1, [R3+URZ], R0 ;  /* 0x00000000030095a7 */ /* 0x000ea4000802007f */
[----:B--2---:R-:W-:Y:S05]  /*da30*/  @!P1 BRA `(.L_x_19) ;  /* 0xfffffffc00f09947 */ /* 0x004fea000383ffff */
[----:B------:R-:W-:Y:S05]  /*da40*/  BRA `(.L_x_18) ;  /* 0xffffff3c00587947 */ /* 0x000fea000383ffff */
.L_x_24:
[----:B-1----:R-:W-:-:S04]  /*da50*/  IMAD.U32 R4, RZ, RZ, UR8 ;  /* 0x00000008ff047e24 */ /* 0x002fc8000f8e00ff */
[----:B------:R1:W2:Y:S03]  /*da60*/  SYNCS.PHASECHK.TRANS64.TRYWAIT P1, [R4+URZ], R3 ;  /* 0x00000003040075a7 */ /* 0x0002a6000802017f */
[----:B--2---:R-:W-:Y:S05]  /*da70*/  @!P1 NANOSLEEP.SYNCS 0x989680 ;  /* 0x009896800000995d */ /* 0x004fea0003900000 */
[----:B------:R-:W2:Y:S02]  /*da80*/  @!P1 SYNCS.PHASECHK.TRANS64 P1, [R4+URZ], R3 ;  /* 0x00000003040095a7 */ /* 0x000ea4000802007f */
[----:B--2---:R-:W-:Y:S05]  /*da90*/  @!P1 BRA `(.L_x_24) ;  /* 0xfffffffc00ec9947 */ /* 0x004fea000383ffff */
[----:B------:R-:W-:Y:S05]  /*daa0*/  BRA `(.L_x_23) ;  /* 0xffffff4000787947 */ /* 0x000fea000383ffff */
.L_x_30:
[----:B0-----:R0:W1:Y:S02]  /*dab0*/  SYNCS.PHASECHK.TRANS64.TRYWAIT P0, [R222+URZ+0x10], R0 ;  /* 0x00001000de0075a7 */ /* 0x001064000800017f */
[----:B-1----:R-:W-:Y:S05]  /*dac0*/  @!P0 NANOSLEEP.SYNCS 0x989680 ;  /* 0x009896800000895d */ /* 0x002fea0003900000 */
[----:B------:R-:W1:Y:S02]  /*dad0*/  @!P0 SYNCS.PHASECHK.TRANS64 P0, [R222+URZ+0x10], R0 ;  /* 0x00001000de0085a7 */ /* 0x000e64000800007f */
[----:B-1----:R-:W-:Y:S05]  /*dae0*/  @!P0 BRA `(.L_x_30) ;  /* 0xfffffffc00f08947 */ /* 0x002fea000383ffff */
[----:B------:R-:W-:Y:S05]  /*daf0*/  BRA `(.L_x_444) ;  /* 0xffffff4400fc7947 */ /* 0x000fea000383ffff */
.L_x_423:
[----:B------:R-:W-:Y:S01]  /*db00*/  BSSY B1, `(.L_x_445) ;  /* 0x0000006000017945 */ /* 0x000fe20003800000 */
[----:B------:R-:W-:-:S07]  /*db10*/  IMAD.MOV.U32 R15, RZ, RZ, -0x1 ;  /* 0xffffffffff0f7424 */ /* 0x000fce00078e00ff */
[----:B------:R-:W-:Y:S05]  /*db20*/  WARPSYNC.COLLECTIVE R15, `(.L_x_446) ;  /* 0x000000000f0c7348 */ /* 0x000fea0003c00000 */
[----:B------:R-:W-:Y:S02]  /*db30*/  ELECT P6, UR62, PT ;  /* 0x00000000003e782f */ /* 0x000fe400038c0000 */
[----:B------:R-:W-:Y:S01]  /*db40*/  MOV R14, UR62 ;  /* 0x0000003e000e7c02 */ /* 0x000fe20008000f00 */
[----:B------:R-:W-:Y:S10]  /*db50*/  ENDCOLLECTIVE ;  /* 0x000000000000791b */ /* 0x000ff40003800000 */
.L_x_446:
[----:B------:R-:W-:Y:S05]  /*db60*/  BSYNC B1 ;  /* 0x0000000000017941 */ /* 0x000fea0003800000 */
.L_x_445:
[----:B------:R-:W-:Y:S05]  /*db70*/  BRA `(.L_x_447) ;  /* 0xfffffff000007947 */ /* 0x000fea000383ffff */
.L_x_426:
[----:B-1----:R1:W2:Y:S02]  /*db80*/  SYNCS.PHASECHK.TRANS64.TRYWAIT P1, [R10+URZ+0x20], R5 ;  /* 0x000020050a0075a7 */ /* 0x0022a4000802017f */
[----:B--2---:R-:W-:Y:S05]  /*db90*/  @!P1 NANOSLEEP.SYNCS 0x989680 ;  /* 0x009896800000995d */ /* 0x004fea0003900000 */
[----:B------:R-:W2:Y:S02]  /*dba0*/  @!P1 SYNCS.PHASECHK.TRANS64 P1, [R10+URZ+0x20], R5 ;  /* 0x000020050a0095a7 */ /* 0x000ea4000802007f */
[----:B--2---:R-:W-:Y:S05]  /*dbb0*/  @!P1 BRA `(.L_x_426) ;  /* 0xfffffffc00f09947 */ /* 0x004fea000383ffff */
[----:B------:R-:W-:Y:S05]  /*dbc0*/  BRA `(.L_x_448) ;  /* 0xfffffff000347947 */ /* 0x000fea000383ffff */
.L_x_435:
[----:B------:R-:W-:Y:S01]  /*dbd0*/  BSSY B0, `(.L_x_449) ;  /* 0x0000006000007945 */ /* 0x000fe20003800000 */
[----:B------:R-:W-:-:S07]  /*dbe0*/  IMAD.MOV.U32 R15, RZ, RZ, -0x1 ;  /* 0xffffffffff0f7424 */ /* 0x000fce00078e00ff */
[----:B------:R-:W-:Y:S05]  /*dbf0*/  WARPSYNC.COLLECTIVE R15, `(.L_x_450) ;  /* 0x000000000f0c7348 */ /* 0x000fea0003c00000 */
[----:B------:R-:W-:Y:S02]  /*dc00*/  ELECT P6, UR62, PT ;  /* 0x00000000003e782f */ /* 0x000fe400038c0000 */
[----:B------:R-:W-:Y:S01]  /*dc10*/  MOV R14, UR62 ;  /* 0x0000003e000e7c02 */ /* 0x000fe20008000f00 */
[----:B------:R-:W-:Y:S10]  /*dc20*/  ENDCOLLECTIVE ;  /* 0x000000000000791b */ /* 0x000ff40003800000 */
.L_x_450:
[----:B------:R-:W-:Y:S05]  /*dc30*/  BSYNC B0 ;  /* 0x0000000000007941 */ /* 0x000fea0003800000 */
.L_x_449:
[----:B------:R-:W-:Y:S05]  /*dc40*/  BRA `(.L_x_451) ;  /* 0xfffffff800a07947 */ /* 0x000fea000383ffff */
.L_x_439:
[----:B0-----:R0:W1:Y:S02]  /*dc50*/  SYNCS.PHASECHK.TRANS64.TRYWAIT P0, [R7+URZ], R2 ;  /* 0x00000002070075a7 */ /* 0x001064000800017f */
[----:B-1----:R-:W-:Y:S05]  /*dc60*/  @!P0 NANOSLEEP.SYNCS 0x989680 ;  /* 0x009896800000895d */ /* 0x002fea0003900000 */
[----:B------:R-:W1:Y:S02]  /*dc70*/  @!P0 SYNCS.PHASECHK.TRANS64 P0, [R7+URZ], R2 ;  /* 0x00000002070085a7 */ /* 0x000e64000800007f */
[----:B-1----:R-:W-:Y:S05]  /*dc80*/  @!P0 BRA `(.L_x_439) ;  /* 0xfffffffc00f08947 */ /* 0x002fea000383ffff */
[----:B------:R-:W-:Y:S05]  /*dc90*/  BRA `(.L_x_452) ;  /* 0xfffffff800e47947 */ /* 0x000fea000383ffff */
.L_x_440:
[----:B0-----:R0:W1:Y:S02]  /*dca0*/  SYNCS.PHASECHK.TRANS64.TRYWAIT P0, [R9+URZ], R4 ;  /* 0x00000004090075a7 */ /* 0x001064000800017f */
[----:B-1----:R-:W-:Y:S05]  /*dcb0*/  @!P0 NANOSLEEP.SYNCS 0x989680 ;  /* 0x009896800000895d */ /* 0x002fea0003900000 */
[----:B------:R-:W1:Y:S02]  /*dcc0*/  @!P0 SYNCS.PHASECHK.TRANS64 P0, [R9+URZ], R4 ;  /* 0x00000004090085a7 */ /* 0x000e64000800007f */
[----:B-1----:R-:W-:Y:S05]  /*dcd0*/  @!P0 BRA `(.L_x_440) ;  /* 0xfffffffc00f08947 */ /* 0x002fea000383ffff */
[----:B------:R-:W-:Y:S05]  /*dce0*/  BRA `(.L_x_453) ;  /* 0xfffffff800f47947 */ /* 0x000fea000383ffff */
.L_x_441:
[----:B-1----:R1:W2:Y:S02]  /*dcf0*/  SYNCS.PHASECHK.TRANS64.TRYWAIT P0, [R6+URZ], R5 ;  /* 0x00000005060075a7 */ /* 0x0022a4000800017f */
[----:B--2---:R-:W-:Y:S05]  /*dd00*/  @!P0 NANOSLEEP.SYNCS 0x989680 ;  /* 0x009896800000895d */ /* 0x004fea0003900000 */
[----:B------:R-:W2:Y:S02]  /*dd10*/  @!P0 SYNCS.PHASECHK.TRANS64 P0, [R6+URZ], R5 ;  /* 0x00000005060085a7 */ /* 0x000ea4000800007f */
[----:B--2---:R-:W-:Y:S05]  /*dd20*/  @!P0 BRA `(.L_x_441) ;  /* 0xfffffffc00f08947 */ /* 0x004fea000383ffff */
[----:B------:R-:W-:Y:S05]  /*dd30*/  BRA `(.L_x_454) ;  /* 0xfffffff800fc7947 */ /* 0x000fea000383ffff */
.L_x_455:
[----:B------:R-:W-:-:S00]  /*dd40*/  BRA `(.L_x_455) ;  /* 0xfffffffc00fc7947 */ /* 0x000fc0000383ffff */
[----:B------:R-:W-:-:S00]  /*dd50*/  NOP ;  /* 0x0000000000007918 */ /* 0x000fc00000000000 */
        /* <DEDUP_REMOVED lines=10> */
.L_x_456:


//--------------------- .nv.global.init           --------------------------
	.section	.nv.global.init,"aw",@progbits
.nv.global.init:
	.type		$str$22,@object
	.size		$str$22,($str$23 - $str$22)
$str$22:
        /*0000*/ 	.byte	0x6b, 0x5f, 0x74, 0x69, 0x6c, 0x65, 0x5f, 0x63, 0x6f, 0x75, 0x6e, 0x74, 0x20, 0x3e, 0x3d, 0x20
        /*0010*/ 	.byte	0x31, 0x00
	.type		$str$23,@object
	.size		$str$23,(__unnamed_1 - $str$23)
$str$23:
        /*0012*/ 	.byte	0x2f, 0x74, 0x6d, 0x70, 0x2f, 0x63, 0x75, 0x74, 0x6c, 0x61, 0x73, 0x73, 0x5f, 0x73, 0x77, 0x65
        /*0022*/ 	.byte	0x65, 0x70, 0x5f, 0x73, 0x72, 0x63, 0x2f, 0x69, 0x6e, 0x63, 0x6c, 0x75, 0x64, 0x65, 0x2f, 0x63
        /*0032*/ 	.byte	0x75, 0x74, 0x6c, 0x61, 0x73, 0x73, 0x2f, 0x67, 0x65, 0x6d, 0x6d, 0x2f, 0x63, 0x6f, 0x6c, 0x6c
        /*0042*/ 	.byte	0x65, 0x63, 0x74, 0x69, 0x76, 0x65, 0x2f, 0x73, 0x6d, 0x39, 0x30, 0x5f, 0x6d, 0x6d, 0x61, 0x5f
        /*0052*/ 	.byte	0x74, 0x6d, 0x61, 0x5f, 0x67, 0x6d, 0x6d, 0x61, 0x5f, 0x73, 0x73, 0x5f, 0x77, 0x61, 0x72, 0x70
        /*0062*/ 	.byte	0x73, 0x70, 0x65, 0x63, 0x69, 0x61, 0x6c, 0x69, 0x7a, 0x65, 0x64, 0x2e, 0x68, 0x70, 0x70, 0x00
	.type		__unnamed_1,@object
	.size		__unnamed_1,(.L_0 - __unnamed_1)
__unnamed_1:
        /*0072*/ 	.byte	0x76, 0x6f, 0x69, 0x64, 0x20, 0x63, 0x75, 0x74, 0x6c, 0x61, 0x73, 0x73, 0x3a, 0x3a, 0x67, 0x65
        /* <DEDUP_REMOVED lines=172> */
        /*0b42*/ 	.byte	0x5d, 0x00
.L_0:


//--------------------- .nv.shared._ZN7cutlass13device_kernelINS_4gemm6kernel13GemmUniversalIN4cute5tupleIJiiiiEEENS1_10collective13CollectiveMmaINS1_34MainloopSm90TmaGmmaWarpSpecializedILi4ENS5_IJNS4_1CILi1EEESB_SB_EEENS1_32KernelTmaWarpSpecializedPingpongEEENS5_IJNSA_ILi64EEENSA_ILi384EEENSA_ILi128EEEEEEaNS5_IJlSB_lEEEaSJ_NS4_8TiledMMAINS4_8MMA_AtomIJNS4_4SM904GMMA27MMA_64x192x32_S32S8S8_SS_TNEEEENS4_6LayoutISC_NS5_IJNSA_ILi0EEESR_SR_EEEEENS5_IJNS4_10UnderscoreESU_SU_EEEEENS4_13SM90_TMA_LOADENS4_14ComposedLayoutINS4_7SwizzleILi3ELi4ELi3EEENS4_18smem_ptr_flag_bitsILi8EEENSQ_INS5_IJNSA_ILi8EEESH_EEENS5_IJSH_SB_EEEEEEEvNS4_8identityESX_S17_vS18_EENS_8epilogue10collective6detail29Sm90TmaWarpSpecializedAdapterINS1B_15DefaultEpilogueIaSJ_SJ_NS1A_6thread17LinearCombinationIaLi1EiiLNS1F_9ScaleType4KindE0ELNS_15FloatRoundStyleE2EaEENS1_15EpilogueDefaultEEEEEvvEEEEvNT_6ParamsE --------------------------
	.section	.nv.shared._ZN7cutlass13device_kernelINS_4gemm6kernel13GemmUniversalIN4cute5tupleIJiiiiEEENS1_10collective13CollectiveMmaINS1_34MainloopSm90TmaGmmaWarpSpecializedILi4ENS5_IJNS4_1CILi1EEESB_SB_EEENS1_32KernelTmaWarpSpecializedPingpongEEENS5_IJNSA_ILi64EEENSA_ILi384EEENSA_ILi128EEEEEEaNS5_IJlSB_lEEEaSJ_NS4_8TiledMMAINS4_8MMA_AtomIJNS4_4SM904GMMA27MMA_64x192x32_S32S8S8_SS_TNEEEENS4_6LayoutISC_NS5_IJNSA_ILi0EEESR_SR_EEEEENS5_IJNS4_10UnderscoreESU_SU_EEEEENS4_13SM90_TMA_LOADENS4_14ComposedLayoutINS4_7SwizzleILi3ELi4ELi3EEENS4_18smem_ptr_flag_bitsILi8EEENSQ_INS5_IJNSA_ILi8EEESH_EEENS5_IJSH_SB_EEEEEEEvNS4_8identityESX_S17_vS18_EENS_8epilogue10collective6detail29Sm90TmaWarpSpecializedAdapterINS1B_15DefaultEpilogueIaSJ_SJ_NS1A_6thread17LinearCombinationIaLi1EiiLNS1F_9ScaleType4KindE0ELNS_15FloatRoundStyleE2EaEENS1_15EpilogueDefaultEEEEEvvEEEEvNT_6ParamsE,"aw",@nobits
	.sectionflags	@""
	.align	16
	.zero		1024


//--------------------- .nv.shared.reserved.0     --------------------------
	.section	.nv.shared.reserved.0,"aw",@nobits
	.weak		__nv_reservedSMEM_offset_0_alias
	.size		__nv_reservedSMEM_offset_0_alias, 0, 0
	.other		__nv_reservedSMEM_offset_0_alias,@"STO_CUDA_RESERVED_SHARED STV_DEFAULT"
__nv_reservedSMEM_offset_0_alias:
	.zero		0


//--------------------- .nv.global                --------------------------
	.section	.nv.global,"aw",@nobits
.nv.global:
	.type		_ZN40_INTERNAL_165691a0_4_k_cu_8b1a8151_119434cute1_E,@object
	.size		_ZN40_INTERNAL_165691a0_4_k_cu_8b1a8151_119434cute1_E,(_ZN40_INTERNAL_165691a0_4_k_cu_8b1a8151_119434cuda3std3__45__cpo6cbeginE - _ZN40_INTERNAL_165691a0_4_k_cu_8b1a8151_119434cute1_E)
_ZN40_INTERNAL_165691a0_4_k_cu_8b1a8151_119434cute1_E:
	.zero		1
	.type		_ZN40_INTERNAL_165691a0_4_k_cu_8b1a8151_119434cuda3std3__45__cpo6cbeginE,@object
	.size		_ZN40_INTERNAL_165691a0_4_k_cu_8b1a8151_119434cuda3std3__45__cpo6cbeginE,(_ZN40_INTERNAL_165691a0_4_k_cu_8b1a8151_119434cuda3std3__48in_placeE - _ZN40_INTERNAL_165691a0_4_k_cu_8b1a8151_119434cuda3std3__45__cpo6cbeginE)
_ZN40_INTERNAL_165691a0_4_k_cu_8b1a8151_119434cuda3std3__45__cpo6cbeginE:
	.zero		1
	.type		_ZN40_INTERNAL_165691a0_4_k_cu_8b1a8151_119434cuda3std3__48in_placeE,@object
	.size		_ZN40_INTERNAL_165691a0_4_k_cu_8b1a8151_119434cuda3std3__48in_placeE,(_ZN40_INTERNAL_165691a0_4_k_cu_8b1a8151_119434cuda3std6ranges3__45__cpo9iter_moveE - _ZN40_INTERNAL_165691a0_4_k_cu_8b1a8151_119434cuda3std3__48in_placeE)
_ZN40_INTERNAL_165691a0_4_k_cu_8b1a8151_119434cuda3std3__48in_placeE:
	.zero		1
	.type		_ZN40_INTERNAL_165691a0_4_k_cu_8b1a8151_119434cuda3std6ranges3__45__cpo9iter_moveE,@object
	.size		_ZN40_INTERNAL_165691a0_4_k_cu_8b1a8151_119434cuda3std6ranges3__45__cpo9iter_moveE,(_ZN40_INTERNAL_165691a0_4_k_cu_8b1a8151_119434cuda3std3__45__cpo5beginE - _ZN40_INTERNAL_165691a0_4_k_cu_8b1a8151_119434cuda3std6ranges3__45__cpo9iter_moveE)
_ZN40_INTERNAL_165691a0_4_k_cu_8b1a8151_119434cuda3std6ranges3__45__cpo9iter_moveE:
	.zero		1
	.type		_ZN40_INTERNAL_165691a0_4_k_cu_8b1a8151_119434cuda3std3__45__cpo5beginE,@object
	.size		_ZN40_INTERNAL_165691a0_4_k_cu_8b1a8151_119434cuda3std3__45__cpo5beginE,(_ZN40_INTERNAL_165691a0_4_k_cu_8b1a8151_119434cuda3std3__442_GLOBAL__N__165691a0_4_k_cu_8b1a8151_119436ignoreE - _ZN40_INTERNAL_165691a0_4_k_cu_8b1a8151_119434cuda3std3__45__cpo5beginE)
_ZN40_INTERNAL_165691a0_4_k_cu_8b1a8151_119434cuda3std3__45__cpo5beginE:
	.zero		1
	.type		_ZN40_INTERNAL_165691a0_4_k_cu_8b1a8151_119434cuda3std3__442_GLOBAL__N__165691a0_4_k_cu_8b1a8151_119436ignoreE,@object
	.size		_ZN40_INTERNAL_165691a0_4_k_cu_8b1a8151_119434cuda3std3__442_GLOBAL__N__165691a0_4_k_cu_8b1a8151_119436ignoreE,(_ZN40_INTERNAL_165691a0_4_k_cu_8b1a8151_119434cute7productE - _ZN40_INTERNAL_165691a0_4_k_cu_8b1a8151_119434cuda3std3__442_GLOBAL__N__165691a0_4_k_cu_8b1a8151_119436ignoreE)
_ZN40_INTERNAL_165691a0_4_k_cu_8b1a8151_119434cuda3std3__442_GLOBAL__N__165691a0_4_k_cu_8b1a8151_119436ignoreE:
	.zero		1
	.type		_ZN40_INTERNAL_165691a0_4_k_cu_8b1a8151_119434cute7productE,@object
	.size		_ZN40_INTERNAL_165691a0_4_k_cu_8b1a8151_119434cute7productE,(_ZN40_INTERNAL_165691a0_4_k_cu_8b1a8151_119434cuda3std3__45__cpo3endE - _ZN40_INTERNAL_165691a0_4_k_cu_8b1a8151_119434cute7productE)
_ZN40_INTERNAL_165691a0_4_k_cu_8b1a8151_119434cute7productE:
	.zero		1
	.type		_ZN40_INTERNAL_165691a0_4_k_cu_8b1a8151_119434cuda3std3__45__cpo3endE,@object
	.size		_ZN40_INTERNAL_165691a0_4_k_cu_8b1a8151_119434cuda3std3__45__cpo3endE,(_ZN40_INTERNAL_165691a0_4_k_cu_8b1a8151_119434cuda3std3__419piecewise_constructE - _ZN40_INTERNAL_165691a0_4_k_cu_8b1a8151_119434cuda3std3__45__cpo3endE)
_ZN40_INTERNAL_165691a0_4_k_cu_8b1a8151_119434cuda3std3__45__cpo3endE:
	.zero		1
	.type		_ZN40_INTERNAL_165691a0_4_k_cu_8b1a8151_119434cuda3std3__419piecewise_constructE,@object
	.size		_ZN40_INTERNAL_165691a0_4_k_cu_8b1a8151_119434cuda3std3__419piecewise_constructE,(_ZN40_INTERNAL_165691a0_4_k_cu_8b1a8151_119434cuda3std3__45__cpo4cendE - _ZN40_INTERNAL_165691a0_4_k_cu_8b1a8151_119434cuda3std3__419piecewise_constructE)
_ZN40_INTERNAL_165691a0_4_k_cu_8b1a8151_119434cuda3std3__419piecewise_constructE:
	.zero		1
	.type		_ZN40_INTERNAL_165691a0_4_k_cu_8b1a8151_119434cuda3std3__45__cpo4cendE,@object
	.size		_ZN40_INTERNAL_165691a0_4_k_cu_8b1a8151_119434cuda3std3__45__cpo4cendE,(_ZN40_INTERNAL_165691a0_4_k_cu_8b1a8151_119434cuda3std6ranges3__45__cpo4swapE - _ZN40_INTERNAL_165691a0_4_k_cu_8b1a8151_119434cuda3std3__45__cpo4cendE)
_ZN40_INTERNAL_165691a0_4_k_cu_8b1a8151_119434cuda3std3__45__cpo4cendE:
	.zero		1
	.type		_ZN40_INTERNAL_165691a0_4_k_cu_8b1a8151_119434cuda3std6ranges3__45__cpo4swapE,@object
	.size		_ZN40_INTERNAL_165691a0_4_k_cu_8b1a8151_119434cuda3std6ranges3__45__cpo4swapE,(.L_8 - _ZN40_INTERNAL_165691a0_4_k_cu_8b1a8151_119434cuda3std6ranges3__45__cpo4swapE)
_ZN40_INTERNAL_165691a0_4_k_cu_8b1a8151_119434cuda3std6ranges3__45__cpo4swapE:
	.zero		1
.L_8:


//--------------------- .nv.constant0._ZN7cutlass13device_kernelINS_4gemm6kernel13GemmUniversalIN4cute5tupleIJiiiiEEENS1_10collective13CollectiveMmaINS1_34MainloopSm90TmaGmmaWarpSpecializedILi4ENS5_IJNS4_1CILi1EEESB_SB_EEENS1_32KernelTmaWarpSpecializedPingpongEEENS5_IJNSA_ILi64EEENSA_ILi384EEENSA_ILi128EEEEEEaNS5_IJlSB_lEEEaSJ_NS4_8TiledMMAINS4_8MMA_AtomIJNS4_4SM904GMMA27MMA_64x192x32_S32S8S8_SS_TNEEEENS4_6LayoutISC_NS5_IJNSA_ILi0EEESR_SR_EEEEENS5_IJNS4_10UnderscoreESU_SU_EEEEENS4_13SM90_TMA_LOADENS4_14ComposedLayoutINS4_7SwizzleILi3ELi4ELi3EEENS4_18smem_ptr_flag_bitsILi8EEENSQ_INS5_IJNSA_ILi8EEESH_EEENS5_IJSH_SB_EEEEEEEvNS4_8identityESX_S17_vS18_EENS_8epilogue10collective6detail29Sm90TmaWarpSpecializedAdapterINS1B_15DefaultEpilogueIaSJ_SJ_NS1A_6thread17LinearCombinationIaLi1EiiLNS1F_9ScaleType4KindE0ELNS_15FloatRoundStyleE2EaEENS1_15EpilogueDefaultEEEEEvvEEEEvNT_6ParamsE --------------------------
	.section	.nv.constant0._ZN7cutlass13device_kernelINS_4gemm6kernel13GemmUniversalIN4cute5tupleIJiiiiEEENS1_10collective13CollectiveMmaINS1_34MainloopSm90TmaGmmaWarpSpecializedILi4ENS5_IJNS4_1CILi1EEESB_SB_EEENS1_32KernelTmaWarpSpecializedPingpongEEENS5_IJNSA_ILi64EEENSA_ILi384EEENSA_ILi128EEEEEEaNS5_IJlSB_lEEEaSJ_NS4_8TiledMMAINS4_8MMA_AtomIJNS4_4SM904GMMA27MMA_64x192x32_S32S8S8_SS_TNEEEENS4_6LayoutISC_NS5_IJNSA_ILi0EEESR_SR_EEEEENS5_IJNS4_10UnderscoreESU_SU_EEEEENS4_13SM90_TMA_LOADENS4_14ComposedLayoutINS4_7SwizzleILi3ELi4ELi3EEENS4_18smem_ptr_flag_bitsILi8EEENSQ_INS5_IJNSA_ILi8EEESH_EEENS5_IJSH_SB_EEEEEEEvNS4_8identityESX_S17_vS18_EENS_8epilogue10collective6detail29Sm90TmaWarpSpecializedAdapterINS1B_15DefaultEpilogueIaSJ_SJ_NS1A_6thread17LinearCombinationIaLi1EiiLNS1F_9ScaleType4KindE0ELNS_15FloatRoundStyleE2EaEENS1_15EpilogueDefaultEEEEEvvEEEEvNT_6ParamsE,"a",@progbits
	.sectionflags	@""
	.align	4
.nv.constant0._ZN7cutlass13device_kernelINS_4gemm6kernel13GemmUniversalIN4cute5tupleIJiiiiEEENS1_10collective13CollectiveMmaINS1_34MainloopSm90TmaGmmaWarpSpecializedILi4ENS5_IJNS4_1CILi1EEESB_SB_EEENS1_32KernelTmaWarpSpecializedPingpongEEENS5_IJNSA_ILi64EEENSA_ILi384EEENSA_ILi128EEEEEEaNS5_IJlSB_lEEEaSJ_NS4_8TiledMMAINS4_8MMA_AtomIJNS4_4SM904GMMA27MMA_64x192x32_S32S8S8_SS_TNEEEENS4_6LayoutISC_NS5_IJNSA_ILi0EEESR_SR_EEEEENS5_IJNS4_10UnderscoreESU_SU_EEEEENS4_13SM90_TMA_LOADENS4_14ComposedLayoutINS4_7SwizzleILi3ELi4ELi3EEENS4_18smem_ptr_flag_bitsILi8EEENSQ_INS5_IJNSA_ILi8EEESH_EEENS5_IJSH_SB_EEEEEEEvNS4_8identityESX_S17_vS18_EENS_8epilogue10collective6detail29Sm90TmaWarpSpecializedAdapterINS1B_15DefaultEpilogueIaSJ_SJ_NS1A_6thread17LinearCombinationIaLi1EiiLNS1F_9ScaleType4KindE0ELNS_15FloatRoundStyleE2EaEENS1_15EpilogueDefaultEEEEEvvEEEEvNT_6ParamsE:
	.zero		1664


//--------------------- SYMBOLS --------------------------

	.type		.nv.reservedSmem.offset0,@object
	.size		.nv.reservedSmem.offset0,0x4
	.type		__assertfail,@function
